//
// Generated by NVIDIA NVVM Compiler
//
// Compiler Build ID: CL-36424714
// Cuda compilation tools, release 13.0, V13.0.88
// Based on NVVM 20.0.0
//

.version 9.0
.target sm_100
.address_size 64

	// .globl	_Z8init_numPii
// _ZZN3cub18CUB_300001_SM_10006detail6reduce28DeviceReduceSingleTileKernelINS2_10policy_hubIijN4cuda3std3__44plusIiEEE10Policy1000EPiSC_jS9_iiNS7_10__identityEEEvT0_T1_T2_T3_T4_T6_E12temp_storage has been demoted
// _ZZN3cub18CUB_300001_SM_10006detail6reduce18DeviceReduceKernelINS2_10policy_hubIijN4cuda3std3__44plusIiEEE10Policy1000EPijS9_iNS7_10__identityEEEvT0_PT3_T1_NS0_13GridEvenShareISH_EET2_T4_E12temp_storage has been demoted
// _ZZN3cub18CUB_300001_SM_10006detail6reduce28DeviceReduceSingleTileKernelINS2_10policy_hubIijN4cuda3std3__44plusIiEEE10Policy1000EPiSC_iS9_iiNS7_10__identityEEEvT0_T1_T2_T3_T4_T6_E12temp_storage has been demoted
// _ZZN3cub18CUB_300001_SM_10006detail6reduce28DeviceReduceSingleTileKernelINS2_10policy_hubIiyN4cuda3std3__44plusIiEEE10Policy1000EPiSC_yS9_iiNS7_10__identityEEEvT0_T1_T2_T3_T4_T6_E12temp_storage has been demoted
// _ZZN3cub18CUB_300001_SM_10006detail6reduce18DeviceReduceKernelINS2_10policy_hubIiyN4cuda3std3__44plusIiEEE10Policy1000EPiyS9_iNS7_10__identityEEEvT0_PT3_T1_NS0_13GridEvenShareISH_EET2_T4_E12temp_storage has been demoted
// _ZZN3cub18CUB_300001_SM_10006detail6reduce28DeviceReduceSingleTileKernelINS2_10policy_hubIiyN4cuda3std3__44plusIiEEE10Policy1000EPiSC_iS9_iiNS7_10__identityEEEvT0_T1_T2_T3_T4_T6_E12temp_storage has been demoted
// _ZZN3cub18CUB_300001_SM_10006detail6reduce28DeviceReduceSingleTileKernelINS2_10policy_hubIijN4cuda3std3__44plusIvEEE10Policy1000EPiSC_jS9_iiNS7_10__identityEEEvT0_T1_T2_T3_T4_T6_E12temp_storage has been demoted
// _ZZN3cub18CUB_300001_SM_10006detail6reduce18DeviceReduceKernelINS2_10policy_hubIijN4cuda3std3__44plusIvEEE10Policy1000EPijS9_iNS7_10__identityEEEvT0_PT3_T1_NS0_13GridEvenShareISH_EET2_T4_E12temp_storage has been demoted
// _ZZN3cub18CUB_300001_SM_10006detail6reduce28DeviceReduceSingleTileKernelINS2_10policy_hubIijN4cuda3std3__44plusIvEEE10Policy1000EPiSC_iS9_iiNS7_10__identityEEEvT0_T1_T2_T3_T4_T6_E12temp_storage has been demoted
.global .align 1 .b8 _ZN34_INTERNAL_34227c23_4_k_cu_2c7763724cuda3std3__45__cpo5beginE[1];
.global .align 1 .b8 _ZN34_INTERNAL_34227c23_4_k_cu_2c7763724cuda3std3__45__cpo3endE[1];
.global .align 1 .b8 _ZN34_INTERNAL_34227c23_4_k_cu_2c7763724cuda3std3__45__cpo6cbeginE[1];
.global .align 1 .b8 _ZN34_INTERNAL_34227c23_4_k_cu_2c7763724cuda3std3__45__cpo4cendE[1];
.global .align 1 .b8 _ZN34_INTERNAL_34227c23_4_k_cu_2c7763724cuda3std3__45__cpo6rbeginE[1];
.global .align 1 .b8 _ZN34_INTERNAL_34227c23_4_k_cu_2c7763724cuda3std3__45__cpo4rendE[1];
.global .align 1 .b8 _ZN34_INTERNAL_34227c23_4_k_cu_2c7763724cuda3std3__45__cpo7crbeginE[1];
.global .align 1 .b8 _ZN34_INTERNAL_34227c23_4_k_cu_2c7763724cuda3std3__45__cpo5crendE[1];
.global .align 1 .b8 _ZN34_INTERNAL_34227c23_4_k_cu_2c7763724cuda3std3__436_GLOBAL__N__34227c23_4_k_cu_2c7763726ignoreE[1];
.global .align 1 .b8 _ZN34_INTERNAL_34227c23_4_k_cu_2c7763724cuda3std3__419piecewise_constructE[1];
.global .align 1 .b8 _ZN34_INTERNAL_34227c23_4_k_cu_2c7763724cuda3std3__48in_placeE[1];
.global .align 1 .b8 _ZN34_INTERNAL_34227c23_4_k_cu_2c7763724cuda3std3__420unreachable_sentinelE[1];
.global .align 1 .b8 _ZN34_INTERNAL_34227c23_4_k_cu_2c7763724cuda3std3__47nulloptE[1];
.global .align 1 .b8 _ZN34_INTERNAL_34227c23_4_k_cu_2c7763724cuda3std3__48unexpectE[1];
.global .align 1 .b8 _ZN34_INTERNAL_34227c23_4_k_cu_2c7763724cuda3std6ranges3__45__cpo4swapE[1];
.global .align 1 .b8 _ZN34_INTERNAL_34227c23_4_k_cu_2c7763724cuda3std6ranges3__45__cpo9iter_moveE[1];
.global .align 1 .b8 _ZN34_INTERNAL_34227c23_4_k_cu_2c7763724cuda3std6ranges3__45__cpo5beginE[1];
.global .align 1 .b8 _ZN34_INTERNAL_34227c23_4_k_cu_2c7763724cuda3std6ranges3__45__cpo3endE[1];
.global .align 1 .b8 _ZN34_INTERNAL_34227c23_4_k_cu_2c7763724cuda3std6ranges3__45__cpo6cbeginE[1];
.global .align 1 .b8 _ZN34_INTERNAL_34227c23_4_k_cu_2c7763724cuda3std6ranges3__45__cpo4cendE[1];
.global .align 1 .b8 _ZN34_INTERNAL_34227c23_4_k_cu_2c7763724cuda3std6ranges3__45__cpo7advanceE[1];
.global .align 1 .b8 _ZN34_INTERNAL_34227c23_4_k_cu_2c7763724cuda3std6ranges3__45__cpo9iter_swapE[1];
.global .align 1 .b8 _ZN34_INTERNAL_34227c23_4_k_cu_2c7763724cuda3std6ranges3__45__cpo4nextE[1];
.global .align 1 .b8 _ZN34_INTERNAL_34227c23_4_k_cu_2c7763724cuda3std6ranges3__45__cpo4prevE[1];
.global .align 1 .b8 _ZN34_INTERNAL_34227c23_4_k_cu_2c7763724cuda3std6ranges3__45__cpo4dataE[1];
.global .align 1 .b8 _ZN34_INTERNAL_34227c23_4_k_cu_2c7763724cuda3std6ranges3__45__cpo5cdataE[1];
.global .align 1 .b8 _ZN34_INTERNAL_34227c23_4_k_cu_2c7763724cuda3std6ranges3__45__cpo4sizeE[1];
.global .align 1 .b8 _ZN34_INTERNAL_34227c23_4_k_cu_2c7763724cuda3std6ranges3__45__cpo5ssizeE[1];
.global .align 1 .b8 _ZN34_INTERNAL_34227c23_4_k_cu_2c7763724cuda3std6ranges3__45__cpo8distanceE[1];
.global .align 1 .b8 _ZN34_INTERNAL_34227c23_4_k_cu_2c7763726thrust24THRUST_300001_SM_1000_NS8cuda_cub3parE[1];
.global .align 1 .b8 _ZN34_INTERNAL_34227c23_4_k_cu_2c7763726thrust24THRUST_300001_SM_1000_NS8cuda_cub10par_nosyncE[1];
.global .align 1 .b8 _ZN34_INTERNAL_34227c23_4_k_cu_2c7763726thrust24THRUST_300001_SM_1000_NS6system6detail10sequential3seqE[1];
.global .align 1 .b8 _ZN34_INTERNAL_34227c23_4_k_cu_2c7763726thrust24THRUST_300001_SM_1000_NS6system3cpp3parE[1];
.global .align 1 .b8 _ZN34_INTERNAL_34227c23_4_k_cu_2c7763726thrust24THRUST_300001_SM_1000_NS12placeholders2_1E[1];
.global .align 1 .b8 _ZN34_INTERNAL_34227c23_4_k_cu_2c7763726thrust24THRUST_300001_SM_1000_NS12placeholders2_2E[1];
.global .align 1 .b8 _ZN34_INTERNAL_34227c23_4_k_cu_2c7763726thrust24THRUST_300001_SM_1000_NS12placeholders2_3E[1];
.global .align 1 .b8 _ZN34_INTERNAL_34227c23_4_k_cu_2c7763726thrust24THRUST_300001_SM_1000_NS12placeholders2_4E[1];
.global .align 1 .b8 _ZN34_INTERNAL_34227c23_4_k_cu_2c7763726thrust24THRUST_300001_SM_1000_NS12placeholders2_5E[1];
.global .align 1 .b8 _ZN34_INTERNAL_34227c23_4_k_cu_2c7763726thrust24THRUST_300001_SM_1000_NS12placeholders2_6E[1];
.global .align 1 .b8 _ZN34_INTERNAL_34227c23_4_k_cu_2c7763726thrust24THRUST_300001_SM_1000_NS12placeholders2_7E[1];
.global .align 1 .b8 _ZN34_INTERNAL_34227c23_4_k_cu_2c7763726thrust24THRUST_300001_SM_1000_NS12placeholders2_8E[1];
.global .align 1 .b8 _ZN34_INTERNAL_34227c23_4_k_cu_2c7763726thrust24THRUST_300001_SM_1000_NS12placeholders2_9E[1];
.global .align 1 .b8 _ZN34_INTERNAL_34227c23_4_k_cu_2c7763726thrust24THRUST_300001_SM_1000_NS12placeholders3_10E[1];
.global .align 1 .b8 _ZN34_INTERNAL_34227c23_4_k_cu_2c7763726thrust24THRUST_300001_SM_1000_NS3seqE[1];
.global .align 1 .b8 _ZN34_INTERNAL_34227c23_4_k_cu_2c7763726thrust24THRUST_300001_SM_1000_NS6deviceE[1];
.extern .shared .align 16 .b8 share_num[];

.visible .entry _Z8init_numPii(
	.param .u64 .ptr .align 1 _Z8init_numPii_param_0,
	.param .u32 _Z8init_numPii_param_1
)
{
	.reg .pred 	%p<2>;
	.reg .b32 	%r<7>;
	.reg .b64 	%rd<5>;

	ld.param.u64 	%rd1, [_Z8init_numPii_param_0];
	ld.param.u32 	%r2, [_Z8init_numPii_param_1];
	mov.u32 	%r3, %ctaid.x;
	mov.u32 	%r4, %ntid.x;
	mov.u32 	%r5, %tid.x;
	mad.lo.s32 	%r1, %r3, %r4, %r5;
	setp.ge.s32 	%p1, %r1, %r2;
	@%p1 bra 	$L__BB0_2;
	cvta.to.global.u64 	%rd2, %rd1;
	mul.wide.s32 	%rd3, %r1, 4;
	add.s64 	%rd4, %rd2, %rd3;
	mov.b32 	%r6, 1;
	st.global.u32 	[%rd4], %r6;
$L__BB0_2:
	ret;

}
	// .globl	_Z10reduction1Pii
.visible .entry _Z10reduction1Pii(
	.param .u64 .ptr .align 1 _Z10reduction1Pii_param_0,
	.param .u32 _Z10reduction1Pii_param_1
)
{
	.reg .pred 	%p<7>;
	.reg .b32 	%r<23>;
	.reg .b64 	%rd<7>;

	ld.param.u64 	%rd2, [_Z10reduction1Pii_param_0];
	ld.param.u32 	%r8, [_Z10reduction1Pii_param_1];
	cvta.to.global.u64 	%rd1, %rd2;
	mov.u32 	%r1, %ctaid.x;
	mov.u32 	%r2, %ntid.x;
	mov.u32 	%r3, %tid.x;
	mad.lo.s32 	%r4, %r1, %r2, %r3;
	setp.ge.s32 	%p1, %r4, %r8;
	shl.b32 	%r9, %r3, 2;
	mov.u32 	%r10, share_num;
	add.s32 	%r5, %r10, %r9;
	@%p1 bra 	$L__BB1_2;
	mul.wide.s32 	%rd3, %r4, 4;
	add.s64 	%rd4, %rd1, %rd3;
	ld.global.u32 	%r12, [%rd4];
	st.shared.u32 	[%r5], %r12;
	bra.uni 	$L__BB1_3;
$L__BB1_2:
	mov.b32 	%r11, 0;
	st.shared.u32 	[%r5], %r11;
$L__BB1_3:
	setp.ge.s32 	%p2, %r4, %r8;
	bar.sync 	0;
	@%p2 bra 	$L__BB1_11;
	setp.lt.u32 	%p3, %r2, 2;
	@%p3 bra 	$L__BB1_9;
	mov.b32 	%r22, 1;
$L__BB1_6:
	shl.b32 	%r7, %r22, 1;
	add.s32 	%r14, %r7, -1;
	and.b32  	%r15, %r14, %r3;
	setp.ne.s32 	%p4, %r15, 0;
	@%p4 bra 	$L__BB1_8;
	shl.b32 	%r16, %r22, 2;
	add.s32 	%r17, %r5, %r16;
	ld.shared.u32 	%r18, [%r17];
	ld.shared.u32 	%r19, [%r5];
	add.s32 	%r20, %r19, %r18;
	st.shared.u32 	[%r5], %r20;
$L__BB1_8:
	bar.sync 	0;
	setp.lt.u32 	%p5, %r7, %r2;
	mov.u32 	%r22, %r7;
	@%p5 bra 	$L__BB1_6;
$L__BB1_9:
	setp.ne.s32 	%p6, %r3, 0;
	@%p6 bra 	$L__BB1_11;
	ld.shared.u32 	%r21, [share_num];
	mul.wide.u32 	%rd5, %r1, 4;
	add.s64 	%rd6, %rd1, %rd5;
	st.global.u32 	[%rd6], %r21;
$L__BB1_11:
	ret;

}
	// .globl	_Z10reduction2Pii
.visible .entry _Z10reduction2Pii(
	.param .u64 .ptr .align 1 _Z10reduction2Pii_param_0,
	.param .u32 _Z10reduction2Pii_param_1
)
{
	.reg .pred 	%p<7>;
	.reg .b32 	%r<29>;
	.reg .b64 	%rd<7>;

	ld.param.u64 	%rd2, [_Z10reduction2Pii_param_0];
	ld.param.u32 	%r8, [_Z10reduction2Pii_param_1];
	cvta.to.global.u64 	%rd1, %rd2;
	mov.u32 	%r1, %ctaid.x;
	mov.u32 	%r2, %ntid.x;
	mov.u32 	%r3, %tid.x;
	mad.lo.s32 	%r4, %r1, %r2, %r3;
	setp.ge.s32 	%p1, %r4, %r8;
	@%p1 bra 	$L__BB2_2;
	mul.wide.s32 	%rd3, %r4, 4;
	add.s64 	%rd4, %rd1, %rd3;
	ld.global.u32 	%r13, [%rd4];
	shl.b32 	%r14, %r3, 2;
	mov.u32 	%r15, share_num;
	add.s32 	%r16, %r15, %r14;
	st.shared.u32 	[%r16], %r13;
	bra.uni 	$L__BB2_3;
$L__BB2_2:
	shl.b32 	%r9, %r3, 2;
	mov.u32 	%r10, share_num;
	add.s32 	%r11, %r10, %r9;
	mov.b32 	%r12, 0;
	st.shared.u32 	[%r11], %r12;
$L__BB2_3:
	setp.ge.s32 	%p2, %r4, %r8;
	bar.sync 	0;
	@%p2 bra 	$L__BB2_11;
	setp.lt.u32 	%p3, %r2, 2;
	@%p3 bra 	$L__BB2_9;
	mov.b32 	%r28, 1;
	mov.u32 	%r20, share_num;
$L__BB2_6:
	shl.b32 	%r6, %r28, 1;
	mul.lo.s32 	%r7, %r6, %r3;
	setp.ge.u32 	%p4, %r7, %r2;
	@%p4 bra 	$L__BB2_8;
	add.s32 	%r18, %r7, %r28;
	shl.b32 	%r19, %r18, 2;
	add.s32 	%r21, %r20, %r19;
	ld.shared.u32 	%r22, [%r21];
	shl.b32 	%r23, %r7, 2;
	add.s32 	%r24, %r20, %r23;
	ld.shared.u32 	%r25, [%r24];
	add.s32 	%r26, %r25, %r22;
	st.shared.u32 	[%r24], %r26;
$L__BB2_8:
	bar.sync 	0;
	setp.lt.u32 	%p5, %r6, %r2;
	mov.u32 	%r28, %r6;
	@%p5 bra 	$L__BB2_6;
$L__BB2_9:
	setp.ne.s32 	%p6, %r3, 0;
	@%p6 bra 	$L__BB2_11;
	ld.shared.u32 	%r27, [share_num];
	mul.wide.u32 	%rd5, %r1, 4;
	add.s64 	%rd6, %rd1, %rd5;
	st.global.u32 	[%rd6], %r27;
$L__BB2_11:
	ret;

}
	// .globl	_Z10reduction3Pii
.visible .entry _Z10reduction3Pii(
	.param .u64 .ptr .align 1 _Z10reduction3Pii_param_0,
	.param .u32 _Z10reduction3Pii_param_1
)
{
	.reg .pred 	%p<7>;
	.reg .b32 	%r<20>;
	.reg .b64 	%rd<7>;

	ld.param.u64 	%rd2, [_Z10reduction3Pii_param_0];
	ld.param.u32 	%r8, [_Z10reduction3Pii_param_1];
	cvta.to.global.u64 	%rd1, %rd2;
	mov.u32 	%r1, %ctaid.x;
	mov.u32 	%r19, %ntid.x;
	mov.u32 	%r3, %tid.x;
	mad.lo.s32 	%r4, %r1, %r19, %r3;
	setp.ge.s32 	%p1, %r4, %r8;
	shl.b32 	%r9, %r3, 2;
	mov.u32 	%r10, share_num;
	add.s32 	%r5, %r10, %r9;
	@%p1 bra 	$L__BB3_2;
	mul.wide.s32 	%rd3, %r4, 4;
	add.s64 	%rd4, %rd1, %rd3;
	ld.global.u32 	%r12, [%rd4];
	st.shared.u32 	[%r5], %r12;
	bra.uni 	$L__BB3_3;
$L__BB3_2:
	mov.b32 	%r11, 0;
	st.shared.u32 	[%r5], %r11;
$L__BB3_3:
	setp.ge.s32 	%p2, %r4, %r8;
	bar.sync 	0;
	@%p2 bra 	$L__BB3_10;
	setp.lt.u32 	%p3, %r19, 2;
	@%p3 bra 	$L__BB3_8;
$L__BB3_5:
	shr.u32 	%r7, %r19, 1;
	setp.ge.u32 	%p4, %r3, %r7;
	@%p4 bra 	$L__BB3_7;
	shl.b32 	%r13, %r7, 2;
	add.s32 	%r14, %r5, %r13;
	ld.shared.u32 	%r15, [%r14];
	ld.shared.u32 	%r16, [%r5];
	add.s32 	%r17, %r16, %r15;
	st.shared.u32 	[%r5], %r17;
$L__BB3_7:
	bar.sync 	0;
	setp.gt.u32 	%p5, %r19, 3;
	mov.u32 	%r19, %r7;
	@%p5 bra 	$L__BB3_5;
$L__BB3_8:
	setp.ne.s32 	%p6, %r3, 0;
	@%p6 bra 	$L__BB3_10;
	ld.shared.u32 	%r18, [share_num];
	mul.wide.u32 	%rd5, %r1, 4;
	add.s64 	%rd6, %rd1, %rd5;
	st.global.u32 	[%rd6], %r18;
$L__BB3_10:
	ret;

}
	// .globl	_Z10reduction4Pii
.visible .entry _Z10reduction4Pii(
	.param .u64 .ptr .align 1 _Z10reduction4Pii_param_0,
	.param .u32 _Z10reduction4Pii_param_1
)
{
	.reg .pred 	%p<8>;
	.reg .b32 	%r<28>;
	.reg .b64 	%rd<11>;

	ld.param.u64 	%rd2, [_Z10reduction4Pii_param_0];
	ld.param.u32 	%r12, [_Z10reduction4Pii_param_1];
	cvta.to.global.u64 	%rd1, %rd2;
	mov.u32 	%r1, %ctaid.x;
	mov.u32 	%r27, %ntid.x;
	mul.lo.s32 	%r13, %r27, %r1;
	shl.b32 	%r14, %r13, 1;
	mov.u32 	%r3, %tid.x;
	add.s32 	%r4, %r14, %r3;
	add.s32 	%r5, %r4, %r27;
	setp.ge.u32 	%p1, %r5, %r12;
	@%p1 bra 	$L__BB4_2;
	mul.wide.s32 	%rd5, %r4, 4;
	add.s64 	%rd6, %rd1, %rd5;
	ld.global.u32 	%r16, [%rd6];
	mul.wide.u32 	%rd7, %r5, 4;
	add.s64 	%rd8, %rd1, %rd7;
	ld.global.u32 	%r17, [%rd8];
	add.s32 	%r26, %r17, %r16;
	bra.uni 	$L__BB4_4;
$L__BB4_2:
	setp.ge.s32 	%p2, %r4, %r12;
	mov.b32 	%r26, 0;
	@%p2 bra 	$L__BB4_4;
	mul.wide.s32 	%rd3, %r4, 4;
	add.s64 	%rd4, %rd1, %rd3;
	ld.global.u32 	%r26, [%rd4];
$L__BB4_4:
	shl.b32 	%r18, %r3, 2;
	mov.u32 	%r19, share_num;
	add.s32 	%r9, %r19, %r18;
	st.shared.u32 	[%r9], %r26;
	bar.sync 	0;
	setp.ge.s32 	%p3, %r4, %r12;
	@%p3 bra 	$L__BB4_11;
	setp.lt.u32 	%p4, %r27, 2;
	@%p4 bra 	$L__BB4_9;
$L__BB4_6:
	shr.u32 	%r11, %r27, 1;
	setp.ge.u32 	%p5, %r3, %r11;
	@%p5 bra 	$L__BB4_8;
	shl.b32 	%r20, %r11, 2;
	add.s32 	%r21, %r9, %r20;
	ld.shared.u32 	%r22, [%r21];
	ld.shared.u32 	%r23, [%r9];
	add.s32 	%r24, %r23, %r22;
	st.shared.u32 	[%r9], %r24;
$L__BB4_8:
	bar.sync 	0;
	setp.gt.u32 	%p6, %r27, 3;
	mov.u32 	%r27, %r11;
	@%p6 bra 	$L__BB4_6;
$L__BB4_9:
	setp.ne.s32 	%p7, %r3, 0;
	@%p7 bra 	$L__BB4_11;
	ld.shared.u32 	%r25, [share_num];
	mul.wide.u32 	%rd9, %r1, 4;
	add.s64 	%rd10, %rd1, %rd9;
	st.global.u32 	[%rd10], %r25;
$L__BB4_11:
	ret;

}
	// .globl	_Z10reduction5Pii
.visible .entry _Z10reduction5Pii(
	.param .u64 .ptr .align 1 _Z10reduction5Pii_param_0,
	.param .u32 _Z10reduction5Pii_param_1
)
{
	.reg .pred 	%p<9>;
	.reg .b32 	%r<46>;
	.reg .b64 	%rd<11>;

	ld.param.u64 	%rd2, [_Z10reduction5Pii_param_0];
	ld.param.u32 	%r12, [_Z10reduction5Pii_param_1];
	cvta.to.global.u64 	%rd1, %rd2;
	mov.u32 	%r1, %ctaid.x;
	mov.u32 	%r45, %ntid.x;
	mul.lo.s32 	%r13, %r45, %r1;
	shl.b32 	%r14, %r13, 1;
	mov.u32 	%r3, %tid.x;
	add.s32 	%r4, %r14, %r3;
	add.s32 	%r5, %r4, %r45;
	setp.ge.u32 	%p1, %r5, %r12;
	@%p1 bra 	$L__BB5_2;
	mul.wide.s32 	%rd5, %r4, 4;
	add.s64 	%rd6, %rd1, %rd5;
	ld.global.u32 	%r16, [%rd6];
	mul.wide.u32 	%rd7, %r5, 4;
	add.s64 	%rd8, %rd1, %rd7;
	ld.global.u32 	%r17, [%rd8];
	add.s32 	%r44, %r17, %r16;
	bra.uni 	$L__BB5_4;
$L__BB5_2:
	setp.ge.s32 	%p2, %r4, %r12;
	mov.b32 	%r44, 0;
	@%p2 bra 	$L__BB5_4;
	mul.wide.s32 	%rd3, %r4, 4;
	add.s64 	%rd4, %rd1, %rd3;
	ld.global.u32 	%r44, [%rd4];
$L__BB5_4:
	shl.b32 	%r18, %r3, 2;
	mov.u32 	%r19, share_num;
	add.s32 	%r9, %r19, %r18;
	st.shared.u32 	[%r9], %r44;
	bar.sync 	0;
	setp.ge.s32 	%p3, %r4, %r12;
	@%p3 bra 	$L__BB5_12;
	setp.lt.u32 	%p4, %r45, 66;
	@%p4 bra 	$L__BB5_9;
$L__BB5_6:
	shr.u32 	%r11, %r45, 1;
	setp.ge.u32 	%p5, %r3, %r11;
	@%p5 bra 	$L__BB5_8;
	shl.b32 	%r20, %r11, 2;
	add.s32 	%r21, %r9, %r20;
	ld.shared.u32 	%r22, [%r21];
	ld.shared.u32 	%r23, [%r9];
	add.s32 	%r24, %r23, %r22;
	st.shared.u32 	[%r9], %r24;
$L__BB5_8:
	bar.sync 	0;
	setp.gt.u32 	%p6, %r45, 131;
	mov.u32 	%r45, %r11;
	@%p6 bra 	$L__BB5_6;
$L__BB5_9:
	setp.gt.u32 	%p7, %r3, 31;
	@%p7 bra 	$L__BB5_12;
	ld.volatile.shared.u32 	%r25, [%r9+128];
	ld.volatile.shared.u32 	%r26, [%r9];
	add.s32 	%r27, %r26, %r25;
	st.volatile.shared.u32 	[%r9], %r27;
	ld.volatile.shared.u32 	%r28, [%r9+64];
	ld.volatile.shared.u32 	%r29, [%r9];
	add.s32 	%r30, %r29, %r28;
	st.volatile.shared.u32 	[%r9], %r30;
	ld.volatile.shared.u32 	%r31, [%r9+32];
	ld.volatile.shared.u32 	%r32, [%r9];
	add.s32 	%r33, %r32, %r31;
	st.volatile.shared.u32 	[%r9], %r33;
	ld.volatile.shared.u32 	%r34, [%r9+16];
	ld.volatile.shared.u32 	%r35, [%r9];
	add.s32 	%r36, %r35, %r34;
	st.volatile.shared.u32 	[%r9], %r36;
	ld.volatile.shared.u32 	%r37, [%r9+8];
	ld.volatile.shared.u32 	%r38, [%r9];
	add.s32 	%r39, %r38, %r37;
	st.volatile.shared.u32 	[%r9], %r39;
	ld.volatile.shared.u32 	%r40, [%r9+4];
	ld.volatile.shared.u32 	%r41, [%r9];
	add.s32 	%r42, %r41, %r40;
	st.volatile.shared.u32 	[%r9], %r42;
	setp.ne.s32 	%p8, %r3, 0;
	@%p8 bra 	$L__BB5_12;
	ld.shared.u32 	%r43, [share_num];
	mul.wide.u32 	%rd9, %r1, 4;
	add.s64 	%rd10, %rd1, %rd9;
	st.global.u32 	[%rd10], %r43;
$L__BB5_12:
	ret;

}
	// .globl	_Z10reduction6Pii
.visible .entry _Z10reduction6Pii(
	.param .u64 .ptr .align 1 _Z10reduction6Pii_param_0,
	.param .u32 _Z10reduction6Pii_param_1
)
{
	.reg .pred 	%p<18>;
	.reg .b32 	%r<47>;
	.reg .b64 	%rd<11>;

	ld.param.u64 	%rd2, [_Z10reduction6Pii_param_0];
	ld.param.u32 	%r10, [_Z10reduction6Pii_param_1];
	cvta.to.global.u64 	%rd1, %rd2;
	mov.u32 	%r1, %ctaid.x;
	mov.u32 	%r2, %ntid.x;
	mul.lo.s32 	%r11, %r2, %r1;
	shl.b32 	%r12, %r11, 1;
	mov.u32 	%r3, %tid.x;
	add.s32 	%r4, %r12, %r3;
	add.s32 	%r5, %r4, %r2;
	setp.ge.u32 	%p1, %r5, %r10;
	@%p1 bra 	$L__BB6_2;
	mul.wide.s32 	%rd5, %r4, 4;
	add.s64 	%rd6, %rd1, %rd5;
	ld.global.u32 	%r14, [%rd6];
	mul.wide.u32 	%rd7, %r5, 4;
	add.s64 	%rd8, %rd1, %rd7;
	ld.global.u32 	%r15, [%rd8];
	add.s32 	%r46, %r15, %r14;
	bra.uni 	$L__BB6_4;
$L__BB6_2:
	setp.ge.s32 	%p2, %r4, %r10;
	mov.b32 	%r46, 0;
	@%p2 bra 	$L__BB6_4;
	mul.wide.s32 	%rd3, %r4, 4;
	add.s64 	%rd4, %rd1, %rd3;
	ld.global.u32 	%r46, [%rd4];
$L__BB6_4:
	shl.b32 	%r16, %r3, 2;
	mov.u32 	%r17, share_num;
	add.s32 	%r9, %r17, %r16;
	st.shared.u32 	[%r9], %r46;
	bar.sync 	0;
	setp.ge.s32 	%p3, %r4, %r10;
	@%p3 bra 	$L__BB6_32;
	setp.lt.u32 	%p4, %r2, 512;
	@%p4 bra 	$L__BB6_9;
	setp.gt.u32 	%p7, %r3, 255;
	@%p7 bra 	$L__BB6_8;
	ld.shared.u32 	%r18, [%r9+1024];
	ld.shared.u32 	%r19, [%r9];
	add.s32 	%r20, %r19, %r18;
	st.shared.u32 	[%r9], %r20;
$L__BB6_8:
	bar.sync 	0;
	bra.uni 	$L__BB6_10;
$L__BB6_9:
	setp.lt.u32 	%p5, %r2, 256;
	@%p5 bra 	$L__BB6_13;
$L__BB6_10:
	setp.gt.u32 	%p8, %r3, 127;
	@%p8 bra 	$L__BB6_12;
	ld.shared.u32 	%r21, [%r9+512];
	ld.shared.u32 	%r22, [%r9];
	add.s32 	%r23, %r22, %r21;
	st.shared.u32 	[%r9], %r23;
$L__BB6_12:
	bar.sync 	0;
	bra.uni 	$L__BB6_14;
$L__BB6_13:
	setp.lt.u32 	%p6, %r2, 128;
	@%p6 bra 	$L__BB6_17;
$L__BB6_14:
	setp.gt.u32 	%p9, %r3, 63;
	@%p9 bra 	$L__BB6_16;
	ld.shared.u32 	%r24, [%r9+256];
	ld.shared.u32 	%r25, [%r9];
	add.s32 	%r26, %r25, %r24;
	st.shared.u32 	[%r9], %r26;
$L__BB6_16:
	bar.sync 	0;
$L__BB6_17:
	setp.gt.u32 	%p10, %r3, 31;
	@%p10 bra 	$L__BB6_32;
	setp.lt.u32 	%p11, %r2, 64;
	@%p11 bra 	$L__BB6_20;
	ld.volatile.shared.u32 	%r27, [%r9+128];
	ld.volatile.shared.u32 	%r28, [%r9];
	add.s32 	%r29, %r28, %r27;
	st.volatile.shared.u32 	[%r9], %r29;
	bra.uni 	$L__BB6_21;
$L__BB6_20:
	setp.lt.u32 	%p12, %r2, 32;
	@%p12 bra 	$L__BB6_22;
$L__BB6_21:
	ld.volatile.shared.u32 	%r30, [%r9+64];
	ld.volatile.shared.u32 	%r31, [%r9];
	add.s32 	%r32, %r31, %r30;
	st.volatile.shared.u32 	[%r9], %r32;
	bra.uni 	$L__BB6_23;
$L__BB6_22:
	setp.lt.u32 	%p13, %r2, 16;
	@%p13 bra 	$L__BB6_24;
$L__BB6_23:
	ld.volatile.shared.u32 	%r33, [%r9+32];
	ld.volatile.shared.u32 	%r34, [%r9];
	add.s32 	%r35, %r34, %r33;
	st.volatile.shared.u32 	[%r9], %r35;
	bra.uni 	$L__BB6_25;
$L__BB6_24:
	setp.lt.u32 	%p14, %r2, 8;
	@%p14 bra 	$L__BB6_26;
$L__BB6_25:
	ld.volatile.shared.u32 	%r36, [%r9+16];
	ld.volatile.shared.u32 	%r37, [%r9];
	add.s32 	%r38, %r37, %r36;
	st.volatile.shared.u32 	[%r9], %r38;
	bra.uni 	$L__BB6_27;
$L__BB6_26:
	setp.lt.u32 	%p15, %r2, 4;
	@%p15 bra 	$L__BB6_28;
$L__BB6_27:
	ld.volatile.shared.u32 	%r39, [%r9+8];
	ld.volatile.shared.u32 	%r40, [%r9];
	add.s32 	%r41, %r40, %r39;
	st.volatile.shared.u32 	[%r9], %r41;
	bra.uni 	$L__BB6_29;
$L__BB6_28:
	setp.lt.u32 	%p16, %r2, 2;
	@%p16 bra 	$L__BB6_30;
$L__BB6_29:
	ld.volatile.shared.u32 	%r42, [%r9+4];
	ld.volatile.shared.u32 	%r43, [%r9];
	add.s32 	%r44, %r43, %r42;
	st.volatile.shared.u32 	[%r9], %r44;
$L__BB6_30:
	setp.ne.s32 	%p17, %r3, 0;
	@%p17 bra 	$L__BB6_32;
	ld.shared.u32 	%r45, [share_num];
	mul.wide.u32 	%rd9, %r1, 4;
	add.s64 	%rd10, %rd1, %rd9;
	st.global.u32 	[%rd10], %r45;
$L__BB6_32:
	ret;

}
	// .globl	_ZN3cub18CUB_300001_SM_10006detail11EmptyKernelIvEEvv
.visible .entry _ZN3cub18CUB_300001_SM_10006detail11EmptyKernelIvEEvv()
{


	ret;

}
	// .globl	_ZN3cub18CUB_300001_SM_10006detail6reduce28DeviceReduceSingleTileKernelINS2_10policy_hubIijN4cuda3std3__44plusIiEEE10Policy1000EPiSC_jS9_iiNS7_10__identityEEEvT0_T1_T2_T3_T4_T6_
.visible .entry _ZN3cub18CUB_300001_SM_10006detail6reduce28DeviceReduceSingleTileKernelINS2_10policy_hubIijN4cuda3std3__44plusIiEEE10Policy1000EPiSC_jS9_iiNS7_10__identityEEEvT0_T1_T2_T3_T4_T6_(
	.param .u64 .ptr .align 1 _ZN3cub18CUB_300001_SM_10006detail6reduce28DeviceReduceSingleTileKernelINS2_10policy_hubIijN4cuda3std3__44plusIiEEE10Policy1000EPiSC_jS9_iiNS7_10__identityEEEvT0_T1_T2_T3_T4_T6__param_0,
	.param .u64 .ptr .align 1 _ZN3cub18CUB_300001_SM_10006detail6reduce28DeviceReduceSingleTileKernelINS2_10policy_hubIijN4cuda3std3__44plusIiEEE10Policy1000EPiSC_jS9_iiNS7_10__identityEEEvT0_T1_T2_T3_T4_T6__param_1,
	.param .u32 _ZN3cub18CUB_300001_SM_10006detail6reduce28DeviceReduceSingleTileKernelINS2_10policy_hubIijN4cuda3std3__44plusIiEEE10Policy1000EPiSC_jS9_iiNS7_10__identityEEEvT0_T1_T2_T3_T4_T6__param_2,
	.param .align 1 .b8 _ZN3cub18CUB_300001_SM_10006detail6reduce28DeviceReduceSingleTileKernelINS2_10policy_hubIijN4cuda3std3__44plusIiEEE10Policy1000EPiSC_jS9_iiNS7_10__identityEEEvT0_T1_T2_T3_T4_T6__param_3[1],
	.param .u32 _ZN3cub18CUB_300001_SM_10006detail6reduce28DeviceReduceSingleTileKernelINS2_10policy_hubIijN4cuda3std3__44plusIiEEE10Policy1000EPiSC_jS9_iiNS7_10__identityEEEvT0_T1_T2_T3_T4_T6__param_4,
	.param .align 1 .b8 _ZN3cub18CUB_300001_SM_10006detail6reduce28DeviceReduceSingleTileKernelINS2_10policy_hubIijN4cuda3std3__44plusIiEEE10Policy1000EPiSC_jS9_iiNS7_10__identityEEEvT0_T1_T2_T3_T4_T6__param_5[1]
)
.maxntid 256
.minnctapersm 1
{
	.reg .pred 	%p<97>;
	.reg .b32 	%r<699>;
	.reg .b64 	%rd<122>;
	// demoted variable
	.shared .align 4 .b8 _ZZN3cub18CUB_300001_SM_10006detail6reduce28DeviceReduceSingleTileKernelINS2_10policy_hubIijN4cuda3std3__44plusIiEEE10Policy1000EPiSC_jS9_iiNS7_10__identityEEEvT0_T1_T2_T3_T4_T6_E12temp_storage[44];
	ld.param.u64 	%rd15, [_ZN3cub18CUB_300001_SM_10006detail6reduce28DeviceReduceSingleTileKernelINS2_10policy_hubIijN4cuda3std3__44plusIiEEE10Policy1000EPiSC_jS9_iiNS7_10__identityEEEvT0_T1_T2_T3_T4_T6__param_0];
	ld.param.u64 	%rd16, [_ZN3cub18CUB_300001_SM_10006detail6reduce28DeviceReduceSingleTileKernelINS2_10policy_hubIijN4cuda3std3__44plusIiEEE10Policy1000EPiSC_jS9_iiNS7_10__identityEEEvT0_T1_T2_T3_T4_T6__param_1];
	ld.param.u32 	%r123, [_ZN3cub18CUB_300001_SM_10006detail6reduce28DeviceReduceSingleTileKernelINS2_10policy_hubIijN4cuda3std3__44plusIiEEE10Policy1000EPiSC_jS9_iiNS7_10__identityEEEvT0_T1_T2_T3_T4_T6__param_2];
	ld.param.u32 	%r124, [_ZN3cub18CUB_300001_SM_10006detail6reduce28DeviceReduceSingleTileKernelINS2_10policy_hubIijN4cuda3std3__44plusIiEEE10Policy1000EPiSC_jS9_iiNS7_10__identityEEEvT0_T1_T2_T3_T4_T6__param_4];
	cvta.to.global.u64 	%rd1, %rd16;
	setp.ne.s32 	%p1, %r123, 0;
	@%p1 bra 	$L__BB8_3;
	mov.u32 	%r645, %tid.x;
	setp.ne.s32 	%p96, %r645, 0;
	@%p96 bra 	$L__BB8_76;
	st.global.u32 	[%rd1], %r124;
	bra.uni 	$L__BB8_76;
$L__BB8_3:
	and.b64  	%rd17, %rd15, 15;
	setp.ne.s64 	%p2, %rd17, 0;
	@%p2 bra 	$L__BB8_39;
	setp.gt.u32 	%p49, %r123, 4095;
	@%p49 bra 	$L__BB8_23;
	mov.u32 	%r1, %tid.x;
	setp.ge.u32 	%p66, %r1, %r123;
	mov.b32 	%r656, 0;
	mov.u32 	%r651, %r1;
	@%p66 bra 	$L__BB8_7;
	mul.wide.u32 	%rd110, %r1, 4;
	add.s64 	%rd109, %rd15, %rd110;
	// begin inline asm
	ld.global.nc.u32 %r656, [%rd109];
	// end inline asm
	add.s32 	%r651, %r1, 256;
$L__BB8_7:
	setp.ge.u32 	%p67, %r651, %r123;
	@%p67 bra 	$L__BB8_14;
	not.b32 	%r519, %r651;
	add.s32 	%r6, %r123, %r519;
	and.b32  	%r520, %r6, 768;
	setp.eq.s32 	%p68, %r520, 768;
	@%p68 bra 	$L__BB8_11;
	mul.wide.u32 	%rd111, %r651, 4;
	add.s64 	%rd118, %rd15, %rd111;
	shr.u32 	%r521, %r6, 8;
	add.s32 	%r522, %r521, 1;
	and.b32  	%r523, %r522, 3;
	neg.s32 	%r648, %r523;
$L__BB8_10:
	.pragma "nounroll";
	// begin inline asm
	ld.global.nc.u32 %r524, [%rd118];
	// end inline asm
	add.s32 	%r656, %r524, %r656;
	add.s32 	%r651, %r651, 256;
	add.s64 	%rd118, %rd118, 1024;
	add.s32 	%r648, %r648, 1;
	setp.ne.s32 	%p69, %r648, 0;
	@%p69 bra 	$L__BB8_10;
$L__BB8_11:
	setp.lt.u32 	%p70, %r6, 768;
	@%p70 bra 	$L__BB8_14;
	mul.wide.u32 	%rd113, %r651, 4;
	add.s64 	%rd119, %rd15, %rd113;
$L__BB8_13:
	// begin inline asm
	ld.global.nc.u32 %r525, [%rd119];
	// end inline asm
	add.s32 	%r529, %r525, %r656;
	add.s64 	%rd115, %rd119, 1024;
	// begin inline asm
	ld.global.nc.u32 %r526, [%rd115];
	// end inline asm
	add.s32 	%r530, %r526, %r529;
	add.s64 	%rd116, %rd119, 2048;
	// begin inline asm
	ld.global.nc.u32 %r527, [%rd116];
	// end inline asm
	add.s32 	%r531, %r527, %r530;
	add.s64 	%rd117, %rd119, 3072;
	// begin inline asm
	ld.global.nc.u32 %r528, [%rd117];
	// end inline asm
	add.s32 	%r656, %r528, %r531;
	add.s32 	%r651, %r651, 1024;
	add.s64 	%rd119, %rd119, 4096;
	setp.lt.s32 	%p71, %r651, %r123;
	@%p71 bra 	$L__BB8_13;
$L__BB8_14:
	setp.lt.u32 	%p72, %r123, 256;
	@%p72 bra 	$L__BB8_19;
	// begin inline asm
	mov.u32 %r595, %laneid;
	// end inline asm
	mov.b32 	%r598, 1;
	mov.b32 	%r619, 31;
	mov.b32 	%r620, -1;
	// begin inline asm
	shfl.sync.down.b32 %r596, %r656, %r598, %r619, %r620;
	// end inline asm
	setp.gt.s32 	%p88, %r595, 30;
	selp.b32 	%r621, 0, %r596, %p88;
	add.s32 	%r602, %r621, %r656;
	mov.b32 	%r603, 2;
	// begin inline asm
	shfl.sync.down.b32 %r601, %r602, %r603, %r619, %r620;
	// end inline asm
	setp.gt.s32 	%p89, %r595, 29;
	selp.b32 	%r622, 0, %r601, %p89;
	add.s32 	%r607, %r602, %r622;
	mov.b32 	%r608, 4;
	// begin inline asm
	shfl.sync.down.b32 %r606, %r607, %r608, %r619, %r620;
	// end inline asm
	setp.gt.s32 	%p90, %r595, 27;
	selp.b32 	%r623, 0, %r606, %p90;
	add.s32 	%r612, %r607, %r623;
	mov.b32 	%r613, 8;
	// begin inline asm
	shfl.sync.down.b32 %r611, %r612, %r613, %r619, %r620;
	// end inline asm
	setp.gt.s32 	%p91, %r595, 23;
	selp.b32 	%r624, 0, %r611, %p91;
	add.s32 	%r617, %r612, %r624;
	mov.b32 	%r618, 16;
	// begin inline asm
	shfl.sync.down.b32 %r616, %r617, %r618, %r619, %r620;
	// end inline asm
	setp.gt.s32 	%p92, %r595, 15;
	selp.b32 	%r625, 0, %r616, %p92;
	add.s32 	%r698, %r617, %r625;
	setp.ne.s32 	%p93, %r595, 0;
	@%p93 bra 	$L__BB8_17;
	shr.u32 	%r626, %r1, 3;
	and.b32  	%r627, %r626, 124;
	mov.u32 	%r628, _ZZN3cub18CUB_300001_SM_10006detail6reduce28DeviceReduceSingleTileKernelINS2_10policy_hubIijN4cuda3std3__44plusIiEEE10Policy1000EPiSC_jS9_iiNS7_10__identityEEEvT0_T1_T2_T3_T4_T6_E12temp_storage;
	add.s32 	%r629, %r628, %r627;
	st.shared.u32 	[%r629+8], %r698;
$L__BB8_17:
	bar.sync 	0;
	setp.ne.s32 	%p94, %r1, 0;
	@%p94 bra 	$L__BB8_74;
	ld.shared.u32 	%r630, [_ZZN3cub18CUB_300001_SM_10006detail6reduce28DeviceReduceSingleTileKernelINS2_10policy_hubIijN4cuda3std3__44plusIiEEE10Policy1000EPiSC_jS9_iiNS7_10__identityEEEvT0_T1_T2_T3_T4_T6_E12temp_storage+12];
	add.s32 	%r631, %r630, %r698;
	ld.shared.u32 	%r632, [_ZZN3cub18CUB_300001_SM_10006detail6reduce28DeviceReduceSingleTileKernelINS2_10policy_hubIijN4cuda3std3__44plusIiEEE10Policy1000EPiSC_jS9_iiNS7_10__identityEEEvT0_T1_T2_T3_T4_T6_E12temp_storage+16];
	add.s32 	%r633, %r631, %r632;
	ld.shared.u32 	%r634, [_ZZN3cub18CUB_300001_SM_10006detail6reduce28DeviceReduceSingleTileKernelINS2_10policy_hubIijN4cuda3std3__44plusIiEEE10Policy1000EPiSC_jS9_iiNS7_10__identityEEEvT0_T1_T2_T3_T4_T6_E12temp_storage+20];
	add.s32 	%r635, %r633, %r634;
	ld.shared.u32 	%r636, [_ZZN3cub18CUB_300001_SM_10006detail6reduce28DeviceReduceSingleTileKernelINS2_10policy_hubIijN4cuda3std3__44plusIiEEE10Policy1000EPiSC_jS9_iiNS7_10__identityEEEvT0_T1_T2_T3_T4_T6_E12temp_storage+24];
	add.s32 	%r637, %r635, %r636;
	ld.shared.u32 	%r638, [_ZZN3cub18CUB_300001_SM_10006detail6reduce28DeviceReduceSingleTileKernelINS2_10policy_hubIijN4cuda3std3__44plusIiEEE10Policy1000EPiSC_jS9_iiNS7_10__identityEEEvT0_T1_T2_T3_T4_T6_E12temp_storage+28];
	add.s32 	%r639, %r637, %r638;
	ld.shared.u32 	%r640, [_ZZN3cub18CUB_300001_SM_10006detail6reduce28DeviceReduceSingleTileKernelINS2_10policy_hubIijN4cuda3std3__44plusIiEEE10Policy1000EPiSC_jS9_iiNS7_10__identityEEEvT0_T1_T2_T3_T4_T6_E12temp_storage+32];
	add.s32 	%r641, %r639, %r640;
	ld.shared.u32 	%r642, [_ZZN3cub18CUB_300001_SM_10006detail6reduce28DeviceReduceSingleTileKernelINS2_10policy_hubIijN4cuda3std3__44plusIiEEE10Policy1000EPiSC_jS9_iiNS7_10__identityEEEvT0_T1_T2_T3_T4_T6_E12temp_storage+36];
	add.s32 	%r698, %r641, %r642;
	bra.uni 	$L__BB8_74;
$L__BB8_19:
	// begin inline asm
	mov.u32 %r532, %laneid;
	// end inline asm
	and.b32  	%r558, %r1, 992;
	add.s32 	%r559, %r558, 32;
	setp.gt.u32 	%p73, %r559, %r123;
	not.b32 	%r560, %r558;
	add.s32 	%r561, %r123, %r560;
	selp.b32 	%r556, %r561, 31, %p73;
	mov.b32 	%r535, 1;
	mov.b32 	%r557, -1;
	// begin inline asm
	shfl.sync.down.b32 %r533, %r656, %r535, %r556, %r557;
	// end inline asm
	setp.lt.s32 	%p74, %r532, %r556;
	selp.b32 	%r562, %r533, 0, %p74;
	add.s32 	%r539, %r562, %r656;
	mov.b32 	%r540, 2;
	// begin inline asm
	shfl.sync.down.b32 %r538, %r539, %r540, %r556, %r557;
	// end inline asm
	add.s32 	%r563, %r532, 2;
	setp.gt.s32 	%p75, %r563, %r556;
	selp.b32 	%r564, 0, %r538, %p75;
	add.s32 	%r544, %r539, %r564;
	mov.b32 	%r545, 4;
	// begin inline asm
	shfl.sync.down.b32 %r543, %r544, %r545, %r556, %r557;
	// end inline asm
	add.s32 	%r565, %r532, 4;
	setp.gt.s32 	%p76, %r565, %r556;
	selp.b32 	%r566, 0, %r543, %p76;
	add.s32 	%r549, %r544, %r566;
	mov.b32 	%r550, 8;
	// begin inline asm
	shfl.sync.down.b32 %r548, %r549, %r550, %r556, %r557;
	// end inline asm
	add.s32 	%r567, %r532, 8;
	setp.gt.s32 	%p77, %r567, %r556;
	selp.b32 	%r568, 0, %r548, %p77;
	add.s32 	%r554, %r549, %r568;
	mov.b32 	%r555, 16;
	// begin inline asm
	shfl.sync.down.b32 %r553, %r554, %r555, %r556, %r557;
	// end inline asm
	add.s32 	%r569, %r532, 16;
	setp.gt.s32 	%p78, %r569, %r556;
	selp.b32 	%r570, 0, %r553, %p78;
	add.s32 	%r698, %r554, %r570;
	setp.ne.s32 	%p79, %r532, 0;
	@%p79 bra 	$L__BB8_21;
	shr.u32 	%r571, %r1, 3;
	and.b32  	%r572, %r571, 124;
	mov.u32 	%r573, _ZZN3cub18CUB_300001_SM_10006detail6reduce28DeviceReduceSingleTileKernelINS2_10policy_hubIijN4cuda3std3__44plusIiEEE10Policy1000EPiSC_jS9_iiNS7_10__identityEEEvT0_T1_T2_T3_T4_T6_E12temp_storage;
	add.s32 	%r574, %r573, %r572;
	st.shared.u32 	[%r574+8], %r698;
$L__BB8_21:
	bar.sync 	0;
	setp.ne.s32 	%p80, %r1, 0;
	@%p80 bra 	$L__BB8_74;
	setp.gt.u32 	%p81, %r123, 32;
	ld.shared.u32 	%r575, [_ZZN3cub18CUB_300001_SM_10006detail6reduce28DeviceReduceSingleTileKernelINS2_10policy_hubIijN4cuda3std3__44plusIiEEE10Policy1000EPiSC_jS9_iiNS7_10__identityEEEvT0_T1_T2_T3_T4_T6_E12temp_storage+12];
	selp.b32 	%r576, %r575, 0, %p81;
	add.s32 	%r577, %r576, %r698;
	setp.gt.u32 	%p82, %r123, 64;
	ld.shared.u32 	%r578, [_ZZN3cub18CUB_300001_SM_10006detail6reduce28DeviceReduceSingleTileKernelINS2_10policy_hubIijN4cuda3std3__44plusIiEEE10Policy1000EPiSC_jS9_iiNS7_10__identityEEEvT0_T1_T2_T3_T4_T6_E12temp_storage+16];
	selp.b32 	%r579, %r578, 0, %p82;
	add.s32 	%r580, %r577, %r579;
	setp.gt.u32 	%p83, %r123, 96;
	ld.shared.u32 	%r581, [_ZZN3cub18CUB_300001_SM_10006detail6reduce28DeviceReduceSingleTileKernelINS2_10policy_hubIijN4cuda3std3__44plusIiEEE10Policy1000EPiSC_jS9_iiNS7_10__identityEEEvT0_T1_T2_T3_T4_T6_E12temp_storage+20];
	selp.b32 	%r582, %r581, 0, %p83;
	add.s32 	%r583, %r580, %r582;
	setp.gt.u32 	%p84, %r123, 128;
	ld.shared.u32 	%r584, [_ZZN3cub18CUB_300001_SM_10006detail6reduce28DeviceReduceSingleTileKernelINS2_10policy_hubIijN4cuda3std3__44plusIiEEE10Policy1000EPiSC_jS9_iiNS7_10__identityEEEvT0_T1_T2_T3_T4_T6_E12temp_storage+24];
	selp.b32 	%r585, %r584, 0, %p84;
	add.s32 	%r586, %r583, %r585;
	setp.gt.u32 	%p85, %r123, 160;
	ld.shared.u32 	%r587, [_ZZN3cub18CUB_300001_SM_10006detail6reduce28DeviceReduceSingleTileKernelINS2_10policy_hubIijN4cuda3std3__44plusIiEEE10Policy1000EPiSC_jS9_iiNS7_10__identityEEEvT0_T1_T2_T3_T4_T6_E12temp_storage+28];
	selp.b32 	%r588, %r587, 0, %p85;
	add.s32 	%r589, %r586, %r588;
	setp.gt.u32 	%p86, %r123, 192;
	ld.shared.u32 	%r590, [_ZZN3cub18CUB_300001_SM_10006detail6reduce28DeviceReduceSingleTileKernelINS2_10policy_hubIijN4cuda3std3__44plusIiEEE10Policy1000EPiSC_jS9_iiNS7_10__identityEEEvT0_T1_T2_T3_T4_T6_E12temp_storage+32];
	selp.b32 	%r591, %r590, 0, %p86;
	add.s32 	%r592, %r589, %r591;
	setp.gt.u32 	%p87, %r123, 224;
	ld.shared.u32 	%r593, [_ZZN3cub18CUB_300001_SM_10006detail6reduce28DeviceReduceSingleTileKernelINS2_10policy_hubIijN4cuda3std3__44plusIiEEE10Policy1000EPiSC_jS9_iiNS7_10__identityEEEvT0_T1_T2_T3_T4_T6_E12temp_storage+36];
	selp.b32 	%r594, %r593, 0, %p87;
	add.s32 	%r698, %r592, %r594;
	bra.uni 	$L__BB8_74;
$L__BB8_23:
	mov.u32 	%r26, %tid.x;
	shl.b32 	%r27, %r26, 2;
	mul.wide.u32 	%rd85, %r27, 4;
	add.s64 	%rd75, %rd15, %rd85;
	// begin inline asm
	ld.global.nc.v2.u64 {%rd73, %rd74}, [%rd75];
	// end inline asm
	mov.b64 	{%r385, %r386}, %rd74;
	mov.b64 	{%r387, %r388}, %rd73;
	add.s64 	%rd78, %rd75, 4096;
	// begin inline asm
	ld.global.nc.v2.u64 {%rd76, %rd77}, [%rd78];
	// end inline asm
	mov.b64 	{%r389, %r390}, %rd77;
	mov.b64 	{%r391, %r392}, %rd76;
	add.s64 	%rd81, %rd75, 8192;
	// begin inline asm
	ld.global.nc.v2.u64 {%rd79, %rd80}, [%rd81];
	// end inline asm
	mov.b64 	{%r393, %r394}, %rd80;
	mov.b64 	{%r395, %r396}, %rd79;
	add.s64 	%rd84, %rd75, 12288;
	// begin inline asm
	ld.global.nc.v2.u64 {%rd82, %rd83}, [%rd84];
	// end inline asm
	mov.b64 	{%r397, %r398}, %rd83;
	mov.b64 	{%r399, %r400}, %rd82;
	add.s32 	%r401, %r388, %r387;
	add.s32 	%r402, %r385, %r401;
	add.s32 	%r403, %r386, %r402;
	add.s32 	%r404, %r391, %r403;
	add.s32 	%r405, %r392, %r404;
	add.s32 	%r406, %r389, %r405;
	add.s32 	%r407, %r390, %r406;
	add.s32 	%r408, %r395, %r407;
	add.s32 	%r409, %r396, %r408;
	add.s32 	%r410, %r393, %r409;
	add.s32 	%r411, %r394, %r410;
	add.s32 	%r412, %r399, %r411;
	add.s32 	%r413, %r400, %r412;
	add.s32 	%r414, %r397, %r413;
	add.s32 	%r671, %r398, %r414;
	add.s32 	%r29, %r123, -4096;
	setp.lt.u32 	%p50, %r29, 4096;
	mov.b32 	%r660, 4096;
	@%p50 bra 	$L__BB8_27;
	mov.b32 	%r660, 4096;
$L__BB8_25:
	add.s32 	%r416, %r660, %r27;
	mul.wide.u32 	%rd98, %r416, 4;
	add.s64 	%rd88, %rd15, %rd98;
	// begin inline asm
	ld.global.nc.v2.u64 {%rd86, %rd87}, [%rd88];
	// end inline asm
	mov.b64 	{%r417, %r418}, %rd87;
	mov.b64 	{%r419, %r420}, %rd86;
	add.s64 	%rd91, %rd88, 4096;
	// begin inline asm
	ld.global.nc.v2.u64 {%rd89, %rd90}, [%rd91];
	// end inline asm
	mov.b64 	{%r421, %r422}, %rd90;
	mov.b64 	{%r423, %r424}, %rd89;
	add.s64 	%rd94, %rd88, 8192;
	// begin inline asm
	ld.global.nc.v2.u64 {%rd92, %rd93}, [%rd94];
	// end inline asm
	mov.b64 	{%r425, %r426}, %rd93;
	mov.b64 	{%r427, %r428}, %rd92;
	add.s64 	%rd97, %rd88, 12288;
	// begin inline asm
	ld.global.nc.v2.u64 {%rd95, %rd96}, [%rd97];
	// end inline asm
	mov.b64 	{%r429, %r430}, %rd96;
	mov.b64 	{%r431, %r432}, %rd95;
	add.s32 	%r433, %r419, %r671;
	add.s32 	%r434, %r420, %r433;
	add.s32 	%r435, %r417, %r434;
	add.s32 	%r436, %r418, %r435;
	add.s32 	%r437, %r423, %r436;
	add.s32 	%r438, %r424, %r437;
	add.s32 	%r439, %r421, %r438;
	add.s32 	%r440, %r422, %r439;
	add.s32 	%r441, %r427, %r440;
	add.s32 	%r442, %r428, %r441;
	add.s32 	%r443, %r425, %r442;
	add.s32 	%r444, %r426, %r443;
	add.s32 	%r445, %r431, %r444;
	add.s32 	%r446, %r432, %r445;
	add.s32 	%r447, %r429, %r446;
	add.s32 	%r671, %r430, %r447;
	sub.s32 	%r448, %r123, %r660;
	setp.lt.u32 	%p51, %r448, 4096;
	@%p51 bra 	$L__BB8_35;
	add.s32 	%r660, %r660, 4096;
	setp.le.u32 	%p52, %r660, %r29;
	@%p52 bra 	$L__BB8_25;
$L__BB8_27:
	setp.le.u32 	%p53, %r123, %r660;
	@%p53 bra 	$L__BB8_35;
	sub.s32 	%r36, %r123, %r660;
	setp.ge.s32 	%p54, %r26, %r36;
	@%p54 bra 	$L__BB8_35;
	not.b32 	%r450, %r26;
	add.s32 	%r451, %r123, %r450;
	sub.s32 	%r37, %r451, %r660;
	and.b32  	%r452, %r37, 768;
	setp.eq.s32 	%p55, %r452, 768;
	mov.u32 	%r665, %r26;
	@%p55 bra 	$L__BB8_32;
	add.s32 	%r662, %r26, %r660;
	shr.u32 	%r453, %r37, 8;
	add.s32 	%r454, %r453, 1;
	and.b32  	%r455, %r454, 3;
	neg.s32 	%r661, %r455;
	mov.u32 	%r665, %r26;
$L__BB8_31:
	.pragma "nounroll";
	mul.wide.u32 	%rd100, %r662, 4;
	add.s64 	%rd99, %rd15, %rd100;
	// begin inline asm
	ld.global.nc.u32 %r456, [%rd99];
	// end inline asm
	add.s32 	%r671, %r456, %r671;
	add.s32 	%r665, %r665, 256;
	add.s32 	%r662, %r662, 256;
	add.s32 	%r661, %r661, 1;
	setp.ne.s32 	%p56, %r661, 0;
	@%p56 bra 	$L__BB8_31;
$L__BB8_32:
	setp.lt.u32 	%p57, %r37, 768;
	@%p57 bra 	$L__BB8_35;
	add.s32 	%r669, %r665, 512;
	add.s32 	%r668, %r665, %r660;
$L__BB8_34:
	mul.wide.u32 	%rd105, %r668, 4;
	add.s64 	%rd101, %rd15, %rd105;
	// begin inline asm
	ld.global.nc.u32 %r457, [%rd101];
	// end inline asm
	add.s32 	%r461, %r457, %r671;
	add.s32 	%r462, %r668, 256;
	mul.wide.u32 	%rd106, %r462, 4;
	add.s64 	%rd102, %rd15, %rd106;
	// begin inline asm
	ld.global.nc.u32 %r458, [%rd102];
	// end inline asm
	add.s32 	%r463, %r458, %r461;
	add.s32 	%r464, %r668, 512;
	mul.wide.u32 	%rd107, %r464, 4;
	add.s64 	%rd103, %rd15, %rd107;
	// begin inline asm
	ld.global.nc.u32 %r459, [%rd103];
	// end inline asm
	add.s32 	%r465, %r459, %r463;
	add.s32 	%r466, %r668, 768;
	mul.wide.u32 	%rd108, %r466, 4;
	add.s64 	%rd104, %rd15, %rd108;
	// begin inline asm
	ld.global.nc.u32 %r460, [%rd104];
	// end inline asm
	add.s32 	%r671, %r460, %r465;
	add.s32 	%r57, %r669, 1024;
	add.s32 	%r467, %r669, 512;
	add.s32 	%r668, %r668, 1024;
	setp.lt.s32 	%p58, %r467, %r36;
	mov.u32 	%r669, %r57;
	@%p58 bra 	$L__BB8_34;
$L__BB8_35:
	// begin inline asm
	mov.u32 %r468, %laneid;
	// end inline asm
	mov.b32 	%r471, 1;
	mov.b32 	%r492, 31;
	mov.b32 	%r493, -1;
	// begin inline asm
	shfl.sync.down.b32 %r469, %r671, %r471, %r492, %r493;
	// end inline asm
	setp.gt.s32 	%p59, %r468, 30;
	selp.b32 	%r494, 0, %r469, %p59;
	add.s32 	%r475, %r494, %r671;
	mov.b32 	%r476, 2;
	// begin inline asm
	shfl.sync.down.b32 %r474, %r475, %r476, %r492, %r493;
	// end inline asm
	setp.gt.s32 	%p60, %r468, 29;
	selp.b32 	%r495, 0, %r474, %p60;
	add.s32 	%r480, %r475, %r495;
	mov.b32 	%r481, 4;
	// begin inline asm
	shfl.sync.down.b32 %r479, %r480, %r481, %r492, %r493;
	// end inline asm
	setp.gt.s32 	%p61, %r468, 27;
	selp.b32 	%r496, 0, %r479, %p61;
	add.s32 	%r485, %r480, %r496;
	mov.b32 	%r486, 8;
	// begin inline asm
	shfl.sync.down.b32 %r484, %r485, %r486, %r492, %r493;
	// end inline asm
	setp.gt.s32 	%p62, %r468, 23;
	selp.b32 	%r497, 0, %r484, %p62;
	add.s32 	%r490, %r485, %r497;
	mov.b32 	%r491, 16;
	// begin inline asm
	shfl.sync.down.b32 %r489, %r490, %r491, %r492, %r493;
	// end inline asm
	setp.gt.s32 	%p63, %r468, 15;
	selp.b32 	%r498, 0, %r489, %p63;
	add.s32 	%r698, %r490, %r498;
	setp.ne.s32 	%p64, %r468, 0;
	@%p64 bra 	$L__BB8_37;
	shr.u32 	%r499, %r26, 3;
	and.b32  	%r500, %r499, 124;
	mov.u32 	%r501, _ZZN3cub18CUB_300001_SM_10006detail6reduce28DeviceReduceSingleTileKernelINS2_10policy_hubIijN4cuda3std3__44plusIiEEE10Policy1000EPiSC_jS9_iiNS7_10__identityEEEvT0_T1_T2_T3_T4_T6_E12temp_storage;
	add.s32 	%r502, %r501, %r500;
	st.shared.u32 	[%r502+8], %r698;
$L__BB8_37:
	bar.sync 	0;
	setp.ne.s32 	%p65, %r26, 0;
	@%p65 bra 	$L__BB8_74;
	ld.shared.u32 	%r503, [_ZZN3cub18CUB_300001_SM_10006detail6reduce28DeviceReduceSingleTileKernelINS2_10policy_hubIijN4cuda3std3__44plusIiEEE10Policy1000EPiSC_jS9_iiNS7_10__identityEEEvT0_T1_T2_T3_T4_T6_E12temp_storage+12];
	add.s32 	%r504, %r503, %r698;
	ld.shared.u32 	%r505, [_ZZN3cub18CUB_300001_SM_10006detail6reduce28DeviceReduceSingleTileKernelINS2_10policy_hubIijN4cuda3std3__44plusIiEEE10Policy1000EPiSC_jS9_iiNS7_10__identityEEEvT0_T1_T2_T3_T4_T6_E12temp_storage+16];
	add.s32 	%r506, %r504, %r505;
	ld.shared.u32 	%r507, [_ZZN3cub18CUB_300001_SM_10006detail6reduce28DeviceReduceSingleTileKernelINS2_10policy_hubIijN4cuda3std3__44plusIiEEE10Policy1000EPiSC_jS9_iiNS7_10__identityEEEvT0_T1_T2_T3_T4_T6_E12temp_storage+20];
	add.s32 	%r508, %r506, %r507;
	ld.shared.u32 	%r509, [_ZZN3cub18CUB_300001_SM_10006detail6reduce28DeviceReduceSingleTileKernelINS2_10policy_hubIijN4cuda3std3__44plusIiEEE10Policy1000EPiSC_jS9_iiNS7_10__identityEEEvT0_T1_T2_T3_T4_T6_E12temp_storage+24];
	add.s32 	%r510, %r508, %r509;
	ld.shared.u32 	%r511, [_ZZN3cub18CUB_300001_SM_10006detail6reduce28DeviceReduceSingleTileKernelINS2_10policy_hubIijN4cuda3std3__44plusIiEEE10Policy1000EPiSC_jS9_iiNS7_10__identityEEEvT0_T1_T2_T3_T4_T6_E12temp_storage+28];
	add.s32 	%r512, %r510, %r511;
	ld.shared.u32 	%r513, [_ZZN3cub18CUB_300001_SM_10006detail6reduce28DeviceReduceSingleTileKernelINS2_10policy_hubIijN4cuda3std3__44plusIiEEE10Policy1000EPiSC_jS9_iiNS7_10__identityEEEvT0_T1_T2_T3_T4_T6_E12temp_storage+32];
	add.s32 	%r514, %r512, %r513;
	ld.shared.u32 	%r515, [_ZZN3cub18CUB_300001_SM_10006detail6reduce28DeviceReduceSingleTileKernelINS2_10policy_hubIijN4cuda3std3__44plusIiEEE10Policy1000EPiSC_jS9_iiNS7_10__identityEEEvT0_T1_T2_T3_T4_T6_E12temp_storage+36];
	add.s32 	%r698, %r514, %r515;
	bra.uni 	$L__BB8_74;
$L__BB8_39:
	setp.gt.u32 	%p3, %r123, 4095;
	@%p3 bra 	$L__BB8_58;
	mov.u32 	%r62, %tid.x;
	setp.ge.u32 	%p20, %r62, %r123;
	mov.b32 	%r682, 0;
	mov.u32 	%r677, %r62;
	@%p20 bra 	$L__BB8_42;
	mul.wide.u32 	%rd65, %r62, 4;
	add.s64 	%rd64, %rd15, %rd65;
	// begin inline asm
	ld.global.nc.u32 %r682, [%rd64];
	// end inline asm
	add.s32 	%r677, %r62, 256;
$L__BB8_42:
	setp.ge.u32 	%p21, %r677, %r123;
	@%p21 bra 	$L__BB8_49;
	not.b32 	%r260, %r677;
	add.s32 	%r67, %r123, %r260;
	and.b32  	%r261, %r67, 768;
	setp.eq.s32 	%p22, %r261, 768;
	@%p22 bra 	$L__BB8_46;
	mul.wide.u32 	%rd66, %r677, 4;
	add.s64 	%rd120, %rd15, %rd66;
	shr.u32 	%r262, %r67, 8;
	add.s32 	%r263, %r262, 1;
	and.b32  	%r264, %r263, 3;
	neg.s32 	%r674, %r264;
$L__BB8_45:
	.pragma "nounroll";
	// begin inline asm
	ld.global.nc.u32 %r265, [%rd120];
	// end inline asm
	add.s32 	%r682, %r265, %r682;
	add.s32 	%r677, %r677, 256;
	add.s64 	%rd120, %rd120, 1024;
	add.s32 	%r674, %r674, 1;
	setp.ne.s32 	%p23, %r674, 0;
	@%p23 bra 	$L__BB8_45;
$L__BB8_46:
	setp.lt.u32 	%p24, %r67, 768;
	@%p24 bra 	$L__BB8_49;
	mul.wide.u32 	%rd68, %r677, 4;
	add.s64 	%rd121, %rd15, %rd68;
$L__BB8_48:
	// begin inline asm
	ld.global.nc.u32 %r266, [%rd121];
	// end inline asm
	add.s32 	%r270, %r266, %r682;
	add.s64 	%rd70, %rd121, 1024;
	// begin inline asm
	ld.global.nc.u32 %r267, [%rd70];
	// end inline asm
	add.s32 	%r271, %r267, %r270;
	add.s64 	%rd71, %rd121, 2048;
	// begin inline asm
	ld.global.nc.u32 %r268, [%rd71];
	// end inline asm
	add.s32 	%r272, %r268, %r271;
	add.s64 	%rd72, %rd121, 3072;
	// begin inline asm
	ld.global.nc.u32 %r269, [%rd72];
	// end inline asm
	add.s32 	%r682, %r269, %r272;
	add.s32 	%r677, %r677, 1024;
	add.s64 	%rd121, %rd121, 4096;
	setp.lt.s32 	%p25, %r677, %r123;
	@%p25 bra 	$L__BB8_48;
$L__BB8_49:
	setp.lt.u32 	%p26, %r123, 256;
	@%p26 bra 	$L__BB8_54;
	// begin inline asm
	mov.u32 %r336, %laneid;
	// end inline asm
	mov.b32 	%r339, 1;
	mov.b32 	%r360, 31;
	mov.b32 	%r361, -1;
	// begin inline asm
	shfl.sync.down.b32 %r337, %r682, %r339, %r360, %r361;
	// end inline asm
	setp.gt.s32 	%p42, %r336, 30;
	selp.b32 	%r362, 0, %r337, %p42;
	add.s32 	%r343, %r362, %r682;
	mov.b32 	%r344, 2;
	// begin inline asm
	shfl.sync.down.b32 %r342, %r343, %r344, %r360, %r361;
	// end inline asm
	setp.gt.s32 	%p43, %r336, 29;
	selp.b32 	%r363, 0, %r342, %p43;
	add.s32 	%r348, %r343, %r363;
	mov.b32 	%r349, 4;
	// begin inline asm
	shfl.sync.down.b32 %r347, %r348, %r349, %r360, %r361;
	// end inline asm
	setp.gt.s32 	%p44, %r336, 27;
	selp.b32 	%r364, 0, %r347, %p44;
	add.s32 	%r353, %r348, %r364;
	mov.b32 	%r354, 8;
	// begin inline asm
	shfl.sync.down.b32 %r352, %r353, %r354, %r360, %r361;
	// end inline asm
	setp.gt.s32 	%p45, %r336, 23;
	selp.b32 	%r365, 0, %r352, %p45;
	add.s32 	%r358, %r353, %r365;
	mov.b32 	%r359, 16;
	// begin inline asm
	shfl.sync.down.b32 %r357, %r358, %r359, %r360, %r361;
	// end inline asm
	setp.gt.s32 	%p46, %r336, 15;
	selp.b32 	%r366, 0, %r357, %p46;
	add.s32 	%r698, %r358, %r366;
	setp.ne.s32 	%p47, %r336, 0;
	@%p47 bra 	$L__BB8_52;
	shr.u32 	%r367, %r62, 3;
	and.b32  	%r368, %r367, 124;
	mov.u32 	%r369, _ZZN3cub18CUB_300001_SM_10006detail6reduce28DeviceReduceSingleTileKernelINS2_10policy_hubIijN4cuda3std3__44plusIiEEE10Policy1000EPiSC_jS9_iiNS7_10__identityEEEvT0_T1_T2_T3_T4_T6_E12temp_storage;
	add.s32 	%r370, %r369, %r368;
	st.shared.u32 	[%r370+8], %r698;
$L__BB8_52:
	bar.sync 	0;
	setp.ne.s32 	%p48, %r62, 0;
	@%p48 bra 	$L__BB8_74;
	ld.shared.u32 	%r371, [_ZZN3cub18CUB_300001_SM_10006detail6reduce28DeviceReduceSingleTileKernelINS2_10policy_hubIijN4cuda3std3__44plusIiEEE10Policy1000EPiSC_jS9_iiNS7_10__identityEEEvT0_T1_T2_T3_T4_T6_E12temp_storage+12];
	add.s32 	%r372, %r371, %r698;
	ld.shared.u32 	%r373, [_ZZN3cub18CUB_300001_SM_10006detail6reduce28DeviceReduceSingleTileKernelINS2_10policy_hubIijN4cuda3std3__44plusIiEEE10Policy1000EPiSC_jS9_iiNS7_10__identityEEEvT0_T1_T2_T3_T4_T6_E12temp_storage+16];
	add.s32 	%r374, %r372, %r373;
	ld.shared.u32 	%r375, [_ZZN3cub18CUB_300001_SM_10006detail6reduce28DeviceReduceSingleTileKernelINS2_10policy_hubIijN4cuda3std3__44plusIiEEE10Policy1000EPiSC_jS9_iiNS7_10__identityEEEvT0_T1_T2_T3_T4_T6_E12temp_storage+20];
	add.s32 	%r376, %r374, %r375;
	ld.shared.u32 	%r377, [_ZZN3cub18CUB_300001_SM_10006detail6reduce28DeviceReduceSingleTileKernelINS2_10policy_hubIijN4cuda3std3__44plusIiEEE10Policy1000EPiSC_jS9_iiNS7_10__identityEEEvT0_T1_T2_T3_T4_T6_E12temp_storage+24];
	add.s32 	%r378, %r376, %r377;
	ld.shared.u32 	%r379, [_ZZN3cub18CUB_300001_SM_10006detail6reduce28DeviceReduceSingleTileKernelINS2_10policy_hubIijN4cuda3std3__44plusIiEEE10Policy1000EPiSC_jS9_iiNS7_10__identityEEEvT0_T1_T2_T3_T4_T6_E12temp_storage+28];
	add.s32 	%r380, %r378, %r379;
	ld.shared.u32 	%r381, [_ZZN3cub18CUB_300001_SM_10006detail6reduce28DeviceReduceSingleTileKernelINS2_10policy_hubIijN4cuda3std3__44plusIiEEE10Policy1000EPiSC_jS9_iiNS7_10__identityEEEvT0_T1_T2_T3_T4_T6_E12temp_storage+32];
	add.s32 	%r382, %r380, %r381;
	ld.shared.u32 	%r383, [_ZZN3cub18CUB_300001_SM_10006detail6reduce28DeviceReduceSingleTileKernelINS2_10policy_hubIijN4cuda3std3__44plusIiEEE10Policy1000EPiSC_jS9_iiNS7_10__identityEEEvT0_T1_T2_T3_T4_T6_E12temp_storage+36];
	add.s32 	%r698, %r382, %r383;
	bra.uni 	$L__BB8_74;
$L__BB8_54:
	// begin inline asm
	mov.u32 %r273, %laneid;
	// end inline asm
	and.b32  	%r299, %r62, 992;
	add.s32 	%r300, %r299, 32;
	setp.gt.u32 	%p27, %r300, %r123;
	not.b32 	%r301, %r299;
	add.s32 	%r302, %r123, %r301;
	selp.b32 	%r297, %r302, 31, %p27;
	mov.b32 	%r276, 1;
	mov.b32 	%r298, -1;
	// begin inline asm
	shfl.sync.down.b32 %r274, %r682, %r276, %r297, %r298;
	// end inline asm
	setp.lt.s32 	%p28, %r273, %r297;
	selp.b32 	%r303, %r274, 0, %p28;
	add.s32 	%r280, %r303, %r682;
	mov.b32 	%r281, 2;
	// begin inline asm
	shfl.sync.down.b32 %r279, %r280, %r281, %r297, %r298;
	// end inline asm
	add.s32 	%r304, %r273, 2;
	setp.gt.s32 	%p29, %r304, %r297;
	selp.b32 	%r305, 0, %r279, %p29;
	add.s32 	%r285, %r280, %r305;
	mov.b32 	%r286, 4;
	// begin inline asm
	shfl.sync.down.b32 %r284, %r285, %r286, %r297, %r298;
	// end inline asm
	add.s32 	%r306, %r273, 4;
	setp.gt.s32 	%p30, %r306, %r297;
	selp.b32 	%r307, 0, %r284, %p30;
	add.s32 	%r290, %r285, %r307;
	mov.b32 	%r291, 8;
	// begin inline asm
	shfl.sync.down.b32 %r289, %r290, %r291, %r297, %r298;
	// end inline asm
	add.s32 	%r308, %r273, 8;
	setp.gt.s32 	%p31, %r308, %r297;
	selp.b32 	%r309, 0, %r289, %p31;
	add.s32 	%r295, %r290, %r309;
	mov.b32 	%r296, 16;
	// begin inline asm
	shfl.sync.down.b32 %r294, %r295, %r296, %r297, %r298;
	// end inline asm
	add.s32 	%r310, %r273, 16;
	setp.gt.s32 	%p32, %r310, %r297;
	selp.b32 	%r311, 0, %r294, %p32;
	add.s32 	%r698, %r295, %r311;
	setp.ne.s32 	%p33, %r273, 0;
	@%p33 bra 	$L__BB8_56;
	shr.u32 	%r312, %r62, 3;
	and.b32  	%r313, %r312, 124;
	mov.u32 	%r314, _ZZN3cub18CUB_300001_SM_10006detail6reduce28DeviceReduceSingleTileKernelINS2_10policy_hubIijN4cuda3std3__44plusIiEEE10Policy1000EPiSC_jS9_iiNS7_10__identityEEEvT0_T1_T2_T3_T4_T6_E12temp_storage;
	add.s32 	%r315, %r314, %r313;
	st.shared.u32 	[%r315+8], %r698;
$L__BB8_56:
	bar.sync 	0;
	setp.ne.s32 	%p34, %r62, 0;
	@%p34 bra 	$L__BB8_74;
	setp.gt.u32 	%p35, %r123, 32;
	ld.shared.u32 	%r316, [_ZZN3cub18CUB_300001_SM_10006detail6reduce28DeviceReduceSingleTileKernelINS2_10policy_hubIijN4cuda3std3__44plusIiEEE10Policy1000EPiSC_jS9_iiNS7_10__identityEEEvT0_T1_T2_T3_T4_T6_E12temp_storage+12];
	selp.b32 	%r317, %r316, 0, %p35;
	add.s32 	%r318, %r317, %r698;
	setp.gt.u32 	%p36, %r123, 64;
	ld.shared.u32 	%r319, [_ZZN3cub18CUB_300001_SM_10006detail6reduce28DeviceReduceSingleTileKernelINS2_10policy_hubIijN4cuda3std3__44plusIiEEE10Policy1000EPiSC_jS9_iiNS7_10__identityEEEvT0_T1_T2_T3_T4_T6_E12temp_storage+16];
	selp.b32 	%r320, %r319, 0, %p36;
	add.s32 	%r321, %r318, %r320;
	setp.gt.u32 	%p37, %r123, 96;
	ld.shared.u32 	%r322, [_ZZN3cub18CUB_300001_SM_10006detail6reduce28DeviceReduceSingleTileKernelINS2_10policy_hubIijN4cuda3std3__44plusIiEEE10Policy1000EPiSC_jS9_iiNS7_10__identityEEEvT0_T1_T2_T3_T4_T6_E12temp_storage+20];
	selp.b32 	%r323, %r322, 0, %p37;
	add.s32 	%r324, %r321, %r323;
	setp.gt.u32 	%p38, %r123, 128;
	ld.shared.u32 	%r325, [_ZZN3cub18CUB_300001_SM_10006detail6reduce28DeviceReduceSingleTileKernelINS2_10policy_hubIijN4cuda3std3__44plusIiEEE10Policy1000EPiSC_jS9_iiNS7_10__identityEEEvT0_T1_T2_T3_T4_T6_E12temp_storage+24];
	selp.b32 	%r326, %r325, 0, %p38;
	add.s32 	%r327, %r324, %r326;
	setp.gt.u32 	%p39, %r123, 160;
	ld.shared.u32 	%r328, [_ZZN3cub18CUB_300001_SM_10006detail6reduce28DeviceReduceSingleTileKernelINS2_10policy_hubIijN4cuda3std3__44plusIiEEE10Policy1000EPiSC_jS9_iiNS7_10__identityEEEvT0_T1_T2_T3_T4_T6_E12temp_storage+28];
	selp.b32 	%r329, %r328, 0, %p39;
	add.s32 	%r330, %r327, %r329;
	setp.gt.u32 	%p40, %r123, 192;
	ld.shared.u32 	%r331, [_ZZN3cub18CUB_300001_SM_10006detail6reduce28DeviceReduceSingleTileKernelINS2_10policy_hubIijN4cuda3std3__44plusIiEEE10Policy1000EPiSC_jS9_iiNS7_10__identityEEEvT0_T1_T2_T3_T4_T6_E12temp_storage+32];
	selp.b32 	%r332, %r331, 0, %p40;
	add.s32 	%r333, %r330, %r332;
	setp.gt.u32 	%p41, %r123, 224;
	ld.shared.u32 	%r334, [_ZZN3cub18CUB_300001_SM_10006detail6reduce28DeviceReduceSingleTileKernelINS2_10policy_hubIijN4cuda3std3__44plusIiEEE10Policy1000EPiSC_jS9_iiNS7_10__identityEEEvT0_T1_T2_T3_T4_T6_E12temp_storage+36];
	selp.b32 	%r335, %r334, 0, %p41;
	add.s32 	%r698, %r333, %r335;
	bra.uni 	$L__BB8_74;
$L__BB8_58:
	mov.u32 	%r87, %tid.x;
	mul.wide.u32 	%rd34, %r87, 4;
	add.s64 	%rd18, %rd15, %rd34;
	// begin inline asm
	ld.global.nc.u32 %r125, [%rd18];
	// end inline asm
	add.s64 	%rd19, %rd18, 1024;
	// begin inline asm
	ld.global.nc.u32 %r126, [%rd19];
	// end inline asm
	add.s64 	%rd20, %rd18, 2048;
	// begin inline asm
	ld.global.nc.u32 %r127, [%rd20];
	// end inline asm
	add.s64 	%rd21, %rd18, 3072;
	// begin inline asm
	ld.global.nc.u32 %r128, [%rd21];
	// end inline asm
	add.s64 	%rd22, %rd18, 4096;
	// begin inline asm
	ld.global.nc.u32 %r129, [%rd22];
	// end inline asm
	add.s64 	%rd23, %rd18, 5120;
	// begin inline asm
	ld.global.nc.u32 %r130, [%rd23];
	// end inline asm
	add.s64 	%rd24, %rd18, 6144;
	// begin inline asm
	ld.global.nc.u32 %r131, [%rd24];
	// end inline asm
	add.s64 	%rd25, %rd18, 7168;
	// begin inline asm
	ld.global.nc.u32 %r132, [%rd25];
	// end inline asm
	add.s64 	%rd26, %rd18, 8192;
	// begin inline asm
	ld.global.nc.u32 %r133, [%rd26];
	// end inline asm
	add.s64 	%rd27, %rd18, 9216;
	// begin inline asm
	ld.global.nc.u32 %r134, [%rd27];
	// end inline asm
	add.s64 	%rd28, %rd18, 10240;
	// begin inline asm
	ld.global.nc.u32 %r135, [%rd28];
	// end inline asm
	add.s64 	%rd29, %rd18, 11264;
	// begin inline asm
	ld.global.nc.u32 %r136, [%rd29];
	// end inline asm
	add.s64 	%rd30, %rd18, 12288;
	// begin inline asm
	ld.global.nc.u32 %r137, [%rd30];
	// end inline asm
	add.s64 	%rd31, %rd18, 13312;
	// begin inline asm
	ld.global.nc.u32 %r138, [%rd31];
	// end inline asm
	add.s64 	%rd32, %rd18, 14336;
	// begin inline asm
	ld.global.nc.u32 %r139, [%rd32];
	// end inline asm
	add.s64 	%rd33, %rd18, 15360;
	// begin inline asm
	ld.global.nc.u32 %r140, [%rd33];
	// end inline asm
	add.s32 	%r142, %r126, %r125;
	add.s32 	%r143, %r127, %r142;
	add.s32 	%r144, %r128, %r143;
	add.s32 	%r145, %r129, %r144;
	add.s32 	%r146, %r130, %r145;
	add.s32 	%r147, %r131, %r146;
	add.s32 	%r148, %r132, %r147;
	add.s32 	%r149, %r133, %r148;
	add.s32 	%r150, %r134, %r149;
	add.s32 	%r151, %r135, %r150;
	add.s32 	%r152, %r136, %r151;
	add.s32 	%r153, %r137, %r152;
	add.s32 	%r154, %r138, %r153;
	add.s32 	%r155, %r139, %r154;
	add.s32 	%r697, %r140, %r155;
	add.s32 	%r89, %r123, -4096;
	setp.lt.u32 	%p4, %r89, 4096;
	mov.b32 	%r686, 4096;
	@%p4 bra 	$L__BB8_62;
	mov.b32 	%r686, 4096;
$L__BB8_60:
	add.s32 	%r173, %r87, %r686;
	mul.wide.u32 	%rd51, %r173, 4;
	add.s64 	%rd35, %rd15, %rd51;
	// begin inline asm
	ld.global.nc.u32 %r157, [%rd35];
	// end inline asm
	mul.wide.u32 	%rd52, %r686, 4;
	add.s64 	%rd53, %rd18, %rd52;
	add.s64 	%rd36, %rd53, 1024;
	// begin inline asm
	ld.global.nc.u32 %r158, [%rd36];
	// end inline asm
	add.s64 	%rd37, %rd53, 2048;
	// begin inline asm
	ld.global.nc.u32 %r159, [%rd37];
	// end inline asm
	add.s64 	%rd38, %rd53, 3072;
	// begin inline asm
	ld.global.nc.u32 %r160, [%rd38];
	// end inline asm
	add.s64 	%rd39, %rd53, 4096;
	// begin inline asm
	ld.global.nc.u32 %r161, [%rd39];
	// end inline asm
	add.s64 	%rd40, %rd53, 5120;
	// begin inline asm
	ld.global.nc.u32 %r162, [%rd40];
	// end inline asm
	add.s64 	%rd41, %rd53, 6144;
	// begin inline asm
	ld.global.nc.u32 %r163, [%rd41];
	// end inline asm
	add.s64 	%rd42, %rd53, 7168;
	// begin inline asm
	ld.global.nc.u32 %r164, [%rd42];
	// end inline asm
	add.s64 	%rd43, %rd53, 8192;
	// begin inline asm
	ld.global.nc.u32 %r165, [%rd43];
	// end inline asm
	add.s64 	%rd44, %rd53, 9216;
	// begin inline asm
	ld.global.nc.u32 %r166, [%rd44];
	// end inline asm
	add.s64 	%rd45, %rd53, 10240;
	// begin inline asm
	ld.global.nc.u32 %r167, [%rd45];
	// end inline asm
	add.s64 	%rd46, %rd53, 11264;
	// begin inline asm
	ld.global.nc.u32 %r168, [%rd46];
	// end inline asm
	add.s64 	%rd47, %rd53, 12288;
	// begin inline asm
	ld.global.nc.u32 %r169, [%rd47];
	// end inline asm
	add.s64 	%rd48, %rd53, 13312;
	// begin inline asm
	ld.global.nc.u32 %r170, [%rd48];
	// end inline asm
	add.s64 	%rd49, %rd53, 14336;
	// begin inline asm
	ld.global.nc.u32 %r171, [%rd49];
	// end inline asm
	add.s64 	%rd50, %rd53, 15360;
	// begin inline asm
	ld.global.nc.u32 %r172, [%rd50];
	// end inline asm
	add.s32 	%r174, %r157, %r697;
	add.s32 	%r175, %r158, %r174;
	add.s32 	%r176, %r159, %r175;
	add.s32 	%r177, %r160, %r176;
	add.s32 	%r178, %r161, %r177;
	add.s32 	%r179, %r162, %r178;
	add.s32 	%r180, %r163, %r179;
	add.s32 	%r181, %r164, %r180;
	add.s32 	%r182, %r165, %r181;
	add.s32 	%r183, %r166, %r182;
	add.s32 	%r184, %r167, %r183;
	add.s32 	%r185, %r168, %r184;
	add.s32 	%r186, %r169, %r185;
	add.s32 	%r187, %r170, %r186;
	add.s32 	%r188, %r171, %r187;
	add.s32 	%r697, %r172, %r188;
	sub.s32 	%r189, %r123, %r686;
	setp.lt.u32 	%p5, %r189, 4096;
	@%p5 bra 	$L__BB8_70;
	add.s32 	%r686, %r686, 4096;
	setp.le.u32 	%p6, %r686, %r89;
	@%p6 bra 	$L__BB8_60;
$L__BB8_62:
	setp.le.u32 	%p7, %r123, %r686;
	@%p7 bra 	$L__BB8_70;
	sub.s32 	%r96, %r123, %r686;
	setp.ge.s32 	%p8, %r87, %r96;
	@%p8 bra 	$L__BB8_70;
	not.b32 	%r191, %r87;
	add.s32 	%r192, %r123, %r191;
	sub.s32 	%r97, %r192, %r686;
	and.b32  	%r193, %r97, 768;
	setp.eq.s32 	%p9, %r193, 768;
	mov.u32 	%r691, %r87;
	@%p9 bra 	$L__BB8_67;
	add.s32 	%r688, %r87, %r686;
	shr.u32 	%r194, %r97, 8;
	add.s32 	%r195, %r194, 1;
	and.b32  	%r196, %r195, 3;
	neg.s32 	%r687, %r196;
	mov.u32 	%r691, %r87;
$L__BB8_66:
	.pragma "nounroll";
	mul.wide.u32 	%rd55, %r688, 4;
	add.s64 	%rd54, %rd15, %rd55;
	// begin inline asm
	ld.global.nc.u32 %r197, [%rd54];
	// end inline asm
	add.s32 	%r697, %r197, %r697;
	add.s32 	%r691, %r691, 256;
	add.s32 	%r688, %r688, 256;
	add.s32 	%r687, %r687, 1;
	setp.ne.s32 	%p10, %r687, 0;
	@%p10 bra 	$L__BB8_66;
$L__BB8_67:
	setp.lt.u32 	%p11, %r97, 768;
	@%p11 bra 	$L__BB8_70;
	add.s32 	%r695, %r691, 512;
	add.s32 	%r694, %r691, %r686;
$L__BB8_69:
	mul.wide.u32 	%rd60, %r694, 4;
	add.s64 	%rd56, %rd15, %rd60;
	// begin inline asm
	ld.global.nc.u32 %r198, [%rd56];
	// end inline asm
	add.s32 	%r202, %r198, %r697;
	add.s32 	%r203, %r694, 256;
	mul.wide.u32 	%rd61, %r203, 4;
	add.s64 	%rd57, %rd15, %rd61;
	// begin inline asm
	ld.global.nc.u32 %r199, [%rd57];
	// end inline asm
	add.s32 	%r204, %r199, %r202;
	add.s32 	%r205, %r694, 512;
	mul.wide.u32 	%rd62, %r205, 4;
	add.s64 	%rd58, %rd15, %rd62;
	// begin inline asm
	ld.global.nc.u32 %r200, [%rd58];
	// end inline asm
	add.s32 	%r206, %r200, %r204;
	add.s32 	%r207, %r694, 768;
	mul.wide.u32 	%rd63, %r207, 4;
	add.s64 	%rd59, %rd15, %rd63;
	// begin inline asm
	ld.global.nc.u32 %r201, [%rd59];
	// end inline asm
	add.s32 	%r697, %r201, %r206;
	add.s32 	%r117, %r695, 1024;
	add.s32 	%r208, %r695, 512;
	add.s32 	%r694, %r694, 1024;
	setp.lt.s32 	%p12, %r208, %r96;
	mov.u32 	%r695, %r117;
	@%p12 bra 	$L__BB8_69;
$L__BB8_70:
	// begin inline asm
	mov.u32 %r209, %laneid;
	// end inline asm
	mov.b32 	%r212, 1;
	mov.b32 	%r233, 31;
	mov.b32 	%r234, -1;
	// begin inline asm
	shfl.sync.down.b32 %r210, %r697, %r212, %r233, %r234;
	// end inline asm
	setp.gt.s32 	%p13, %r209, 30;
	selp.b32 	%r235, 0, %r210, %p13;
	add.s32 	%r216, %r235, %r697;
	mov.b32 	%r217, 2;
	// begin inline asm
	shfl.sync.down.b32 %r215, %r216, %r217, %r233, %r234;
	// end inline asm
	setp.gt.s32 	%p14, %r209, 29;
	selp.b32 	%r236, 0, %r215, %p14;
	add.s32 	%r221, %r216, %r236;
	mov.b32 	%r222, 4;
	// begin inline asm
	shfl.sync.down.b32 %r220, %r221, %r222, %r233, %r234;
	// end inline asm
	setp.gt.s32 	%p15, %r209, 27;
	selp.b32 	%r237, 0, %r220, %p15;
	add.s32 	%r226, %r221, %r237;
	mov.b32 	%r227, 8;
	// begin inline asm
	shfl.sync.down.b32 %r225, %r226, %r227, %r233, %r234;
	// end inline asm
	setp.gt.s32 	%p16, %r209, 23;
	selp.b32 	%r238, 0, %r225, %p16;
	add.s32 	%r231, %r226, %r238;
	mov.b32 	%r232, 16;
	// begin inline asm
	shfl.sync.down.b32 %r230, %r231, %r232, %r233, %r234;
	// end inline asm
	setp.gt.s32 	%p17, %r209, 15;
	selp.b32 	%r239, 0, %r230, %p17;
	add.s32 	%r698, %r231, %r239;
	setp.ne.s32 	%p18, %r209, 0;
	@%p18 bra 	$L__BB8_72;
	shr.u32 	%r240, %r87, 3;
	and.b32  	%r241, %r240, 124;
	mov.u32 	%r242, _ZZN3cub18CUB_300001_SM_10006detail6reduce28DeviceReduceSingleTileKernelINS2_10policy_hubIijN4cuda3std3__44plusIiEEE10Policy1000EPiSC_jS9_iiNS7_10__identityEEEvT0_T1_T2_T3_T4_T6_E12temp_storage;
	add.s32 	%r243, %r242, %r241;
	st.shared.u32 	[%r243+8], %r698;
$L__BB8_72:
	bar.sync 	0;
	setp.ne.s32 	%p19, %r87, 0;
	@%p19 bra 	$L__BB8_74;
	ld.shared.u32 	%r244, [_ZZN3cub18CUB_300001_SM_10006detail6reduce28DeviceReduceSingleTileKernelINS2_10policy_hubIijN4cuda3std3__44plusIiEEE10Policy1000EPiSC_jS9_iiNS7_10__identityEEEvT0_T1_T2_T3_T4_T6_E12temp_storage+12];
	add.s32 	%r245, %r244, %r698;
	ld.shared.u32 	%r246, [_ZZN3cub18CUB_300001_SM_10006detail6reduce28DeviceReduceSingleTileKernelINS2_10policy_hubIijN4cuda3std3__44plusIiEEE10Policy1000EPiSC_jS9_iiNS7_10__identityEEEvT0_T1_T2_T3_T4_T6_E12temp_storage+16];
	add.s32 	%r247, %r245, %r246;
	ld.shared.u32 	%r248, [_ZZN3cub18CUB_300001_SM_10006detail6reduce28DeviceReduceSingleTileKernelINS2_10policy_hubIijN4cuda3std3__44plusIiEEE10Policy1000EPiSC_jS9_iiNS7_10__identityEEEvT0_T1_T2_T3_T4_T6_E12temp_storage+20];
	add.s32 	%r249, %r247, %r248;
	ld.shared.u32 	%r250, [_ZZN3cub18CUB_300001_SM_10006detail6reduce28DeviceReduceSingleTileKernelINS2_10policy_hubIijN4cuda3std3__44plusIiEEE10Policy1000EPiSC_jS9_iiNS7_10__identityEEEvT0_T1_T2_T3_T4_T6_E12temp_storage+24];
	add.s32 	%r251, %r249, %r250;
	ld.shared.u32 	%r252, [_ZZN3cub18CUB_300001_SM_10006detail6reduce28DeviceReduceSingleTileKernelINS2_10policy_hubIijN4cuda3std3__44plusIiEEE10Policy1000EPiSC_jS9_iiNS7_10__identityEEEvT0_T1_T2_T3_T4_T6_E12temp_storage+28];
	add.s32 	%r253, %r251, %r252;
	ld.shared.u32 	%r254, [_ZZN3cub18CUB_300001_SM_10006detail6reduce28DeviceReduceSingleTileKernelINS2_10policy_hubIijN4cuda3std3__44plusIiEEE10Policy1000EPiSC_jS9_iiNS7_10__identityEEEvT0_T1_T2_T3_T4_T6_E12temp_storage+32];
	add.s32 	%r255, %r253, %r254;
	ld.shared.u32 	%r256, [_ZZN3cub18CUB_300001_SM_10006detail6reduce28DeviceReduceSingleTileKernelINS2_10policy_hubIijN4cuda3std3__44plusIiEEE10Policy1000EPiSC_jS9_iiNS7_10__identityEEEvT0_T1_T2_T3_T4_T6_E12temp_storage+36];
	add.s32 	%r698, %r255, %r256;
$L__BB8_74:
	mov.u32 	%r643, %tid.x;
	setp.ne.s32 	%p95, %r643, 0;
	@%p95 bra 	$L__BB8_76;
	add.s32 	%r644, %r698, %r124;
	st.global.u32 	[%rd1], %r644;
$L__BB8_76:
	ret;

}
	// .globl	_ZN3cub18CUB_300001_SM_10006detail6reduce18DeviceReduceKernelINS2_10policy_hubIijN4cuda3std3__44plusIiEEE10Policy1000EPijS9_iNS7_10__identityEEEvT0_PT3_T1_NS0_13GridEvenShareISH_EET2_T4_
.visible .entry _ZN3cub18CUB_300001_SM_10006detail6reduce18DeviceReduceKernelINS2_10policy_hubIijN4cuda3std3__44plusIiEEE10Policy1000EPijS9_iNS7_10__identityEEEvT0_PT3_T1_NS0_13GridEvenShareISH_EET2_T4_(
	.param .u64 .ptr .align 1 _ZN3cub18CUB_300001_SM_10006detail6reduce18DeviceReduceKernelINS2_10policy_hubIijN4cuda3std3__44plusIiEEE10Policy1000EPijS9_iNS7_10__identityEEEvT0_PT3_T1_NS0_13GridEvenShareISH_EET2_T4__param_0,
	.param .u64 .ptr .align 1 _ZN3cub18CUB_300001_SM_10006detail6reduce18DeviceReduceKernelINS2_10policy_hubIijN4cuda3std3__44plusIiEEE10Policy1000EPijS9_iNS7_10__identityEEEvT0_PT3_T1_NS0_13GridEvenShareISH_EET2_T4__param_1,
	.param .u32 _ZN3cub18CUB_300001_SM_10006detail6reduce18DeviceReduceKernelINS2_10policy_hubIijN4cuda3std3__44plusIiEEE10Policy1000EPijS9_iNS7_10__identityEEEvT0_PT3_T1_NS0_13GridEvenShareISH_EET2_T4__param_2,
	.param .align 4 .b8 _ZN3cub18CUB_300001_SM_10006detail6reduce18DeviceReduceKernelINS2_10policy_hubIijN4cuda3std3__44plusIiEEE10Policy1000EPijS9_iNS7_10__identityEEEvT0_PT3_T1_NS0_13GridEvenShareISH_EET2_T4__param_3[40],
	.param .align 1 .b8 _ZN3cub18CUB_300001_SM_10006detail6reduce18DeviceReduceKernelINS2_10policy_hubIijN4cuda3std3__44plusIiEEE10Policy1000EPijS9_iNS7_10__identityEEEvT0_PT3_T1_NS0_13GridEvenShareISH_EET2_T4__param_4[1],
	.param .align 1 .b8 _ZN3cub18CUB_300001_SM_10006detail6reduce18DeviceReduceKernelINS2_10policy_hubIijN4cuda3std3__44plusIiEEE10Policy1000EPijS9_iNS7_10__identityEEEvT0_PT3_T1_NS0_13GridEvenShareISH_EET2_T4__param_5[1]
)
.maxntid 256
{
	.reg .pred 	%p<95>;
	.reg .b32 	%r<752>;
	.reg .b64 	%rd<112>;
	// demoted variable
	.shared .align 4 .b8 _ZZN3cub18CUB_300001_SM_10006detail6reduce18DeviceReduceKernelINS2_10policy_hubIijN4cuda3std3__44plusIiEEE10Policy1000EPijS9_iNS7_10__identityEEEvT0_PT3_T1_NS0_13GridEvenShareISH_EET2_T4_E12temp_storage[44];
	ld.param.u32 	%r1, [_ZN3cub18CUB_300001_SM_10006detail6reduce18DeviceReduceKernelINS2_10policy_hubIijN4cuda3std3__44plusIiEEE10Policy1000EPijS9_iNS7_10__identityEEEvT0_PT3_T1_NS0_13GridEvenShareISH_EET2_T4__param_3+20];
	ld.param.u64 	%rd1, [_ZN3cub18CUB_300001_SM_10006detail6reduce18DeviceReduceKernelINS2_10policy_hubIijN4cuda3std3__44plusIiEEE10Policy1000EPijS9_iNS7_10__identityEEEvT0_PT3_T1_NS0_13GridEvenShareISH_EET2_T4__param_0];
	ld.param.u32 	%r2, [_ZN3cub18CUB_300001_SM_10006detail6reduce18DeviceReduceKernelINS2_10policy_hubIijN4cuda3std3__44plusIiEEE10Policy1000EPijS9_iNS7_10__identityEEEvT0_PT3_T1_NS0_13GridEvenShareISH_EET2_T4__param_3+24];
	mov.u32 	%r3, %ctaid.x;
	shl.b32 	%r4, %r2, 12;
	shl.b32 	%r5, %r3, 12;
	and.b64  	%rd3, %rd1, 15;
	setp.ne.s64 	%p1, %rd3, 0;
	@%p1 bra 	$L__BB9_36;
	sub.s32 	%r6, %r1, %r5;
	setp.gt.u32 	%p48, %r6, 4095;
	@%p48 bra 	$L__BB9_20;
	mov.u32 	%r7, %tid.x;
	setp.ge.u32 	%p65, %r7, %r6;
	mov.b32 	%r705, 0;
	mov.u32 	%r699, %r7;
	@%p65 bra 	$L__BB9_4;
	add.s32 	%r561, %r5, %r7;
	mul.wide.u32 	%rd97, %r561, 4;
	add.s64 	%rd96, %rd1, %rd97;
	// begin inline asm
	ld.global.nc.u32 %r705, [%rd96];
	// end inline asm
	add.s32 	%r699, %r7, 256;
$L__BB9_4:
	setp.ge.u32 	%p66, %r699, %r6;
	@%p66 bra 	$L__BB9_11;
	not.b32 	%r563, %r699;
	add.s32 	%r12, %r1, %r563;
	and.b32  	%r564, %r12, 768;
	setp.eq.s32 	%p67, %r564, 768;
	@%p67 bra 	$L__BB9_8;
	add.s32 	%r696, %r699, %r5;
	shr.u32 	%r565, %r12, 8;
	add.s32 	%r566, %r565, 1;
	and.b32  	%r567, %r566, 3;
	neg.s32 	%r695, %r567;
$L__BB9_7:
	.pragma "nounroll";
	mul.wide.u32 	%rd99, %r696, 4;
	add.s64 	%rd98, %rd1, %rd99;
	// begin inline asm
	ld.global.nc.u32 %r568, [%rd98];
	// end inline asm
	add.s32 	%r705, %r568, %r705;
	add.s32 	%r699, %r699, 256;
	add.s32 	%r696, %r696, 256;
	add.s32 	%r695, %r695, 1;
	setp.ne.s32 	%p68, %r695, 0;
	@%p68 bra 	$L__BB9_7;
$L__BB9_8:
	sub.s32 	%r569, %r12, %r5;
	setp.lt.u32 	%p69, %r569, 768;
	@%p69 bra 	$L__BB9_11;
	add.s32 	%r703, %r699, 512;
	add.s32 	%r702, %r699, %r5;
$L__BB9_10:
	mul.wide.u32 	%rd104, %r702, 4;
	add.s64 	%rd100, %rd1, %rd104;
	// begin inline asm
	ld.global.nc.u32 %r570, [%rd100];
	// end inline asm
	add.s32 	%r574, %r570, %r705;
	add.s32 	%r575, %r702, 256;
	mul.wide.u32 	%rd105, %r575, 4;
	add.s64 	%rd101, %rd1, %rd105;
	// begin inline asm
	ld.global.nc.u32 %r571, [%rd101];
	// end inline asm
	add.s32 	%r576, %r571, %r574;
	add.s32 	%r577, %r702, 512;
	mul.wide.u32 	%rd106, %r577, 4;
	add.s64 	%rd102, %rd1, %rd106;
	// begin inline asm
	ld.global.nc.u32 %r572, [%rd102];
	// end inline asm
	add.s32 	%r578, %r572, %r576;
	add.s32 	%r579, %r702, 768;
	mul.wide.u32 	%rd107, %r579, 4;
	add.s64 	%rd103, %rd1, %rd107;
	// begin inline asm
	ld.global.nc.u32 %r573, [%rd103];
	// end inline asm
	add.s32 	%r705, %r573, %r578;
	add.s32 	%r32, %r703, 1024;
	add.s32 	%r580, %r703, 512;
	add.s32 	%r702, %r702, 1024;
	setp.lt.s32 	%p70, %r580, %r6;
	mov.u32 	%r703, %r32;
	@%p70 bra 	$L__BB9_10;
$L__BB9_11:
	setp.lt.u32 	%p71, %r6, 256;
	@%p71 bra 	$L__BB9_16;
	// begin inline asm
	mov.u32 %r644, %laneid;
	// end inline asm
	mov.b32 	%r647, 1;
	mov.b32 	%r668, 31;
	mov.b32 	%r669, -1;
	// begin inline asm
	shfl.sync.down.b32 %r645, %r705, %r647, %r668, %r669;
	// end inline asm
	setp.gt.s32 	%p87, %r644, 30;
	selp.b32 	%r670, 0, %r645, %p87;
	add.s32 	%r651, %r670, %r705;
	mov.b32 	%r652, 2;
	// begin inline asm
	shfl.sync.down.b32 %r650, %r651, %r652, %r668, %r669;
	// end inline asm
	setp.gt.s32 	%p88, %r644, 29;
	selp.b32 	%r671, 0, %r650, %p88;
	add.s32 	%r656, %r651, %r671;
	mov.b32 	%r657, 4;
	// begin inline asm
	shfl.sync.down.b32 %r655, %r656, %r657, %r668, %r669;
	// end inline asm
	setp.gt.s32 	%p89, %r644, 27;
	selp.b32 	%r672, 0, %r655, %p89;
	add.s32 	%r661, %r656, %r672;
	mov.b32 	%r662, 8;
	// begin inline asm
	shfl.sync.down.b32 %r660, %r661, %r662, %r668, %r669;
	// end inline asm
	setp.gt.s32 	%p90, %r644, 23;
	selp.b32 	%r673, 0, %r660, %p90;
	add.s32 	%r666, %r661, %r673;
	mov.b32 	%r667, 16;
	// begin inline asm
	shfl.sync.down.b32 %r665, %r666, %r667, %r668, %r669;
	// end inline asm
	setp.gt.s32 	%p91, %r644, 15;
	selp.b32 	%r674, 0, %r665, %p91;
	add.s32 	%r751, %r666, %r674;
	setp.ne.s32 	%p92, %r644, 0;
	@%p92 bra 	$L__BB9_14;
	shr.u32 	%r675, %r7, 3;
	and.b32  	%r676, %r675, 124;
	mov.u32 	%r677, _ZZN3cub18CUB_300001_SM_10006detail6reduce18DeviceReduceKernelINS2_10policy_hubIijN4cuda3std3__44plusIiEEE10Policy1000EPijS9_iNS7_10__identityEEEvT0_PT3_T1_NS0_13GridEvenShareISH_EET2_T4_E12temp_storage;
	add.s32 	%r678, %r677, %r676;
	st.shared.u32 	[%r678+8], %r751;
$L__BB9_14:
	bar.sync 	0;
	setp.ne.s32 	%p93, %r7, 0;
	@%p93 bra 	$L__BB9_71;
	ld.shared.u32 	%r679, [_ZZN3cub18CUB_300001_SM_10006detail6reduce18DeviceReduceKernelINS2_10policy_hubIijN4cuda3std3__44plusIiEEE10Policy1000EPijS9_iNS7_10__identityEEEvT0_PT3_T1_NS0_13GridEvenShareISH_EET2_T4_E12temp_storage+12];
	add.s32 	%r680, %r679, %r751;
	ld.shared.u32 	%r681, [_ZZN3cub18CUB_300001_SM_10006detail6reduce18DeviceReduceKernelINS2_10policy_hubIijN4cuda3std3__44plusIiEEE10Policy1000EPijS9_iNS7_10__identityEEEvT0_PT3_T1_NS0_13GridEvenShareISH_EET2_T4_E12temp_storage+16];
	add.s32 	%r682, %r680, %r681;
	ld.shared.u32 	%r683, [_ZZN3cub18CUB_300001_SM_10006detail6reduce18DeviceReduceKernelINS2_10policy_hubIijN4cuda3std3__44plusIiEEE10Policy1000EPijS9_iNS7_10__identityEEEvT0_PT3_T1_NS0_13GridEvenShareISH_EET2_T4_E12temp_storage+20];
	add.s32 	%r684, %r682, %r683;
	ld.shared.u32 	%r685, [_ZZN3cub18CUB_300001_SM_10006detail6reduce18DeviceReduceKernelINS2_10policy_hubIijN4cuda3std3__44plusIiEEE10Policy1000EPijS9_iNS7_10__identityEEEvT0_PT3_T1_NS0_13GridEvenShareISH_EET2_T4_E12temp_storage+24];
	add.s32 	%r686, %r684, %r685;
	ld.shared.u32 	%r687, [_ZZN3cub18CUB_300001_SM_10006detail6reduce18DeviceReduceKernelINS2_10policy_hubIijN4cuda3std3__44plusIiEEE10Policy1000EPijS9_iNS7_10__identityEEEvT0_PT3_T1_NS0_13GridEvenShareISH_EET2_T4_E12temp_storage+28];
	add.s32 	%r688, %r686, %r687;
	ld.shared.u32 	%r689, [_ZZN3cub18CUB_300001_SM_10006detail6reduce18DeviceReduceKernelINS2_10policy_hubIijN4cuda3std3__44plusIiEEE10Policy1000EPijS9_iNS7_10__identityEEEvT0_PT3_T1_NS0_13GridEvenShareISH_EET2_T4_E12temp_storage+32];
	add.s32 	%r690, %r688, %r689;
	ld.shared.u32 	%r691, [_ZZN3cub18CUB_300001_SM_10006detail6reduce18DeviceReduceKernelINS2_10policy_hubIijN4cuda3std3__44plusIiEEE10Policy1000EPijS9_iNS7_10__identityEEEvT0_PT3_T1_NS0_13GridEvenShareISH_EET2_T4_E12temp_storage+36];
	add.s32 	%r751, %r690, %r691;
	bra.uni 	$L__BB9_71;
$L__BB9_16:
	// begin inline asm
	mov.u32 %r581, %laneid;
	// end inline asm
	and.b32  	%r607, %r7, 992;
	add.s32 	%r608, %r607, 32;
	setp.gt.u32 	%p72, %r608, %r6;
	not.b32 	%r609, %r607;
	add.s32 	%r610, %r6, %r609;
	selp.b32 	%r605, %r610, 31, %p72;
	mov.b32 	%r584, 1;
	mov.b32 	%r606, -1;
	// begin inline asm
	shfl.sync.down.b32 %r582, %r705, %r584, %r605, %r606;
	// end inline asm
	setp.lt.s32 	%p73, %r581, %r605;
	selp.b32 	%r611, %r582, 0, %p73;
	add.s32 	%r588, %r611, %r705;
	mov.b32 	%r589, 2;
	// begin inline asm
	shfl.sync.down.b32 %r587, %r588, %r589, %r605, %r606;
	// end inline asm
	add.s32 	%r612, %r581, 2;
	setp.gt.s32 	%p74, %r612, %r605;
	selp.b32 	%r613, 0, %r587, %p74;
	add.s32 	%r593, %r588, %r613;
	mov.b32 	%r594, 4;
	// begin inline asm
	shfl.sync.down.b32 %r592, %r593, %r594, %r605, %r606;
	// end inline asm
	add.s32 	%r614, %r581, 4;
	setp.gt.s32 	%p75, %r614, %r605;
	selp.b32 	%r615, 0, %r592, %p75;
	add.s32 	%r598, %r593, %r615;
	mov.b32 	%r599, 8;
	// begin inline asm
	shfl.sync.down.b32 %r597, %r598, %r599, %r605, %r606;
	// end inline asm
	add.s32 	%r616, %r581, 8;
	setp.gt.s32 	%p76, %r616, %r605;
	selp.b32 	%r617, 0, %r597, %p76;
	add.s32 	%r603, %r598, %r617;
	mov.b32 	%r604, 16;
	// begin inline asm
	shfl.sync.down.b32 %r602, %r603, %r604, %r605, %r606;
	// end inline asm
	add.s32 	%r618, %r581, 16;
	setp.gt.s32 	%p77, %r618, %r605;
	selp.b32 	%r619, 0, %r602, %p77;
	add.s32 	%r751, %r603, %r619;
	setp.ne.s32 	%p78, %r581, 0;
	@%p78 bra 	$L__BB9_18;
	shr.u32 	%r620, %r7, 3;
	and.b32  	%r621, %r620, 124;
	mov.u32 	%r622, _ZZN3cub18CUB_300001_SM_10006detail6reduce18DeviceReduceKernelINS2_10policy_hubIijN4cuda3std3__44plusIiEEE10Policy1000EPijS9_iNS7_10__identityEEEvT0_PT3_T1_NS0_13GridEvenShareISH_EET2_T4_E12temp_storage;
	add.s32 	%r623, %r622, %r621;
	st.shared.u32 	[%r623+8], %r751;
$L__BB9_18:
	bar.sync 	0;
	setp.ne.s32 	%p79, %r7, 0;
	@%p79 bra 	$L__BB9_71;
	setp.gt.u32 	%p80, %r6, 32;
	ld.shared.u32 	%r624, [_ZZN3cub18CUB_300001_SM_10006detail6reduce18DeviceReduceKernelINS2_10policy_hubIijN4cuda3std3__44plusIiEEE10Policy1000EPijS9_iNS7_10__identityEEEvT0_PT3_T1_NS0_13GridEvenShareISH_EET2_T4_E12temp_storage+12];
	selp.b32 	%r625, %r624, 0, %p80;
	add.s32 	%r626, %r625, %r751;
	setp.gt.u32 	%p81, %r6, 64;
	ld.shared.u32 	%r627, [_ZZN3cub18CUB_300001_SM_10006detail6reduce18DeviceReduceKernelINS2_10policy_hubIijN4cuda3std3__44plusIiEEE10Policy1000EPijS9_iNS7_10__identityEEEvT0_PT3_T1_NS0_13GridEvenShareISH_EET2_T4_E12temp_storage+16];
	selp.b32 	%r628, %r627, 0, %p81;
	add.s32 	%r629, %r626, %r628;
	setp.gt.u32 	%p82, %r6, 96;
	ld.shared.u32 	%r630, [_ZZN3cub18CUB_300001_SM_10006detail6reduce18DeviceReduceKernelINS2_10policy_hubIijN4cuda3std3__44plusIiEEE10Policy1000EPijS9_iNS7_10__identityEEEvT0_PT3_T1_NS0_13GridEvenShareISH_EET2_T4_E12temp_storage+20];
	selp.b32 	%r631, %r630, 0, %p82;
	add.s32 	%r632, %r629, %r631;
	setp.gt.u32 	%p83, %r6, 128;
	ld.shared.u32 	%r633, [_ZZN3cub18CUB_300001_SM_10006detail6reduce18DeviceReduceKernelINS2_10policy_hubIijN4cuda3std3__44plusIiEEE10Policy1000EPijS9_iNS7_10__identityEEEvT0_PT3_T1_NS0_13GridEvenShareISH_EET2_T4_E12temp_storage+24];
	selp.b32 	%r634, %r633, 0, %p83;
	add.s32 	%r635, %r632, %r634;
	setp.gt.u32 	%p84, %r6, 160;
	ld.shared.u32 	%r636, [_ZZN3cub18CUB_300001_SM_10006detail6reduce18DeviceReduceKernelINS2_10policy_hubIijN4cuda3std3__44plusIiEEE10Policy1000EPijS9_iNS7_10__identityEEEvT0_PT3_T1_NS0_13GridEvenShareISH_EET2_T4_E12temp_storage+28];
	selp.b32 	%r637, %r636, 0, %p84;
	add.s32 	%r638, %r635, %r637;
	setp.gt.u32 	%p85, %r6, 192;
	ld.shared.u32 	%r639, [_ZZN3cub18CUB_300001_SM_10006detail6reduce18DeviceReduceKernelINS2_10policy_hubIijN4cuda3std3__44plusIiEEE10Policy1000EPijS9_iNS7_10__identityEEEvT0_PT3_T1_NS0_13GridEvenShareISH_EET2_T4_E12temp_storage+32];
	selp.b32 	%r640, %r639, 0, %p85;
	add.s32 	%r641, %r638, %r640;
	setp.gt.u32 	%p86, %r6, 224;
	ld.shared.u32 	%r642, [_ZZN3cub18CUB_300001_SM_10006detail6reduce18DeviceReduceKernelINS2_10policy_hubIijN4cuda3std3__44plusIiEEE10Policy1000EPijS9_iNS7_10__identityEEEvT0_PT3_T1_NS0_13GridEvenShareISH_EET2_T4_E12temp_storage+36];
	selp.b32 	%r643, %r642, 0, %p86;
	add.s32 	%r751, %r641, %r643;
	bra.uni 	$L__BB9_71;
$L__BB9_20:
	mov.u32 	%r39, %tid.x;
	shl.b32 	%r40, %r39, 2;
	add.s32 	%r424, %r5, %r40;
	mul.wide.u32 	%rd72, %r424, 4;
	add.s64 	%rd62, %rd1, %rd72;
	// begin inline asm
	ld.global.nc.v2.u64 {%rd60, %rd61}, [%rd62];
	// end inline asm
	mov.b64 	{%r425, %r426}, %rd61;
	mov.b64 	{%r427, %r428}, %rd60;
	add.s64 	%rd65, %rd62, 4096;
	// begin inline asm
	ld.global.nc.v2.u64 {%rd63, %rd64}, [%rd65];
	// end inline asm
	mov.b64 	{%r429, %r430}, %rd64;
	mov.b64 	{%r431, %r432}, %rd63;
	add.s64 	%rd68, %rd62, 8192;
	// begin inline asm
	ld.global.nc.v2.u64 {%rd66, %rd67}, [%rd68];
	// end inline asm
	mov.b64 	{%r433, %r434}, %rd67;
	mov.b64 	{%r435, %r436}, %rd66;
	add.s64 	%rd71, %rd62, 12288;
	// begin inline asm
	ld.global.nc.v2.u64 {%rd69, %rd70}, [%rd71];
	// end inline asm
	mov.b64 	{%r437, %r438}, %rd70;
	mov.b64 	{%r439, %r440}, %rd69;
	add.s32 	%r441, %r428, %r427;
	add.s32 	%r442, %r425, %r441;
	add.s32 	%r443, %r426, %r442;
	add.s32 	%r444, %r431, %r443;
	add.s32 	%r445, %r432, %r444;
	add.s32 	%r446, %r429, %r445;
	add.s32 	%r447, %r430, %r446;
	add.s32 	%r448, %r435, %r447;
	add.s32 	%r449, %r436, %r448;
	add.s32 	%r450, %r433, %r449;
	add.s32 	%r451, %r434, %r450;
	add.s32 	%r452, %r439, %r451;
	add.s32 	%r453, %r440, %r452;
	add.s32 	%r454, %r437, %r453;
	add.s32 	%r721, %r438, %r454;
	setp.lt.u32 	%p49, %r6, %r4;
	@%p49 bra 	$L__BB9_32;
	add.s32 	%r42, %r4, %r5;
	add.s32 	%r707, %r42, 256;
	add.s32 	%r706, %r42, %r39;
	mov.b32 	%r708, 0;
$L__BB9_22:
	add.s32 	%r5, %r5, %r4;
	add.s32 	%r456, %r1, -4096;
	setp.gt.u32 	%p50, %r5, %r456;
	@%p50 bra 	$L__BB9_24;
	add.s32 	%r457, %r5, %r40;
	mul.wide.u32 	%rd85, %r457, 4;
	add.s64 	%rd75, %rd1, %rd85;
	// begin inline asm
	ld.global.nc.v2.u64 {%rd73, %rd74}, [%rd75];
	// end inline asm
	mov.b64 	{%r458, %r459}, %rd74;
	mov.b64 	{%r460, %r461}, %rd73;
	add.s64 	%rd78, %rd75, 4096;
	// begin inline asm
	ld.global.nc.v2.u64 {%rd76, %rd77}, [%rd78];
	// end inline asm
	mov.b64 	{%r462, %r463}, %rd77;
	mov.b64 	{%r464, %r465}, %rd76;
	add.s64 	%rd81, %rd75, 8192;
	// begin inline asm
	ld.global.nc.v2.u64 {%rd79, %rd80}, [%rd81];
	// end inline asm
	mov.b64 	{%r466, %r467}, %rd80;
	mov.b64 	{%r468, %r469}, %rd79;
	add.s64 	%rd84, %rd75, 12288;
	// begin inline asm
	ld.global.nc.v2.u64 {%rd82, %rd83}, [%rd84];
	// end inline asm
	mov.b64 	{%r470, %r471}, %rd83;
	mov.b64 	{%r472, %r473}, %rd82;
	add.s32 	%r474, %r460, %r721;
	add.s32 	%r475, %r461, %r474;
	add.s32 	%r476, %r458, %r475;
	add.s32 	%r477, %r459, %r476;
	add.s32 	%r478, %r464, %r477;
	add.s32 	%r479, %r465, %r478;
	add.s32 	%r480, %r462, %r479;
	add.s32 	%r481, %r463, %r480;
	add.s32 	%r482, %r468, %r481;
	add.s32 	%r483, %r469, %r482;
	add.s32 	%r484, %r466, %r483;
	add.s32 	%r485, %r467, %r484;
	add.s32 	%r486, %r472, %r485;
	add.s32 	%r487, %r473, %r486;
	add.s32 	%r488, %r470, %r487;
	add.s32 	%r721, %r471, %r488;
	sub.s32 	%r489, %r1, %r5;
	setp.lt.u32 	%p51, %r489, %r4;
	add.s32 	%r708, %r708, 1;
	add.s32 	%r707, %r707, %r4;
	add.s32 	%r706, %r706, %r4;
	@%p51 bra 	$L__BB9_32;
	bra.uni 	$L__BB9_22;
$L__BB9_24:
	setp.le.u32 	%p52, %r1, %r5;
	@%p52 bra 	$L__BB9_32;
	sub.s32 	%r55, %r1, %r5;
	setp.ge.s32 	%p53, %r39, %r55;
	@%p53 bra 	$L__BB9_32;
	not.b32 	%r491, %r39;
	add.s32 	%r492, %r1, %r491;
	sub.s32 	%r493, %r492, %r42;
	mul.lo.s32 	%r494, %r2, %r708;
	shl.b32 	%r495, %r494, 12;
	sub.s32 	%r56, %r493, %r495;
	shr.u32 	%r496, %r492, 8;
	add.s32 	%r57, %r496, 1;
	and.b32  	%r497, %r492, 768;
	setp.eq.s32 	%p54, %r497, 768;
	mov.u32 	%r715, %r39;
	@%p54 bra 	$L__BB9_29;
	and.b32  	%r498, %r57, 3;
	neg.s32 	%r711, %r498;
	mov.u32 	%r715, %r39;
$L__BB9_28:
	.pragma "nounroll";
	mul.wide.u32 	%rd87, %r706, 4;
	add.s64 	%rd86, %rd1, %rd87;
	// begin inline asm
	ld.global.nc.u32 %r499, [%rd86];
	// end inline asm
	add.s32 	%r721, %r499, %r721;
	add.s32 	%r715, %r715, 256;
	add.s32 	%r706, %r706, 256;
	add.s32 	%r711, %r711, 1;
	setp.ne.s32 	%p55, %r711, 0;
	@%p55 bra 	$L__BB9_28;
$L__BB9_29:
	setp.lt.u32 	%p56, %r56, 768;
	@%p56 bra 	$L__BB9_32;
	add.s32 	%r719, %r715, 512;
	add.s32 	%r718, %r715, %r707;
$L__BB9_31:
	add.s32 	%r504, %r718, -256;
	mul.wide.u32 	%rd92, %r504, 4;
	add.s64 	%rd88, %rd1, %rd92;
	// begin inline asm
	ld.global.nc.u32 %r500, [%rd88];
	// end inline asm
	add.s32 	%r505, %r500, %r721;
	mul.wide.u32 	%rd93, %r718, 4;
	add.s64 	%rd89, %rd1, %rd93;
	// begin inline asm
	ld.global.nc.u32 %r501, [%rd89];
	// end inline asm
	add.s32 	%r506, %r501, %r505;
	add.s32 	%r507, %r718, 256;
	mul.wide.u32 	%rd94, %r507, 4;
	add.s64 	%rd90, %rd1, %rd94;
	// begin inline asm
	ld.global.nc.u32 %r502, [%rd90];
	// end inline asm
	add.s32 	%r508, %r502, %r506;
	add.s32 	%r509, %r718, 512;
	mul.wide.u32 	%rd95, %r509, 4;
	add.s64 	%rd91, %rd1, %rd95;
	// begin inline asm
	ld.global.nc.u32 %r503, [%rd91];
	// end inline asm
	add.s32 	%r721, %r503, %r508;
	add.s32 	%r76, %r719, 1024;
	add.s32 	%r510, %r719, 512;
	add.s32 	%r718, %r718, 1024;
	setp.lt.s32 	%p57, %r510, %r55;
	mov.u32 	%r719, %r76;
	@%p57 bra 	$L__BB9_31;
$L__BB9_32:
	// begin inline asm
	mov.u32 %r511, %laneid;
	// end inline asm
	mov.b32 	%r514, 1;
	mov.b32 	%r535, 31;
	mov.b32 	%r536, -1;
	// begin inline asm
	shfl.sync.down.b32 %r512, %r721, %r514, %r535, %r536;
	// end inline asm
	setp.gt.s32 	%p58, %r511, 30;
	selp.b32 	%r537, 0, %r512, %p58;
	add.s32 	%r518, %r537, %r721;
	mov.b32 	%r519, 2;
	// begin inline asm
	shfl.sync.down.b32 %r517, %r518, %r519, %r535, %r536;
	// end inline asm
	setp.gt.s32 	%p59, %r511, 29;
	selp.b32 	%r538, 0, %r517, %p59;
	add.s32 	%r523, %r518, %r538;
	mov.b32 	%r524, 4;
	// begin inline asm
	shfl.sync.down.b32 %r522, %r523, %r524, %r535, %r536;
	// end inline asm
	setp.gt.s32 	%p60, %r511, 27;
	selp.b32 	%r539, 0, %r522, %p60;
	add.s32 	%r528, %r523, %r539;
	mov.b32 	%r529, 8;
	// begin inline asm
	shfl.sync.down.b32 %r527, %r528, %r529, %r535, %r536;
	// end inline asm
	setp.gt.s32 	%p61, %r511, 23;
	selp.b32 	%r540, 0, %r527, %p61;
	add.s32 	%r533, %r528, %r540;
	mov.b32 	%r534, 16;
	// begin inline asm
	shfl.sync.down.b32 %r532, %r533, %r534, %r535, %r536;
	// end inline asm
	setp.gt.s32 	%p62, %r511, 15;
	selp.b32 	%r541, 0, %r532, %p62;
	add.s32 	%r751, %r533, %r541;
	setp.ne.s32 	%p63, %r511, 0;
	@%p63 bra 	$L__BB9_34;
	shr.u32 	%r542, %r39, 3;
	and.b32  	%r543, %r542, 124;
	mov.u32 	%r544, _ZZN3cub18CUB_300001_SM_10006detail6reduce18DeviceReduceKernelINS2_10policy_hubIijN4cuda3std3__44plusIiEEE10Policy1000EPijS9_iNS7_10__identityEEEvT0_PT3_T1_NS0_13GridEvenShareISH_EET2_T4_E12temp_storage;
	add.s32 	%r545, %r544, %r543;
	st.shared.u32 	[%r545+8], %r751;
$L__BB9_34:
	bar.sync 	0;
	setp.ne.s32 	%p64, %r39, 0;
	@%p64 bra 	$L__BB9_71;
	ld.shared.u32 	%r546, [_ZZN3cub18CUB_300001_SM_10006detail6reduce18DeviceReduceKernelINS2_10policy_hubIijN4cuda3std3__44plusIiEEE10Policy1000EPijS9_iNS7_10__identityEEEvT0_PT3_T1_NS0_13GridEvenShareISH_EET2_T4_E12temp_storage+12];
	add.s32 	%r547, %r546, %r751;
	ld.shared.u32 	%r548, [_ZZN3cub18CUB_300001_SM_10006detail6reduce18DeviceReduceKernelINS2_10policy_hubIijN4cuda3std3__44plusIiEEE10Policy1000EPijS9_iNS7_10__identityEEEvT0_PT3_T1_NS0_13GridEvenShareISH_EET2_T4_E12temp_storage+16];
	add.s32 	%r549, %r547, %r548;
	ld.shared.u32 	%r550, [_ZZN3cub18CUB_300001_SM_10006detail6reduce18DeviceReduceKernelINS2_10policy_hubIijN4cuda3std3__44plusIiEEE10Policy1000EPijS9_iNS7_10__identityEEEvT0_PT3_T1_NS0_13GridEvenShareISH_EET2_T4_E12temp_storage+20];
	add.s32 	%r551, %r549, %r550;
	ld.shared.u32 	%r552, [_ZZN3cub18CUB_300001_SM_10006detail6reduce18DeviceReduceKernelINS2_10policy_hubIijN4cuda3std3__44plusIiEEE10Policy1000EPijS9_iNS7_10__identityEEEvT0_PT3_T1_NS0_13GridEvenShareISH_EET2_T4_E12temp_storage+24];
	add.s32 	%r553, %r551, %r552;
	ld.shared.u32 	%r554, [_ZZN3cub18CUB_300001_SM_10006detail6reduce18DeviceReduceKernelINS2_10policy_hubIijN4cuda3std3__44plusIiEEE10Policy1000EPijS9_iNS7_10__identityEEEvT0_PT3_T1_NS0_13GridEvenShareISH_EET2_T4_E12temp_storage+28];
	add.s32 	%r555, %r553, %r554;
	ld.shared.u32 	%r556, [_ZZN3cub18CUB_300001_SM_10006detail6reduce18DeviceReduceKernelINS2_10policy_hubIijN4cuda3std3__44plusIiEEE10Policy1000EPijS9_iNS7_10__identityEEEvT0_PT3_T1_NS0_13GridEvenShareISH_EET2_T4_E12temp_storage+32];
	add.s32 	%r557, %r555, %r556;
	ld.shared.u32 	%r558, [_ZZN3cub18CUB_300001_SM_10006detail6reduce18DeviceReduceKernelINS2_10policy_hubIijN4cuda3std3__44plusIiEEE10Policy1000EPijS9_iNS7_10__identityEEEvT0_PT3_T1_NS0_13GridEvenShareISH_EET2_T4_E12temp_storage+36];
	add.s32 	%r751, %r557, %r558;
	bra.uni 	$L__BB9_71;
$L__BB9_36:
	sub.s32 	%r81, %r1, %r5;
	setp.gt.u32 	%p2, %r81, 4095;
	@%p2 bra 	$L__BB9_55;
	mov.u32 	%r82, %tid.x;
	setp.ge.u32 	%p19, %r82, %r81;
	mov.b32 	%r734, 0;
	mov.u32 	%r728, %r82;
	@%p19 bra 	$L__BB9_39;
	add.s32 	%r293, %r5, %r82;
	mul.wide.u32 	%rd49, %r293, 4;
	add.s64 	%rd48, %rd1, %rd49;
	// begin inline asm
	ld.global.nc.u32 %r734, [%rd48];
	// end inline asm
	add.s32 	%r728, %r82, 256;
$L__BB9_39:
	setp.ge.u32 	%p20, %r728, %r81;
	@%p20 bra 	$L__BB9_46;
	not.b32 	%r295, %r728;
	add.s32 	%r87, %r1, %r295;
	and.b32  	%r296, %r87, 768;
	setp.eq.s32 	%p21, %r296, 768;
	@%p21 bra 	$L__BB9_43;
	add.s32 	%r725, %r728, %r5;
	shr.u32 	%r297, %r87, 8;
	add.s32 	%r298, %r297, 1;
	and.b32  	%r299, %r298, 3;
	neg.s32 	%r724, %r299;
$L__BB9_42:
	.pragma "nounroll";
	mul.wide.u32 	%rd51, %r725, 4;
	add.s64 	%rd50, %rd1, %rd51;
	// begin inline asm
	ld.global.nc.u32 %r300, [%rd50];
	// end inline asm
	add.s32 	%r734, %r300, %r734;
	add.s32 	%r728, %r728, 256;
	add.s32 	%r725, %r725, 256;
	add.s32 	%r724, %r724, 1;
	setp.ne.s32 	%p22, %r724, 0;
	@%p22 bra 	$L__BB9_42;
$L__BB9_43:
	sub.s32 	%r301, %r87, %r5;
	setp.lt.u32 	%p23, %r301, 768;
	@%p23 bra 	$L__BB9_46;
	add.s32 	%r732, %r728, 512;
	add.s32 	%r731, %r728, %r5;
$L__BB9_45:
	mul.wide.u32 	%rd56, %r731, 4;
	add.s64 	%rd52, %rd1, %rd56;
	// begin inline asm
	ld.global.nc.u32 %r302, [%rd52];
	// end inline asm
	add.s32 	%r306, %r302, %r734;
	add.s32 	%r307, %r731, 256;
	mul.wide.u32 	%rd57, %r307, 4;
	add.s64 	%rd53, %rd1, %rd57;
	// begin inline asm
	ld.global.nc.u32 %r303, [%rd53];
	// end inline asm
	add.s32 	%r308, %r303, %r306;
	add.s32 	%r309, %r731, 512;
	mul.wide.u32 	%rd58, %r309, 4;
	add.s64 	%rd54, %rd1, %rd58;
	// begin inline asm
	ld.global.nc.u32 %r304, [%rd54];
	// end inline asm
	add.s32 	%r310, %r304, %r308;
	add.s32 	%r311, %r731, 768;
	mul.wide.u32 	%rd59, %r311, 4;
	add.s64 	%rd55, %rd1, %rd59;
	// begin inline asm
	ld.global.nc.u32 %r305, [%rd55];
	// end inline asm
	add.s32 	%r734, %r305, %r310;
	add.s32 	%r107, %r732, 1024;
	add.s32 	%r312, %r732, 512;
	add.s32 	%r731, %r731, 1024;
	setp.lt.s32 	%p24, %r312, %r81;
	mov.u32 	%r732, %r107;
	@%p24 bra 	$L__BB9_45;
$L__BB9_46:
	setp.lt.u32 	%p25, %r81, 256;
	@%p25 bra 	$L__BB9_51;
	// begin inline asm
	mov.u32 %r376, %laneid;
	// end inline asm
	mov.b32 	%r379, 1;
	mov.b32 	%r400, 31;
	mov.b32 	%r401, -1;
	// begin inline asm
	shfl.sync.down.b32 %r377, %r734, %r379, %r400, %r401;
	// end inline asm
	setp.gt.s32 	%p41, %r376, 30;
	selp.b32 	%r402, 0, %r377, %p41;
	add.s32 	%r383, %r402, %r734;
	mov.b32 	%r384, 2;
	// begin inline asm
	shfl.sync.down.b32 %r382, %r383, %r384, %r400, %r401;
	// end inline asm
	setp.gt.s32 	%p42, %r376, 29;
	selp.b32 	%r403, 0, %r382, %p42;
	add.s32 	%r388, %r383, %r403;
	mov.b32 	%r389, 4;
	// begin inline asm
	shfl.sync.down.b32 %r387, %r388, %r389, %r400, %r401;
	// end inline asm
	setp.gt.s32 	%p43, %r376, 27;
	selp.b32 	%r404, 0, %r387, %p43;
	add.s32 	%r393, %r388, %r404;
	mov.b32 	%r394, 8;
	// begin inline asm
	shfl.sync.down.b32 %r392, %r393, %r394, %r400, %r401;
	// end inline asm
	setp.gt.s32 	%p44, %r376, 23;
	selp.b32 	%r405, 0, %r392, %p44;
	add.s32 	%r398, %r393, %r405;
	mov.b32 	%r399, 16;
	// begin inline asm
	shfl.sync.down.b32 %r397, %r398, %r399, %r400, %r401;
	// end inline asm
	setp.gt.s32 	%p45, %r376, 15;
	selp.b32 	%r406, 0, %r397, %p45;
	add.s32 	%r751, %r398, %r406;
	setp.ne.s32 	%p46, %r376, 0;
	@%p46 bra 	$L__BB9_49;
	shr.u32 	%r407, %r82, 3;
	and.b32  	%r408, %r407, 124;
	mov.u32 	%r409, _ZZN3cub18CUB_300001_SM_10006detail6reduce18DeviceReduceKernelINS2_10policy_hubIijN4cuda3std3__44plusIiEEE10Policy1000EPijS9_iNS7_10__identityEEEvT0_PT3_T1_NS0_13GridEvenShareISH_EET2_T4_E12temp_storage;
	add.s32 	%r410, %r409, %r408;
	st.shared.u32 	[%r410+8], %r751;
$L__BB9_49:
	bar.sync 	0;
	setp.ne.s32 	%p47, %r82, 0;
	@%p47 bra 	$L__BB9_71;
	ld.shared.u32 	%r411, [_ZZN3cub18CUB_300001_SM_10006detail6reduce18DeviceReduceKernelINS2_10policy_hubIijN4cuda3std3__44plusIiEEE10Policy1000EPijS9_iNS7_10__identityEEEvT0_PT3_T1_NS0_13GridEvenShareISH_EET2_T4_E12temp_storage+12];
	add.s32 	%r412, %r411, %r751;
	ld.shared.u32 	%r413, [_ZZN3cub18CUB_300001_SM_10006detail6reduce18DeviceReduceKernelINS2_10policy_hubIijN4cuda3std3__44plusIiEEE10Policy1000EPijS9_iNS7_10__identityEEEvT0_PT3_T1_NS0_13GridEvenShareISH_EET2_T4_E12temp_storage+16];
	add.s32 	%r414, %r412, %r413;
	ld.shared.u32 	%r415, [_ZZN3cub18CUB_300001_SM_10006detail6reduce18DeviceReduceKernelINS2_10policy_hubIijN4cuda3std3__44plusIiEEE10Policy1000EPijS9_iNS7_10__identityEEEvT0_PT3_T1_NS0_13GridEvenShareISH_EET2_T4_E12temp_storage+20];
	add.s32 	%r416, %r414, %r415;
	ld.shared.u32 	%r417, [_ZZN3cub18CUB_300001_SM_10006detail6reduce18DeviceReduceKernelINS2_10policy_hubIijN4cuda3std3__44plusIiEEE10Policy1000EPijS9_iNS7_10__identityEEEvT0_PT3_T1_NS0_13GridEvenShareISH_EET2_T4_E12temp_storage+24];
	add.s32 	%r418, %r416, %r417;
	ld.shared.u32 	%r419, [_ZZN3cub18CUB_300001_SM_10006detail6reduce18DeviceReduceKernelINS2_10policy_hubIijN4cuda3std3__44plusIiEEE10Policy1000EPijS9_iNS7_10__identityEEEvT0_PT3_T1_NS0_13GridEvenShareISH_EET2_T4_E12temp_storage+28];
	add.s32 	%r420, %r418, %r419;
	ld.shared.u32 	%r421, [_ZZN3cub18CUB_300001_SM_10006detail6reduce18DeviceReduceKernelINS2_10policy_hubIijN4cuda3std3__44plusIiEEE10Policy1000EPijS9_iNS7_10__identityEEEvT0_PT3_T1_NS0_13GridEvenShareISH_EET2_T4_E12temp_storage+32];
	add.s32 	%r422, %r420, %r421;
	ld.shared.u32 	%r423, [_ZZN3cub18CUB_300001_SM_10006detail6reduce18DeviceReduceKernelINS2_10policy_hubIijN4cuda3std3__44plusIiEEE10Policy1000EPijS9_iNS7_10__identityEEEvT0_PT3_T1_NS0_13GridEvenShareISH_EET2_T4_E12temp_storage+36];
	add.s32 	%r751, %r422, %r423;
	bra.uni 	$L__BB9_71;
$L__BB9_51:
	// begin inline asm
	mov.u32 %r313, %laneid;
	// end inline asm
	and.b32  	%r339, %r82, 992;
	add.s32 	%r340, %r339, 32;
	setp.gt.u32 	%p26, %r340, %r81;
	not.b32 	%r341, %r339;
	add.s32 	%r342, %r81, %r341;
	selp.b32 	%r337, %r342, 31, %p26;
	mov.b32 	%r316, 1;
	mov.b32 	%r338, -1;
	// begin inline asm
	shfl.sync.down.b32 %r314, %r734, %r316, %r337, %r338;
	// end inline asm
	setp.lt.s32 	%p27, %r313, %r337;
	selp.b32 	%r343, %r314, 0, %p27;
	add.s32 	%r320, %r343, %r734;
	mov.b32 	%r321, 2;
	// begin inline asm
	shfl.sync.down.b32 %r319, %r320, %r321, %r337, %r338;
	// end inline asm
	add.s32 	%r344, %r313, 2;
	setp.gt.s32 	%p28, %r344, %r337;
	selp.b32 	%r345, 0, %r319, %p28;
	add.s32 	%r325, %r320, %r345;
	mov.b32 	%r326, 4;
	// begin inline asm
	shfl.sync.down.b32 %r324, %r325, %r326, %r337, %r338;
	// end inline asm
	add.s32 	%r346, %r313, 4;
	setp.gt.s32 	%p29, %r346, %r337;
	selp.b32 	%r347, 0, %r324, %p29;
	add.s32 	%r330, %r325, %r347;
	mov.b32 	%r331, 8;
	// begin inline asm
	shfl.sync.down.b32 %r329, %r330, %r331, %r337, %r338;
	// end inline asm
	add.s32 	%r348, %r313, 8;
	setp.gt.s32 	%p30, %r348, %r337;
	selp.b32 	%r349, 0, %r329, %p30;
	add.s32 	%r335, %r330, %r349;
	mov.b32 	%r336, 16;
	// begin inline asm
	shfl.sync.down.b32 %r334, %r335, %r336, %r337, %r338;
	// end inline asm
	add.s32 	%r350, %r313, 16;
	setp.gt.s32 	%p31, %r350, %r337;
	selp.b32 	%r351, 0, %r334, %p31;
	add.s32 	%r751, %r335, %r351;
	setp.ne.s32 	%p32, %r313, 0;
	@%p32 bra 	$L__BB9_53;
	shr.u32 	%r352, %r82, 3;
	and.b32  	%r353, %r352, 124;
	mov.u32 	%r354, _ZZN3cub18CUB_300001_SM_10006detail6reduce18DeviceReduceKernelINS2_10policy_hubIijN4cuda3std3__44plusIiEEE10Policy1000EPijS9_iNS7_10__identityEEEvT0_PT3_T1_NS0_13GridEvenShareISH_EET2_T4_E12temp_storage;
	add.s32 	%r355, %r354, %r353;
	st.shared.u32 	[%r355+8], %r751;
$L__BB9_53:
	bar.sync 	0;
	setp.ne.s32 	%p33, %r82, 0;
	@%p33 bra 	$L__BB9_71;
	setp.gt.u32 	%p34, %r81, 32;
	ld.shared.u32 	%r356, [_ZZN3cub18CUB_300001_SM_10006detail6reduce18DeviceReduceKernelINS2_10policy_hubIijN4cuda3std3__44plusIiEEE10Policy1000EPijS9_iNS7_10__identityEEEvT0_PT3_T1_NS0_13GridEvenShareISH_EET2_T4_E12temp_storage+12];
	selp.b32 	%r357, %r356, 0, %p34;
	add.s32 	%r358, %r357, %r751;
	setp.gt.u32 	%p35, %r81, 64;
	ld.shared.u32 	%r359, [_ZZN3cub18CUB_300001_SM_10006detail6reduce18DeviceReduceKernelINS2_10policy_hubIijN4cuda3std3__44plusIiEEE10Policy1000EPijS9_iNS7_10__identityEEEvT0_PT3_T1_NS0_13GridEvenShareISH_EET2_T4_E12temp_storage+16];
	selp.b32 	%r360, %r359, 0, %p35;
	add.s32 	%r361, %r358, %r360;
	setp.gt.u32 	%p36, %r81, 96;
	ld.shared.u32 	%r362, [_ZZN3cub18CUB_300001_SM_10006detail6reduce18DeviceReduceKernelINS2_10policy_hubIijN4cuda3std3__44plusIiEEE10Policy1000EPijS9_iNS7_10__identityEEEvT0_PT3_T1_NS0_13GridEvenShareISH_EET2_T4_E12temp_storage+20];
	selp.b32 	%r363, %r362, 0, %p36;
	add.s32 	%r364, %r361, %r363;
	setp.gt.u32 	%p37, %r81, 128;
	ld.shared.u32 	%r365, [_ZZN3cub18CUB_300001_SM_10006detail6reduce18DeviceReduceKernelINS2_10policy_hubIijN4cuda3std3__44plusIiEEE10Policy1000EPijS9_iNS7_10__identityEEEvT0_PT3_T1_NS0_13GridEvenShareISH_EET2_T4_E12temp_storage+24];
	selp.b32 	%r366, %r365, 0, %p37;
	add.s32 	%r367, %r364, %r366;
	setp.gt.u32 	%p38, %r81, 160;
	ld.shared.u32 	%r368, [_ZZN3cub18CUB_300001_SM_10006detail6reduce18DeviceReduceKernelINS2_10policy_hubIijN4cuda3std3__44plusIiEEE10Policy1000EPijS9_iNS7_10__identityEEEvT0_PT3_T1_NS0_13GridEvenShareISH_EET2_T4_E12temp_storage+28];
	selp.b32 	%r369, %r368, 0, %p38;
	add.s32 	%r370, %r367, %r369;
	setp.gt.u32 	%p39, %r81, 192;
	ld.shared.u32 	%r371, [_ZZN3cub18CUB_300001_SM_10006detail6reduce18DeviceReduceKernelINS2_10policy_hubIijN4cuda3std3__44plusIiEEE10Policy1000EPijS9_iNS7_10__identityEEEvT0_PT3_T1_NS0_13GridEvenShareISH_EET2_T4_E12temp_storage+32];
	selp.b32 	%r372, %r371, 0, %p39;
	add.s32 	%r373, %r370, %r372;
	setp.gt.u32 	%p40, %r81, 224;
	ld.shared.u32 	%r374, [_ZZN3cub18CUB_300001_SM_10006detail6reduce18DeviceReduceKernelINS2_10policy_hubIijN4cuda3std3__44plusIiEEE10Policy1000EPijS9_iNS7_10__identityEEEvT0_PT3_T1_NS0_13GridEvenShareISH_EET2_T4_E12temp_storage+36];
	selp.b32 	%r375, %r374, 0, %p40;
	add.s32 	%r751, %r373, %r375;
	bra.uni 	$L__BB9_71;
$L__BB9_55:
	mov.u32 	%r114, %tid.x;
	add.s32 	%r172, %r114, %r5;
	mul.wide.u32 	%rd20, %r172, 4;
	add.s64 	%rd4, %rd1, %rd20;
	// begin inline asm
	ld.global.nc.u32 %r156, [%rd4];
	// end inline asm
	add.s64 	%rd5, %rd4, 1024;
	// begin inline asm
	ld.global.nc.u32 %r157, [%rd5];
	// end inline asm
	add.s64 	%rd6, %rd4, 2048;
	// begin inline asm
	ld.global.nc.u32 %r158, [%rd6];
	// end inline asm
	add.s64 	%rd7, %rd4, 3072;
	// begin inline asm
	ld.global.nc.u32 %r159, [%rd7];
	// end inline asm
	add.s64 	%rd8, %rd4, 4096;
	// begin inline asm
	ld.global.nc.u32 %r160, [%rd8];
	// end inline asm
	add.s64 	%rd9, %rd4, 5120;
	// begin inline asm
	ld.global.nc.u32 %r161, [%rd9];
	// end inline asm
	add.s64 	%rd10, %rd4, 6144;
	// begin inline asm
	ld.global.nc.u32 %r162, [%rd10];
	// end inline asm
	add.s64 	%rd11, %rd4, 7168;
	// begin inline asm
	ld.global.nc.u32 %r163, [%rd11];
	// end inline asm
	add.s64 	%rd12, %rd4, 8192;
	// begin inline asm
	ld.global.nc.u32 %r164, [%rd12];
	// end inline asm
	add.s64 	%rd13, %rd4, 9216;
	// begin inline asm
	ld.global.nc.u32 %r165, [%rd13];
	// end inline asm
	add.s64 	%rd14, %rd4, 10240;
	// begin inline asm
	ld.global.nc.u32 %r166, [%rd14];
	// end inline asm
	add.s64 	%rd15, %rd4, 11264;
	// begin inline asm
	ld.global.nc.u32 %r167, [%rd15];
	// end inline asm
	add.s64 	%rd16, %rd4, 12288;
	// begin inline asm
	ld.global.nc.u32 %r168, [%rd16];
	// end inline asm
	add.s64 	%rd17, %rd4, 13312;
	// begin inline asm
	ld.global.nc.u32 %r169, [%rd17];
	// end inline asm
	add.s64 	%rd18, %rd4, 14336;
	// begin inline asm
	ld.global.nc.u32 %r170, [%rd18];
	// end inline asm
	add.s64 	%rd19, %rd4, 15360;
	// begin inline asm
	ld.global.nc.u32 %r171, [%rd19];
	// end inline asm
	add.s32 	%r173, %r157, %r156;
	add.s32 	%r174, %r158, %r173;
	add.s32 	%r175, %r159, %r174;
	add.s32 	%r176, %r160, %r175;
	add.s32 	%r177, %r161, %r176;
	add.s32 	%r178, %r162, %r177;
	add.s32 	%r179, %r163, %r178;
	add.s32 	%r180, %r164, %r179;
	add.s32 	%r181, %r165, %r180;
	add.s32 	%r182, %r166, %r181;
	add.s32 	%r183, %r167, %r182;
	add.s32 	%r184, %r168, %r183;
	add.s32 	%r185, %r169, %r184;
	add.s32 	%r186, %r170, %r185;
	add.s32 	%r750, %r171, %r186;
	setp.lt.u32 	%p3, %r81, %r4;
	@%p3 bra 	$L__BB9_67;
	add.s32 	%r116, %r4, %r5;
	add.s32 	%r736, %r116, 256;
	add.s32 	%r735, %r116, %r114;
	mov.b32 	%r737, 0;
$L__BB9_57:
	add.s32 	%r5, %r5, %r4;
	add.s32 	%r188, %r1, -4096;
	setp.gt.u32 	%p4, %r5, %r188;
	@%p4 bra 	$L__BB9_59;
	add.s32 	%r205, %r114, %r5;
	mul.wide.u32 	%rd37, %r205, 4;
	add.s64 	%rd21, %rd1, %rd37;
	// begin inline asm
	ld.global.nc.u32 %r189, [%rd21];
	// end inline asm
	add.s64 	%rd22, %rd21, 1024;
	// begin inline asm
	ld.global.nc.u32 %r190, [%rd22];
	// end inline asm
	add.s64 	%rd23, %rd21, 2048;
	// begin inline asm
	ld.global.nc.u32 %r191, [%rd23];
	// end inline asm
	add.s64 	%rd24, %rd21, 3072;
	// begin inline asm
	ld.global.nc.u32 %r192, [%rd24];
	// end inline asm
	add.s64 	%rd25, %rd21, 4096;
	// begin inline asm
	ld.global.nc.u32 %r193, [%rd25];
	// end inline asm
	add.s64 	%rd26, %rd21, 5120;
	// begin inline asm
	ld.global.nc.u32 %r194, [%rd26];
	// end inline asm
	add.s64 	%rd27, %rd21, 6144;
	// begin inline asm
	ld.global.nc.u32 %r195, [%rd27];
	// end inline asm
	add.s64 	%rd28, %rd21, 7168;
	// begin inline asm
	ld.global.nc.u32 %r196, [%rd28];
	// end inline asm
	add.s64 	%rd29, %rd21, 8192;
	// begin inline asm
	ld.global.nc.u32 %r197, [%rd29];
	// end inline asm
	add.s64 	%rd30, %rd21, 9216;
	// begin inline asm
	ld.global.nc.u32 %r198, [%rd30];
	// end inline asm
	add.s64 	%rd31, %rd21, 10240;
	// begin inline asm
	ld.global.nc.u32 %r199, [%rd31];
	// end inline asm
	add.s64 	%rd32, %rd21, 11264;
	// begin inline asm
	ld.global.nc.u32 %r200, [%rd32];
	// end inline asm
	add.s64 	%rd33, %rd21, 12288;
	// begin inline asm
	ld.global.nc.u32 %r201, [%rd33];
	// end inline asm
	add.s64 	%rd34, %rd21, 13312;
	// begin inline asm
	ld.global.nc.u32 %r202, [%rd34];
	// end inline asm
	add.s64 	%rd35, %rd21, 14336;
	// begin inline asm
	ld.global.nc.u32 %r203, [%rd35];
	// end inline asm
	add.s64 	%rd36, %rd21, 15360;
	// begin inline asm
	ld.global.nc.u32 %r204, [%rd36];
	// end inline asm
	add.s32 	%r206, %r189, %r750;
	add.s32 	%r207, %r190, %r206;
	add.s32 	%r208, %r191, %r207;
	add.s32 	%r209, %r192, %r208;
	add.s32 	%r210, %r193, %r209;
	add.s32 	%r211, %r194, %r210;
	add.s32 	%r212, %r195, %r211;
	add.s32 	%r213, %r196, %r212;
	add.s32 	%r214, %r197, %r213;
	add.s32 	%r215, %r198, %r214;
	add.s32 	%r216, %r199, %r215;
	add.s32 	%r217, %r200, %r216;
	add.s32 	%r218, %r201, %r217;
	add.s32 	%r219, %r202, %r218;
	add.s32 	%r220, %r203, %r219;
	add.s32 	%r750, %r204, %r220;
	sub.s32 	%r221, %r1, %r5;
	setp.lt.u32 	%p5, %r221, %r4;
	add.s32 	%r737, %r737, 1;
	add.s32 	%r736, %r736, %r4;
	add.s32 	%r735, %r735, %r4;
	@%p5 bra 	$L__BB9_67;
	bra.uni 	$L__BB9_57;
$L__BB9_59:
	setp.le.u32 	%p6, %r1, %r5;
	@%p6 bra 	$L__BB9_67;
	sub.s32 	%r129, %r1, %r5;
	setp.ge.s32 	%p7, %r114, %r129;
	@%p7 bra 	$L__BB9_67;
	not.b32 	%r223, %r114;
	add.s32 	%r224, %r1, %r223;
	sub.s32 	%r225, %r224, %r116;
	mul.lo.s32 	%r226, %r2, %r737;
	shl.b32 	%r227, %r226, 12;
	sub.s32 	%r130, %r225, %r227;
	shr.u32 	%r228, %r224, 8;
	add.s32 	%r131, %r228, 1;
	and.b32  	%r229, %r224, 768;
	setp.eq.s32 	%p8, %r229, 768;
	mov.u32 	%r744, %r114;
	@%p8 bra 	$L__BB9_64;
	and.b32  	%r230, %r131, 3;
	neg.s32 	%r740, %r230;
	mov.u32 	%r744, %r114;
$L__BB9_63:
	.pragma "nounroll";
	mul.wide.u32 	%rd39, %r735, 4;
	add.s64 	%rd38, %rd1, %rd39;
	// begin inline asm
	ld.global.nc.u32 %r231, [%rd38];
	// end inline asm
	add.s32 	%r750, %r231, %r750;
	add.s32 	%r744, %r744, 256;
	add.s32 	%r735, %r735, 256;
	add.s32 	%r740, %r740, 1;
	setp.ne.s32 	%p9, %r740, 0;
	@%p9 bra 	$L__BB9_63;
$L__BB9_64:
	setp.lt.u32 	%p10, %r130, 768;
	@%p10 bra 	$L__BB9_67;
	add.s32 	%r748, %r744, 512;
	add.s32 	%r747, %r744, %r736;
$L__BB9_66:
	add.s32 	%r236, %r747, -256;
	mul.wide.u32 	%rd44, %r236, 4;
	add.s64 	%rd40, %rd1, %rd44;
	// begin inline asm
	ld.global.nc.u32 %r232, [%rd40];
	// end inline asm
	add.s32 	%r237, %r232, %r750;
	mul.wide.u32 	%rd45, %r747, 4;
	add.s64 	%rd41, %rd1, %rd45;
	// begin inline asm
	ld.global.nc.u32 %r233, [%rd41];
	// end inline asm
	add.s32 	%r238, %r233, %r237;
	add.s32 	%r239, %r747, 256;
	mul.wide.u32 	%rd46, %r239, 4;
	add.s64 	%rd42, %rd1, %rd46;
	// begin inline asm
	ld.global.nc.u32 %r234, [%rd42];
	// end inline asm
	add.s32 	%r240, %r234, %r238;
	add.s32 	%r241, %r747, 512;
	mul.wide.u32 	%rd47, %r241, 4;
	add.s64 	%rd43, %rd1, %rd47;
	// begin inline asm
	ld.global.nc.u32 %r235, [%rd43];
	// end inline asm
	add.s32 	%r750, %r235, %r240;
	add.s32 	%r150, %r748, 1024;
	add.s32 	%r242, %r748, 512;
	add.s32 	%r747, %r747, 1024;
	setp.lt.s32 	%p11, %r242, %r129;
	mov.u32 	%r748, %r150;
	@%p11 bra 	$L__BB9_66;
$L__BB9_67:
	// begin inline asm
	mov.u32 %r243, %laneid;
	// end inline asm
	mov.b32 	%r246, 1;
	mov.b32 	%r267, 31;
	mov.b32 	%r268, -1;
	// begin inline asm
	shfl.sync.down.b32 %r244, %r750, %r246, %r267, %r268;
	// end inline asm
	setp.gt.s32 	%p12, %r243, 30;
	selp.b32 	%r269, 0, %r244, %p12;
	add.s32 	%r250, %r269, %r750;
	mov.b32 	%r251, 2;
	// begin inline asm
	shfl.sync.down.b32 %r249, %r250, %r251, %r267, %r268;
	// end inline asm
	setp.gt.s32 	%p13, %r243, 29;
	selp.b32 	%r270, 0, %r249, %p13;
	add.s32 	%r255, %r250, %r270;
	mov.b32 	%r256, 4;
	// begin inline asm
	shfl.sync.down.b32 %r254, %r255, %r256, %r267, %r268;
	// end inline asm
	setp.gt.s32 	%p14, %r243, 27;
	selp.b32 	%r271, 0, %r254, %p14;
	add.s32 	%r260, %r255, %r271;
	mov.b32 	%r261, 8;
	// begin inline asm
	shfl.sync.down.b32 %r259, %r260, %r261, %r267, %r268;
	// end inline asm
	setp.gt.s32 	%p15, %r243, 23;
	selp.b32 	%r272, 0, %r259, %p15;
	add.s32 	%r265, %r260, %r272;
	mov.b32 	%r266, 16;
	// begin inline asm
	shfl.sync.down.b32 %r264, %r265, %r266, %r267, %r268;
	// end inline asm
	setp.gt.s32 	%p16, %r243, 15;
	selp.b32 	%r273, 0, %r264, %p16;
	add.s32 	%r751, %r265, %r273;
	setp.ne.s32 	%p17, %r243, 0;
	@%p17 bra 	$L__BB9_69;
	shr.u32 	%r274, %r114, 3;
	and.b32  	%r275, %r274, 124;
	mov.u32 	%r276, _ZZN3cub18CUB_300001_SM_10006detail6reduce18DeviceReduceKernelINS2_10policy_hubIijN4cuda3std3__44plusIiEEE10Policy1000EPijS9_iNS7_10__identityEEEvT0_PT3_T1_NS0_13GridEvenShareISH_EET2_T4_E12temp_storage;
	add.s32 	%r277, %r276, %r275;
	st.shared.u32 	[%r277+8], %r751;
$L__BB9_69:
	bar.sync 	0;
	setp.ne.s32 	%p18, %r114, 0;
	@%p18 bra 	$L__BB9_71;
	ld.shared.u32 	%r278, [_ZZN3cub18CUB_300001_SM_10006detail6reduce18DeviceReduceKernelINS2_10policy_hubIijN4cuda3std3__44plusIiEEE10Policy1000EPijS9_iNS7_10__identityEEEvT0_PT3_T1_NS0_13GridEvenShareISH_EET2_T4_E12temp_storage+12];
	add.s32 	%r279, %r278, %r751;
	ld.shared.u32 	%r280, [_ZZN3cub18CUB_300001_SM_10006detail6reduce18DeviceReduceKernelINS2_10policy_hubIijN4cuda3std3__44plusIiEEE10Policy1000EPijS9_iNS7_10__identityEEEvT0_PT3_T1_NS0_13GridEvenShareISH_EET2_T4_E12temp_storage+16];
	add.s32 	%r281, %r279, %r280;
	ld.shared.u32 	%r282, [_ZZN3cub18CUB_300001_SM_10006detail6reduce18DeviceReduceKernelINS2_10policy_hubIijN4cuda3std3__44plusIiEEE10Policy1000EPijS9_iNS7_10__identityEEEvT0_PT3_T1_NS0_13GridEvenShareISH_EET2_T4_E12temp_storage+20];
	add.s32 	%r283, %r281, %r282;
	ld.shared.u32 	%r284, [_ZZN3cub18CUB_300001_SM_10006detail6reduce18DeviceReduceKernelINS2_10policy_hubIijN4cuda3std3__44plusIiEEE10Policy1000EPijS9_iNS7_10__identityEEEvT0_PT3_T1_NS0_13GridEvenShareISH_EET2_T4_E12temp_storage+24];
	add.s32 	%r285, %r283, %r284;
	ld.shared.u32 	%r286, [_ZZN3cub18CUB_300001_SM_10006detail6reduce18DeviceReduceKernelINS2_10policy_hubIijN4cuda3std3__44plusIiEEE10Policy1000EPijS9_iNS7_10__identityEEEvT0_PT3_T1_NS0_13GridEvenShareISH_EET2_T4_E12temp_storage+28];
	add.s32 	%r287, %r285, %r286;
	ld.shared.u32 	%r288, [_ZZN3cub18CUB_300001_SM_10006detail6reduce18DeviceReduceKernelINS2_10policy_hubIijN4cuda3std3__44plusIiEEE10Policy1000EPijS9_iNS7_10__identityEEEvT0_PT3_T1_NS0_13GridEvenShareISH_EET2_T4_E12temp_storage+32];
	add.s32 	%r289, %r287, %r288;
	ld.shared.u32 	%r290, [_ZZN3cub18CUB_300001_SM_10006detail6reduce18DeviceReduceKernelINS2_10policy_hubIijN4cuda3std3__44plusIiEEE10Policy1000EPijS9_iNS7_10__identityEEEvT0_PT3_T1_NS0_13GridEvenShareISH_EET2_T4_E12temp_storage+36];
	add.s32 	%r751, %r289, %r290;
$L__BB9_71:
	mov.u32 	%r692, %tid.x;
	setp.ne.s32 	%p94, %r692, 0;
	@%p94 bra 	$L__BB9_73;
	ld.param.u64 	%rd111, [_ZN3cub18CUB_300001_SM_10006detail6reduce18DeviceReduceKernelINS2_10policy_hubIijN4cuda3std3__44plusIiEEE10Policy1000EPijS9_iNS7_10__identityEEEvT0_PT3_T1_NS0_13GridEvenShareISH_EET2_T4__param_1];
	cvta.to.global.u64 	%rd108, %rd111;
	mul.wide.u32 	%rd109, %r3, 4;
	add.s64 	%rd110, %rd108, %rd109;
	st.global.u32 	[%rd110], %r751;
$L__BB9_73:
	ret;

}
	// .globl	_ZN3cub18CUB_300001_SM_10006detail6reduce28DeviceReduceSingleTileKernelINS2_10policy_hubIijN4cuda3std3__44plusIiEEE10Policy1000EPiSC_iS9_iiNS7_10__identityEEEvT0_T1_T2_T3_T4_T6_
.visible .entry _ZN3cub18CUB_300001_SM_10006detail6reduce28DeviceReduceSingleTileKernelINS2_10policy_hubIijN4cuda3std3__44plusIiEEE10Policy1000EPiSC_iS9_iiNS7_10__identityEEEvT0_T1_T2_T3_T4_T6_(
	.param .u64 .ptr .align 1 _ZN3cub18CUB_300001_SM_10006detail6reduce28DeviceReduceSingleTileKernelINS2_10policy_hubIijN4cuda3std3__44plusIiEEE10Policy1000EPiSC_iS9_iiNS7_10__identityEEEvT0_T1_T2_T3_T4_T6__param_0,
	.param .u64 .ptr .align 1 _ZN3cub18CUB_300001_SM_10006detail6reduce28DeviceReduceSingleTileKernelINS2_10policy_hubIijN4cuda3std3__44plusIiEEE10Policy1000EPiSC_iS9_iiNS7_10__identityEEEvT0_T1_T2_T3_T4_T6__param_1,
	.param .u32 _ZN3cub18CUB_300001_SM_10006detail6reduce28DeviceReduceSingleTileKernelINS2_10policy_hubIijN4cuda3std3__44plusIiEEE10Policy1000EPiSC_iS9_iiNS7_10__identityEEEvT0_T1_T2_T3_T4_T6__param_2,
	.param .align 1 .b8 _ZN3cub18CUB_300001_SM_10006detail6reduce28DeviceReduceSingleTileKernelINS2_10policy_hubIijN4cuda3std3__44plusIiEEE10Policy1000EPiSC_iS9_iiNS7_10__identityEEEvT0_T1_T2_T3_T4_T6__param_3[1],
	.param .u32 _ZN3cub18CUB_300001_SM_10006detail6reduce28DeviceReduceSingleTileKernelINS2_10policy_hubIijN4cuda3std3__44plusIiEEE10Policy1000EPiSC_iS9_iiNS7_10__identityEEEvT0_T1_T2_T3_T4_T6__param_4,
	.param .align 1 .b8 _ZN3cub18CUB_300001_SM_10006detail6reduce28DeviceReduceSingleTileKernelINS2_10policy_hubIijN4cuda3std3__44plusIiEEE10Policy1000EPiSC_iS9_iiNS7_10__identityEEEvT0_T1_T2_T3_T4_T6__param_5[1]
)
.maxntid 256
.minnctapersm 1
{
	.reg .pred 	%p<97>;
	.reg .b32 	%r<687>;
	.reg .b64 	%rd<125>;
	// demoted variable
	.shared .align 4 .b8 _ZZN3cub18CUB_300001_SM_10006detail6reduce28DeviceReduceSingleTileKernelINS2_10policy_hubIijN4cuda3std3__44plusIiEEE10Policy1000EPiSC_iS9_iiNS7_10__identityEEEvT0_T1_T2_T3_T4_T6_E12temp_storage[44];
	ld.param.u64 	%rd16, [_ZN3cub18CUB_300001_SM_10006detail6reduce28DeviceReduceSingleTileKernelINS2_10policy_hubIijN4cuda3std3__44plusIiEEE10Policy1000EPiSC_iS9_iiNS7_10__identityEEEvT0_T1_T2_T3_T4_T6__param_0];
	ld.param.u64 	%rd17, [_ZN3cub18CUB_300001_SM_10006detail6reduce28DeviceReduceSingleTileKernelINS2_10policy_hubIijN4cuda3std3__44plusIiEEE10Policy1000EPiSC_iS9_iiNS7_10__identityEEEvT0_T1_T2_T3_T4_T6__param_1];
	ld.param.u32 	%r120, [_ZN3cub18CUB_300001_SM_10006detail6reduce28DeviceReduceSingleTileKernelINS2_10policy_hubIijN4cuda3std3__44plusIiEEE10Policy1000EPiSC_iS9_iiNS7_10__identityEEEvT0_T1_T2_T3_T4_T6__param_2];
	ld.param.u32 	%r121, [_ZN3cub18CUB_300001_SM_10006detail6reduce28DeviceReduceSingleTileKernelINS2_10policy_hubIijN4cuda3std3__44plusIiEEE10Policy1000EPiSC_iS9_iiNS7_10__identityEEEvT0_T1_T2_T3_T4_T6__param_4];
	cvta.to.global.u64 	%rd1, %rd17;
	setp.ne.s32 	%p1, %r120, 0;
	@%p1 bra 	$L__BB10_3;
	mov.u32 	%r633, %tid.x;
	setp.ne.s32 	%p96, %r633, 0;
	@%p96 bra 	$L__BB10_74;
	st.global.u32 	[%rd1], %r121;
	bra.uni 	$L__BB10_74;
$L__BB10_3:
	and.b64  	%rd18, %rd16, 15;
	setp.ne.s64 	%p2, %rd18, 0;
	@%p2 bra 	$L__BB10_38;
	setp.gt.s32 	%p49, %r120, 4095;
	@%p49 bra 	$L__BB10_22;
	mov.u32 	%r1, %tid.x;
	setp.ge.s32 	%p66, %r1, %r120;
	mov.b32 	%r644, 0;
	mov.u32 	%r639, %r1;
	@%p66 bra 	$L__BB10_7;
	mul.wide.u32 	%rd113, %r1, 4;
	add.s64 	%rd112, %rd16, %rd113;
	// begin inline asm
	ld.global.nc.u32 %r644, [%rd112];
	// end inline asm
	add.s32 	%r639, %r1, 256;
$L__BB10_7:
	setp.ge.s32 	%p67, %r639, %r120;
	@%p67 bra 	$L__BB10_13;
	not.b32 	%r507, %r639;
	add.s32 	%r6, %r120, %r507;
	and.b32  	%r508, %r6, 768;
	setp.eq.s32 	%p68, %r508, 768;
	@%p68 bra 	$L__BB10_11;
	mul.wide.u32 	%rd114, %r639, 4;
	add.s64 	%rd121, %rd16, %rd114;
	shr.u32 	%r509, %r6, 8;
	add.s32 	%r510, %r509, 1;
	and.b32  	%r511, %r510, 3;
	neg.s32 	%r636, %r511;
$L__BB10_10:
	.pragma "nounroll";
	// begin inline asm
	ld.global.nc.u32 %r512, [%rd121];
	// end inline asm
	add.s32 	%r644, %r512, %r644;
	add.s32 	%r639, %r639, 256;
	add.s64 	%rd121, %rd121, 1024;
	add.s32 	%r636, %r636, 1;
	setp.ne.s32 	%p69, %r636, 0;
	@%p69 bra 	$L__BB10_10;
$L__BB10_11:
	setp.lt.u32 	%p70, %r6, 768;
	@%p70 bra 	$L__BB10_13;
$L__BB10_12:
	mul.wide.s32 	%rd120, %r639, 4;
	add.s64 	%rd116, %rd16, %rd120;
	// begin inline asm
	ld.global.nc.u32 %r513, [%rd116];
	// end inline asm
	add.s32 	%r517, %r513, %r644;
	add.s64 	%rd117, %rd116, 1024;
	// begin inline asm
	ld.global.nc.u32 %r514, [%rd117];
	// end inline asm
	add.s32 	%r518, %r514, %r517;
	add.s64 	%rd118, %rd116, 2048;
	// begin inline asm
	ld.global.nc.u32 %r515, [%rd118];
	// end inline asm
	add.s32 	%r519, %r515, %r518;
	add.s64 	%rd119, %rd116, 3072;
	// begin inline asm
	ld.global.nc.u32 %r516, [%rd119];
	// end inline asm
	add.s32 	%r644, %r516, %r519;
	add.s32 	%r639, %r639, 1024;
	setp.lt.s32 	%p71, %r639, %r120;
	@%p71 bra 	$L__BB10_12;
$L__BB10_13:
	setp.lt.s32 	%p72, %r120, 256;
	@%p72 bra 	$L__BB10_18;
	// begin inline asm
	mov.u32 %r583, %laneid;
	// end inline asm
	mov.b32 	%r586, 1;
	mov.b32 	%r607, 31;
	mov.b32 	%r608, -1;
	// begin inline asm
	shfl.sync.down.b32 %r584, %r644, %r586, %r607, %r608;
	// end inline asm
	setp.gt.s32 	%p88, %r583, 30;
	selp.b32 	%r609, 0, %r584, %p88;
	add.s32 	%r590, %r609, %r644;
	mov.b32 	%r591, 2;
	// begin inline asm
	shfl.sync.down.b32 %r589, %r590, %r591, %r607, %r608;
	// end inline asm
	setp.gt.s32 	%p89, %r583, 29;
	selp.b32 	%r610, 0, %r589, %p89;
	add.s32 	%r595, %r590, %r610;
	mov.b32 	%r596, 4;
	// begin inline asm
	shfl.sync.down.b32 %r594, %r595, %r596, %r607, %r608;
	// end inline asm
	setp.gt.s32 	%p90, %r583, 27;
	selp.b32 	%r611, 0, %r594, %p90;
	add.s32 	%r600, %r595, %r611;
	mov.b32 	%r601, 8;
	// begin inline asm
	shfl.sync.down.b32 %r599, %r600, %r601, %r607, %r608;
	// end inline asm
	setp.gt.s32 	%p91, %r583, 23;
	selp.b32 	%r612, 0, %r599, %p91;
	add.s32 	%r605, %r600, %r612;
	mov.b32 	%r606, 16;
	// begin inline asm
	shfl.sync.down.b32 %r604, %r605, %r606, %r607, %r608;
	// end inline asm
	setp.gt.s32 	%p92, %r583, 15;
	selp.b32 	%r613, 0, %r604, %p92;
	add.s32 	%r686, %r605, %r613;
	setp.ne.s32 	%p93, %r583, 0;
	@%p93 bra 	$L__BB10_16;
	shr.u32 	%r614, %r1, 3;
	and.b32  	%r615, %r614, 124;
	mov.u32 	%r616, _ZZN3cub18CUB_300001_SM_10006detail6reduce28DeviceReduceSingleTileKernelINS2_10policy_hubIijN4cuda3std3__44plusIiEEE10Policy1000EPiSC_iS9_iiNS7_10__identityEEEvT0_T1_T2_T3_T4_T6_E12temp_storage;
	add.s32 	%r617, %r616, %r615;
	st.shared.u32 	[%r617+8], %r686;
$L__BB10_16:
	bar.sync 	0;
	setp.ne.s32 	%p94, %r1, 0;
	@%p94 bra 	$L__BB10_72;
	ld.shared.u32 	%r618, [_ZZN3cub18CUB_300001_SM_10006detail6reduce28DeviceReduceSingleTileKernelINS2_10policy_hubIijN4cuda3std3__44plusIiEEE10Policy1000EPiSC_iS9_iiNS7_10__identityEEEvT0_T1_T2_T3_T4_T6_E12temp_storage+12];
	add.s32 	%r619, %r618, %r686;
	ld.shared.u32 	%r620, [_ZZN3cub18CUB_300001_SM_10006detail6reduce28DeviceReduceSingleTileKernelINS2_10policy_hubIijN4cuda3std3__44plusIiEEE10Policy1000EPiSC_iS9_iiNS7_10__identityEEEvT0_T1_T2_T3_T4_T6_E12temp_storage+16];
	add.s32 	%r621, %r619, %r620;
	ld.shared.u32 	%r622, [_ZZN3cub18CUB_300001_SM_10006detail6reduce28DeviceReduceSingleTileKernelINS2_10policy_hubIijN4cuda3std3__44plusIiEEE10Policy1000EPiSC_iS9_iiNS7_10__identityEEEvT0_T1_T2_T3_T4_T6_E12temp_storage+20];
	add.s32 	%r623, %r621, %r622;
	ld.shared.u32 	%r624, [_ZZN3cub18CUB_300001_SM_10006detail6reduce28DeviceReduceSingleTileKernelINS2_10policy_hubIijN4cuda3std3__44plusIiEEE10Policy1000EPiSC_iS9_iiNS7_10__identityEEEvT0_T1_T2_T3_T4_T6_E12temp_storage+24];
	add.s32 	%r625, %r623, %r624;
	ld.shared.u32 	%r626, [_ZZN3cub18CUB_300001_SM_10006detail6reduce28DeviceReduceSingleTileKernelINS2_10policy_hubIijN4cuda3std3__44plusIiEEE10Policy1000EPiSC_iS9_iiNS7_10__identityEEEvT0_T1_T2_T3_T4_T6_E12temp_storage+28];
	add.s32 	%r627, %r625, %r626;
	ld.shared.u32 	%r628, [_ZZN3cub18CUB_300001_SM_10006detail6reduce28DeviceReduceSingleTileKernelINS2_10policy_hubIijN4cuda3std3__44plusIiEEE10Policy1000EPiSC_iS9_iiNS7_10__identityEEEvT0_T1_T2_T3_T4_T6_E12temp_storage+32];
	add.s32 	%r629, %r627, %r628;
	ld.shared.u32 	%r630, [_ZZN3cub18CUB_300001_SM_10006detail6reduce28DeviceReduceSingleTileKernelINS2_10policy_hubIijN4cuda3std3__44plusIiEEE10Policy1000EPiSC_iS9_iiNS7_10__identityEEEvT0_T1_T2_T3_T4_T6_E12temp_storage+36];
	add.s32 	%r686, %r629, %r630;
	bra.uni 	$L__BB10_72;
$L__BB10_18:
	// begin inline asm
	mov.u32 %r520, %laneid;
	// end inline asm
	and.b32  	%r546, %r1, 992;
	add.s32 	%r547, %r546, 32;
	setp.gt.s32 	%p73, %r547, %r120;
	not.b32 	%r548, %r546;
	add.s32 	%r549, %r120, %r548;
	selp.b32 	%r544, %r549, 31, %p73;
	mov.b32 	%r523, 1;
	mov.b32 	%r545, -1;
	// begin inline asm
	shfl.sync.down.b32 %r521, %r644, %r523, %r544, %r545;
	// end inline asm
	setp.lt.s32 	%p74, %r520, %r544;
	selp.b32 	%r550, %r521, 0, %p74;
	add.s32 	%r527, %r550, %r644;
	mov.b32 	%r528, 2;
	// begin inline asm
	shfl.sync.down.b32 %r526, %r527, %r528, %r544, %r545;
	// end inline asm
	add.s32 	%r551, %r520, 2;
	setp.gt.s32 	%p75, %r551, %r544;
	selp.b32 	%r552, 0, %r526, %p75;
	add.s32 	%r532, %r527, %r552;
	mov.b32 	%r533, 4;
	// begin inline asm
	shfl.sync.down.b32 %r531, %r532, %r533, %r544, %r545;
	// end inline asm
	add.s32 	%r553, %r520, 4;
	setp.gt.s32 	%p76, %r553, %r544;
	selp.b32 	%r554, 0, %r531, %p76;
	add.s32 	%r537, %r532, %r554;
	mov.b32 	%r538, 8;
	// begin inline asm
	shfl.sync.down.b32 %r536, %r537, %r538, %r544, %r545;
	// end inline asm
	add.s32 	%r555, %r520, 8;
	setp.gt.s32 	%p77, %r555, %r544;
	selp.b32 	%r556, 0, %r536, %p77;
	add.s32 	%r542, %r537, %r556;
	mov.b32 	%r543, 16;
	// begin inline asm
	shfl.sync.down.b32 %r541, %r542, %r543, %r544, %r545;
	// end inline asm
	add.s32 	%r557, %r520, 16;
	setp.gt.s32 	%p78, %r557, %r544;
	selp.b32 	%r558, 0, %r541, %p78;
	add.s32 	%r686, %r542, %r558;
	setp.ne.s32 	%p79, %r520, 0;
	@%p79 bra 	$L__BB10_20;
	shr.u32 	%r559, %r1, 3;
	and.b32  	%r560, %r559, 124;
	mov.u32 	%r561, _ZZN3cub18CUB_300001_SM_10006detail6reduce28DeviceReduceSingleTileKernelINS2_10policy_hubIijN4cuda3std3__44plusIiEEE10Policy1000EPiSC_iS9_iiNS7_10__identityEEEvT0_T1_T2_T3_T4_T6_E12temp_storage;
	add.s32 	%r562, %r561, %r560;
	st.shared.u32 	[%r562+8], %r686;
$L__BB10_20:
	bar.sync 	0;
	setp.ne.s32 	%p80, %r1, 0;
	@%p80 bra 	$L__BB10_72;
	setp.gt.s32 	%p81, %r120, 32;
	ld.shared.u32 	%r563, [_ZZN3cub18CUB_300001_SM_10006detail6reduce28DeviceReduceSingleTileKernelINS2_10policy_hubIijN4cuda3std3__44plusIiEEE10Policy1000EPiSC_iS9_iiNS7_10__identityEEEvT0_T1_T2_T3_T4_T6_E12temp_storage+12];
	selp.b32 	%r564, %r563, 0, %p81;
	add.s32 	%r565, %r564, %r686;
	setp.gt.s32 	%p82, %r120, 64;
	ld.shared.u32 	%r566, [_ZZN3cub18CUB_300001_SM_10006detail6reduce28DeviceReduceSingleTileKernelINS2_10policy_hubIijN4cuda3std3__44plusIiEEE10Policy1000EPiSC_iS9_iiNS7_10__identityEEEvT0_T1_T2_T3_T4_T6_E12temp_storage+16];
	selp.b32 	%r567, %r566, 0, %p82;
	add.s32 	%r568, %r565, %r567;
	setp.gt.s32 	%p83, %r120, 96;
	ld.shared.u32 	%r569, [_ZZN3cub18CUB_300001_SM_10006detail6reduce28DeviceReduceSingleTileKernelINS2_10policy_hubIijN4cuda3std3__44plusIiEEE10Policy1000EPiSC_iS9_iiNS7_10__identityEEEvT0_T1_T2_T3_T4_T6_E12temp_storage+20];
	selp.b32 	%r570, %r569, 0, %p83;
	add.s32 	%r571, %r568, %r570;
	setp.gt.s32 	%p84, %r120, 128;
	ld.shared.u32 	%r572, [_ZZN3cub18CUB_300001_SM_10006detail6reduce28DeviceReduceSingleTileKernelINS2_10policy_hubIijN4cuda3std3__44plusIiEEE10Policy1000EPiSC_iS9_iiNS7_10__identityEEEvT0_T1_T2_T3_T4_T6_E12temp_storage+24];
	selp.b32 	%r573, %r572, 0, %p84;
	add.s32 	%r574, %r571, %r573;
	setp.gt.s32 	%p85, %r120, 160;
	ld.shared.u32 	%r575, [_ZZN3cub18CUB_300001_SM_10006detail6reduce28DeviceReduceSingleTileKernelINS2_10policy_hubIijN4cuda3std3__44plusIiEEE10Policy1000EPiSC_iS9_iiNS7_10__identityEEEvT0_T1_T2_T3_T4_T6_E12temp_storage+28];
	selp.b32 	%r576, %r575, 0, %p85;
	add.s32 	%r577, %r574, %r576;
	setp.gt.s32 	%p86, %r120, 192;
	ld.shared.u32 	%r578, [_ZZN3cub18CUB_300001_SM_10006detail6reduce28DeviceReduceSingleTileKernelINS2_10policy_hubIijN4cuda3std3__44plusIiEEE10Policy1000EPiSC_iS9_iiNS7_10__identityEEEvT0_T1_T2_T3_T4_T6_E12temp_storage+32];
	selp.b32 	%r579, %r578, 0, %p86;
	add.s32 	%r580, %r577, %r579;
	setp.gt.s32 	%p87, %r120, 224;
	ld.shared.u32 	%r581, [_ZZN3cub18CUB_300001_SM_10006detail6reduce28DeviceReduceSingleTileKernelINS2_10policy_hubIijN4cuda3std3__44plusIiEEE10Policy1000EPiSC_iS9_iiNS7_10__identityEEEvT0_T1_T2_T3_T4_T6_E12temp_storage+36];
	selp.b32 	%r582, %r581, 0, %p87;
	add.s32 	%r686, %r580, %r582;
	bra.uni 	$L__BB10_72;
$L__BB10_22:
	mov.u32 	%r26, %tid.x;
	shl.b32 	%r377, %r26, 2;
	mul.wide.u32 	%rd86, %r377, 4;
	add.s64 	%rd76, %rd16, %rd86;
	// begin inline asm
	ld.global.nc.v2.u64 {%rd74, %rd75}, [%rd76];
	// end inline asm
	mov.b64 	{%r378, %r379}, %rd75;
	mov.b64 	{%r380, %r381}, %rd74;
	add.s64 	%rd79, %rd76, 4096;
	// begin inline asm
	ld.global.nc.v2.u64 {%rd77, %rd78}, [%rd79];
	// end inline asm
	mov.b64 	{%r382, %r383}, %rd78;
	mov.b64 	{%r384, %r385}, %rd77;
	add.s64 	%rd82, %rd76, 8192;
	// begin inline asm
	ld.global.nc.v2.u64 {%rd80, %rd81}, [%rd82];
	// end inline asm
	mov.b64 	{%r386, %r387}, %rd81;
	mov.b64 	{%r388, %r389}, %rd80;
	add.s64 	%rd85, %rd76, 12288;
	// begin inline asm
	ld.global.nc.v2.u64 {%rd83, %rd84}, [%rd85];
	// end inline asm
	mov.b64 	{%r390, %r391}, %rd84;
	mov.b64 	{%r392, %r393}, %rd83;
	add.s32 	%r394, %r381, %r380;
	add.s32 	%r395, %r378, %r394;
	add.s32 	%r396, %r379, %r395;
	add.s32 	%r397, %r384, %r396;
	add.s32 	%r398, %r385, %r397;
	add.s32 	%r399, %r382, %r398;
	add.s32 	%r400, %r383, %r399;
	add.s32 	%r401, %r388, %r400;
	add.s32 	%r402, %r389, %r401;
	add.s32 	%r403, %r386, %r402;
	add.s32 	%r404, %r387, %r403;
	add.s32 	%r405, %r392, %r404;
	add.s32 	%r406, %r393, %r405;
	add.s32 	%r407, %r390, %r406;
	add.s32 	%r659, %r391, %r407;
	setp.lt.u32 	%p50, %r120, 8192;
	mov.b32 	%r648, 4096;
	@%p50 bra 	$L__BB10_26;
	add.s32 	%r28, %r120, -4096;
	mov.b32 	%r648, 4096;
$L__BB10_24:
	mul.wide.s32 	%rd99, %r648, 4;
	add.s64 	%rd89, %rd76, %rd99;
	// begin inline asm
	ld.global.nc.v2.u64 {%rd87, %rd88}, [%rd89];
	// end inline asm
	mov.b64 	{%r409, %r410}, %rd88;
	mov.b64 	{%r411, %r412}, %rd87;
	add.s64 	%rd92, %rd89, 4096;
	// begin inline asm
	ld.global.nc.v2.u64 {%rd90, %rd91}, [%rd92];
	// end inline asm
	mov.b64 	{%r413, %r414}, %rd91;
	mov.b64 	{%r415, %r416}, %rd90;
	add.s64 	%rd95, %rd89, 8192;
	// begin inline asm
	ld.global.nc.v2.u64 {%rd93, %rd94}, [%rd95];
	// end inline asm
	mov.b64 	{%r417, %r418}, %rd94;
	mov.b64 	{%r419, %r420}, %rd93;
	add.s64 	%rd98, %rd89, 12288;
	// begin inline asm
	ld.global.nc.v2.u64 {%rd96, %rd97}, [%rd98];
	// end inline asm
	mov.b64 	{%r421, %r422}, %rd97;
	mov.b64 	{%r423, %r424}, %rd96;
	add.s32 	%r425, %r411, %r659;
	add.s32 	%r426, %r412, %r425;
	add.s32 	%r427, %r409, %r426;
	add.s32 	%r428, %r410, %r427;
	add.s32 	%r429, %r415, %r428;
	add.s32 	%r430, %r416, %r429;
	add.s32 	%r431, %r413, %r430;
	add.s32 	%r432, %r414, %r431;
	add.s32 	%r433, %r419, %r432;
	add.s32 	%r434, %r420, %r433;
	add.s32 	%r435, %r417, %r434;
	add.s32 	%r436, %r418, %r435;
	add.s32 	%r437, %r423, %r436;
	add.s32 	%r438, %r424, %r437;
	add.s32 	%r439, %r421, %r438;
	add.s32 	%r659, %r422, %r439;
	sub.s32 	%r440, %r120, %r648;
	setp.lt.s32 	%p51, %r440, 4096;
	@%p51 bra 	$L__BB10_34;
	add.s32 	%r648, %r648, 4096;
	setp.le.s32 	%p52, %r648, %r28;
	@%p52 bra 	$L__BB10_24;
$L__BB10_26:
	setp.le.s32 	%p53, %r120, %r648;
	@%p53 bra 	$L__BB10_34;
	sub.s32 	%r35, %r120, %r648;
	setp.ge.s32 	%p54, %r26, %r35;
	@%p54 bra 	$L__BB10_34;
	not.b32 	%r442, %r26;
	add.s32 	%r443, %r120, %r442;
	sub.s32 	%r36, %r443, %r648;
	and.b32  	%r444, %r36, 768;
	setp.eq.s32 	%p55, %r444, 768;
	mov.u32 	%r653, %r26;
	@%p55 bra 	$L__BB10_31;
	add.s32 	%r650, %r26, %r648;
	shr.u32 	%r445, %r36, 8;
	add.s32 	%r446, %r445, 1;
	and.b32  	%r447, %r446, 3;
	neg.s32 	%r649, %r447;
	mov.u32 	%r653, %r26;
$L__BB10_30:
	.pragma "nounroll";
	mul.wide.u32 	%rd101, %r650, 4;
	add.s64 	%rd100, %rd16, %rd101;
	// begin inline asm
	ld.global.nc.u32 %r448, [%rd100];
	// end inline asm
	add.s32 	%r659, %r448, %r659;
	add.s32 	%r653, %r653, 256;
	add.s32 	%r650, %r650, 256;
	add.s32 	%r649, %r649, 1;
	setp.ne.s32 	%p56, %r649, 0;
	@%p56 bra 	$L__BB10_30;
$L__BB10_31:
	setp.lt.u32 	%p57, %r36, 768;
	@%p57 bra 	$L__BB10_34;
	cvt.u64.u32 	%rd102, %r653;
	cvt.u64.u32 	%rd103, %r648;
	add.s64 	%rd104, %rd102, %rd103;
	shl.b64 	%rd105, %rd104, 2;
	add.s64 	%rd106, %rd105, %rd16;
	add.s64 	%rd122, %rd106, 2048;
	add.s32 	%r656, %r653, %r648;
$L__BB10_33:
	mul.wide.u32 	%rd111, %r656, 4;
	add.s64 	%rd107, %rd16, %rd111;
	// begin inline asm
	ld.global.nc.u32 %r449, [%rd107];
	// end inline asm
	add.s32 	%r453, %r449, %r659;
	add.s64 	%rd108, %rd122, -1024;
	// begin inline asm
	ld.global.nc.u32 %r450, [%rd108];
	// end inline asm
	add.s32 	%r454, %r450, %r453;
	// begin inline asm
	ld.global.nc.u32 %r451, [%rd122];
	// end inline asm
	add.s32 	%r455, %r451, %r454;
	add.s64 	%rd110, %rd122, 1024;
	// begin inline asm
	ld.global.nc.u32 %r452, [%rd110];
	// end inline asm
	add.s32 	%r659, %r452, %r455;
	add.s32 	%r653, %r653, 1024;
	add.s64 	%rd122, %rd122, 4096;
	add.s32 	%r656, %r656, 1024;
	setp.lt.s32 	%p58, %r653, %r35;
	@%p58 bra 	$L__BB10_33;
$L__BB10_34:
	// begin inline asm
	mov.u32 %r456, %laneid;
	// end inline asm
	mov.b32 	%r459, 1;
	mov.b32 	%r480, 31;
	mov.b32 	%r481, -1;
	// begin inline asm
	shfl.sync.down.b32 %r457, %r659, %r459, %r480, %r481;
	// end inline asm
	setp.gt.s32 	%p59, %r456, 30;
	selp.b32 	%r482, 0, %r457, %p59;
	add.s32 	%r463, %r482, %r659;
	mov.b32 	%r464, 2;
	// begin inline asm
	shfl.sync.down.b32 %r462, %r463, %r464, %r480, %r481;
	// end inline asm
	setp.gt.s32 	%p60, %r456, 29;
	selp.b32 	%r483, 0, %r462, %p60;
	add.s32 	%r468, %r463, %r483;
	mov.b32 	%r469, 4;
	// begin inline asm
	shfl.sync.down.b32 %r467, %r468, %r469, %r480, %r481;
	// end inline asm
	setp.gt.s32 	%p61, %r456, 27;
	selp.b32 	%r484, 0, %r467, %p61;
	add.s32 	%r473, %r468, %r484;
	mov.b32 	%r474, 8;
	// begin inline asm
	shfl.sync.down.b32 %r472, %r473, %r474, %r480, %r481;
	// end inline asm
	setp.gt.s32 	%p62, %r456, 23;
	selp.b32 	%r485, 0, %r472, %p62;
	add.s32 	%r478, %r473, %r485;
	mov.b32 	%r479, 16;
	// begin inline asm
	shfl.sync.down.b32 %r477, %r478, %r479, %r480, %r481;
	// end inline asm
	setp.gt.s32 	%p63, %r456, 15;
	selp.b32 	%r486, 0, %r477, %p63;
	add.s32 	%r686, %r478, %r486;
	setp.ne.s32 	%p64, %r456, 0;
	@%p64 bra 	$L__BB10_36;
	shr.u32 	%r487, %r26, 3;
	and.b32  	%r488, %r487, 124;
	mov.u32 	%r489, _ZZN3cub18CUB_300001_SM_10006detail6reduce28DeviceReduceSingleTileKernelINS2_10policy_hubIijN4cuda3std3__44plusIiEEE10Policy1000EPiSC_iS9_iiNS7_10__identityEEEvT0_T1_T2_T3_T4_T6_E12temp_storage;
	add.s32 	%r490, %r489, %r488;
	st.shared.u32 	[%r490+8], %r686;
$L__BB10_36:
	bar.sync 	0;
	setp.ne.s32 	%p65, %r26, 0;
	@%p65 bra 	$L__BB10_72;
	ld.shared.u32 	%r491, [_ZZN3cub18CUB_300001_SM_10006detail6reduce28DeviceReduceSingleTileKernelINS2_10policy_hubIijN4cuda3std3__44plusIiEEE10Policy1000EPiSC_iS9_iiNS7_10__identityEEEvT0_T1_T2_T3_T4_T6_E12temp_storage+12];
	add.s32 	%r492, %r491, %r686;
	ld.shared.u32 	%r493, [_ZZN3cub18CUB_300001_SM_10006detail6reduce28DeviceReduceSingleTileKernelINS2_10policy_hubIijN4cuda3std3__44plusIiEEE10Policy1000EPiSC_iS9_iiNS7_10__identityEEEvT0_T1_T2_T3_T4_T6_E12temp_storage+16];
	add.s32 	%r494, %r492, %r493;
	ld.shared.u32 	%r495, [_ZZN3cub18CUB_300001_SM_10006detail6reduce28DeviceReduceSingleTileKernelINS2_10policy_hubIijN4cuda3std3__44plusIiEEE10Policy1000EPiSC_iS9_iiNS7_10__identityEEEvT0_T1_T2_T3_T4_T6_E12temp_storage+20];
	add.s32 	%r496, %r494, %r495;
	ld.shared.u32 	%r497, [_ZZN3cub18CUB_300001_SM_10006detail6reduce28DeviceReduceSingleTileKernelINS2_10policy_hubIijN4cuda3std3__44plusIiEEE10Policy1000EPiSC_iS9_iiNS7_10__identityEEEvT0_T1_T2_T3_T4_T6_E12temp_storage+24];
	add.s32 	%r498, %r496, %r497;
	ld.shared.u32 	%r499, [_ZZN3cub18CUB_300001_SM_10006detail6reduce28DeviceReduceSingleTileKernelINS2_10policy_hubIijN4cuda3std3__44plusIiEEE10Policy1000EPiSC_iS9_iiNS7_10__identityEEEvT0_T1_T2_T3_T4_T6_E12temp_storage+28];
	add.s32 	%r500, %r498, %r499;
	ld.shared.u32 	%r501, [_ZZN3cub18CUB_300001_SM_10006detail6reduce28DeviceReduceSingleTileKernelINS2_10policy_hubIijN4cuda3std3__44plusIiEEE10Policy1000EPiSC_iS9_iiNS7_10__identityEEEvT0_T1_T2_T3_T4_T6_E12temp_storage+32];
	add.s32 	%r502, %r500, %r501;
	ld.shared.u32 	%r503, [_ZZN3cub18CUB_300001_SM_10006detail6reduce28DeviceReduceSingleTileKernelINS2_10policy_hubIijN4cuda3std3__44plusIiEEE10Policy1000EPiSC_iS9_iiNS7_10__identityEEEvT0_T1_T2_T3_T4_T6_E12temp_storage+36];
	add.s32 	%r686, %r502, %r503;
	bra.uni 	$L__BB10_72;
$L__BB10_38:
	setp.gt.s32 	%p3, %r120, 4095;
	@%p3 bra 	$L__BB10_56;
	mov.u32 	%r60, %tid.x;
	setp.ge.s32 	%p20, %r60, %r120;
	mov.b32 	%r670, 0;
	mov.u32 	%r665, %r60;
	@%p20 bra 	$L__BB10_41;
	mul.wide.u32 	%rd66, %r60, 4;
	add.s64 	%rd65, %rd16, %rd66;
	// begin inline asm
	ld.global.nc.u32 %r670, [%rd65];
	// end inline asm
	add.s32 	%r665, %r60, 256;
$L__BB10_41:
	setp.ge.s32 	%p21, %r665, %r120;
	@%p21 bra 	$L__BB10_47;
	not.b32 	%r252, %r665;
	add.s32 	%r65, %r120, %r252;
	and.b32  	%r253, %r65, 768;
	setp.eq.s32 	%p22, %r253, 768;
	@%p22 bra 	$L__BB10_45;
	mul.wide.u32 	%rd67, %r665, 4;
	add.s64 	%rd123, %rd16, %rd67;
	shr.u32 	%r254, %r65, 8;
	add.s32 	%r255, %r254, 1;
	and.b32  	%r256, %r255, 3;
	neg.s32 	%r662, %r256;
$L__BB10_44:
	.pragma "nounroll";
	// begin inline asm
	ld.global.nc.u32 %r257, [%rd123];
	// end inline asm
	add.s32 	%r670, %r257, %r670;
	add.s32 	%r665, %r665, 256;
	add.s64 	%rd123, %rd123, 1024;
	add.s32 	%r662, %r662, 1;
	setp.ne.s32 	%p23, %r662, 0;
	@%p23 bra 	$L__BB10_44;
$L__BB10_45:
	setp.lt.u32 	%p24, %r65, 768;
	@%p24 bra 	$L__BB10_47;
$L__BB10_46:
	mul.wide.s32 	%rd73, %r665, 4;
	add.s64 	%rd69, %rd16, %rd73;
	// begin inline asm
	ld.global.nc.u32 %r258, [%rd69];
	// end inline asm
	add.s32 	%r262, %r258, %r670;
	add.s64 	%rd70, %rd69, 1024;
	// begin inline asm
	ld.global.nc.u32 %r259, [%rd70];
	// end inline asm
	add.s32 	%r263, %r259, %r262;
	add.s64 	%rd71, %rd69, 2048;
	// begin inline asm
	ld.global.nc.u32 %r260, [%rd71];
	// end inline asm
	add.s32 	%r264, %r260, %r263;
	add.s64 	%rd72, %rd69, 3072;
	// begin inline asm
	ld.global.nc.u32 %r261, [%rd72];
	// end inline asm
	add.s32 	%r670, %r261, %r264;
	add.s32 	%r665, %r665, 1024;
	setp.lt.s32 	%p25, %r665, %r120;
	@%p25 bra 	$L__BB10_46;
$L__BB10_47:
	setp.lt.s32 	%p26, %r120, 256;
	@%p26 bra 	$L__BB10_52;
	// begin inline asm
	mov.u32 %r328, %laneid;
	// end inline asm
	mov.b32 	%r331, 1;
	mov.b32 	%r352, 31;
	mov.b32 	%r353, -1;
	// begin inline asm
	shfl.sync.down.b32 %r329, %r670, %r331, %r352, %r353;
	// end inline asm
	setp.gt.s32 	%p42, %r328, 30;
	selp.b32 	%r354, 0, %r329, %p42;
	add.s32 	%r335, %r354, %r670;
	mov.b32 	%r336, 2;
	// begin inline asm
	shfl.sync.down.b32 %r334, %r335, %r336, %r352, %r353;
	// end inline asm
	setp.gt.s32 	%p43, %r328, 29;
	selp.b32 	%r355, 0, %r334, %p43;
	add.s32 	%r340, %r335, %r355;
	mov.b32 	%r341, 4;
	// begin inline asm
	shfl.sync.down.b32 %r339, %r340, %r341, %r352, %r353;
	// end inline asm
	setp.gt.s32 	%p44, %r328, 27;
	selp.b32 	%r356, 0, %r339, %p44;
	add.s32 	%r345, %r340, %r356;
	mov.b32 	%r346, 8;
	// begin inline asm
	shfl.sync.down.b32 %r344, %r345, %r346, %r352, %r353;
	// end inline asm
	setp.gt.s32 	%p45, %r328, 23;
	selp.b32 	%r357, 0, %r344, %p45;
	add.s32 	%r350, %r345, %r357;
	mov.b32 	%r351, 16;
	// begin inline asm
	shfl.sync.down.b32 %r349, %r350, %r351, %r352, %r353;
	// end inline asm
	setp.gt.s32 	%p46, %r328, 15;
	selp.b32 	%r358, 0, %r349, %p46;
	add.s32 	%r686, %r350, %r358;
	setp.ne.s32 	%p47, %r328, 0;
	@%p47 bra 	$L__BB10_50;
	shr.u32 	%r359, %r60, 3;
	and.b32  	%r360, %r359, 124;
	mov.u32 	%r361, _ZZN3cub18CUB_300001_SM_10006detail6reduce28DeviceReduceSingleTileKernelINS2_10policy_hubIijN4cuda3std3__44plusIiEEE10Policy1000EPiSC_iS9_iiNS7_10__identityEEEvT0_T1_T2_T3_T4_T6_E12temp_storage;
	add.s32 	%r362, %r361, %r360;
	st.shared.u32 	[%r362+8], %r686;
$L__BB10_50:
	bar.sync 	0;
	setp.ne.s32 	%p48, %r60, 0;
	@%p48 bra 	$L__BB10_72;
	ld.shared.u32 	%r363, [_ZZN3cub18CUB_300001_SM_10006detail6reduce28DeviceReduceSingleTileKernelINS2_10policy_hubIijN4cuda3std3__44plusIiEEE10Policy1000EPiSC_iS9_iiNS7_10__identityEEEvT0_T1_T2_T3_T4_T6_E12temp_storage+12];
	add.s32 	%r364, %r363, %r686;
	ld.shared.u32 	%r365, [_ZZN3cub18CUB_300001_SM_10006detail6reduce28DeviceReduceSingleTileKernelINS2_10policy_hubIijN4cuda3std3__44plusIiEEE10Policy1000EPiSC_iS9_iiNS7_10__identityEEEvT0_T1_T2_T3_T4_T6_E12temp_storage+16];
	add.s32 	%r366, %r364, %r365;
	ld.shared.u32 	%r367, [_ZZN3cub18CUB_300001_SM_10006detail6reduce28DeviceReduceSingleTileKernelINS2_10policy_hubIijN4cuda3std3__44plusIiEEE10Policy1000EPiSC_iS9_iiNS7_10__identityEEEvT0_T1_T2_T3_T4_T6_E12temp_storage+20];
	add.s32 	%r368, %r366, %r367;
	ld.shared.u32 	%r369, [_ZZN3cub18CUB_300001_SM_10006detail6reduce28DeviceReduceSingleTileKernelINS2_10policy_hubIijN4cuda3std3__44plusIiEEE10Policy1000EPiSC_iS9_iiNS7_10__identityEEEvT0_T1_T2_T3_T4_T6_E12temp_storage+24];
	add.s32 	%r370, %r368, %r369;
	ld.shared.u32 	%r371, [_ZZN3cub18CUB_300001_SM_10006detail6reduce28DeviceReduceSingleTileKernelINS2_10policy_hubIijN4cuda3std3__44plusIiEEE10Policy1000EPiSC_iS9_iiNS7_10__identityEEEvT0_T1_T2_T3_T4_T6_E12temp_storage+28];
	add.s32 	%r372, %r370, %r371;
	ld.shared.u32 	%r373, [_ZZN3cub18CUB_300001_SM_10006detail6reduce28DeviceReduceSingleTileKernelINS2_10policy_hubIijN4cuda3std3__44plusIiEEE10Policy1000EPiSC_iS9_iiNS7_10__identityEEEvT0_T1_T2_T3_T4_T6_E12temp_storage+32];
	add.s32 	%r374, %r372, %r373;
	ld.shared.u32 	%r375, [_ZZN3cub18CUB_300001_SM_10006detail6reduce28DeviceReduceSingleTileKernelINS2_10policy_hubIijN4cuda3std3__44plusIiEEE10Policy1000EPiSC_iS9_iiNS7_10__identityEEEvT0_T1_T2_T3_T4_T6_E12temp_storage+36];
	add.s32 	%r686, %r374, %r375;
	bra.uni 	$L__BB10_72;
$L__BB10_52:
	// begin inline asm
	mov.u32 %r265, %laneid;
	// end inline asm
	and.b32  	%r291, %r60, 992;
	add.s32 	%r292, %r291, 32;
	setp.gt.s32 	%p27, %r292, %r120;
	not.b32 	%r293, %r291;
	add.s32 	%r294, %r120, %r293;
	selp.b32 	%r289, %r294, 31, %p27;
	mov.b32 	%r268, 1;
	mov.b32 	%r290, -1;
	// begin inline asm
	shfl.sync.down.b32 %r266, %r670, %r268, %r289, %r290;
	// end inline asm
	setp.lt.s32 	%p28, %r265, %r289;
	selp.b32 	%r295, %r266, 0, %p28;
	add.s32 	%r272, %r295, %r670;
	mov.b32 	%r273, 2;
	// begin inline asm
	shfl.sync.down.b32 %r271, %r272, %r273, %r289, %r290;
	// end inline asm
	add.s32 	%r296, %r265, 2;
	setp.gt.s32 	%p29, %r296, %r289;
	selp.b32 	%r297, 0, %r271, %p29;
	add.s32 	%r277, %r272, %r297;
	mov.b32 	%r278, 4;
	// begin inline asm
	shfl.sync.down.b32 %r276, %r277, %r278, %r289, %r290;
	// end inline asm
	add.s32 	%r298, %r265, 4;
	setp.gt.s32 	%p30, %r298, %r289;
	selp.b32 	%r299, 0, %r276, %p30;
	add.s32 	%r282, %r277, %r299;
	mov.b32 	%r283, 8;
	// begin inline asm
	shfl.sync.down.b32 %r281, %r282, %r283, %r289, %r290;
	// end inline asm
	add.s32 	%r300, %r265, 8;
	setp.gt.s32 	%p31, %r300, %r289;
	selp.b32 	%r301, 0, %r281, %p31;
	add.s32 	%r287, %r282, %r301;
	mov.b32 	%r288, 16;
	// begin inline asm
	shfl.sync.down.b32 %r286, %r287, %r288, %r289, %r290;
	// end inline asm
	add.s32 	%r302, %r265, 16;
	setp.gt.s32 	%p32, %r302, %r289;
	selp.b32 	%r303, 0, %r286, %p32;
	add.s32 	%r686, %r287, %r303;
	setp.ne.s32 	%p33, %r265, 0;
	@%p33 bra 	$L__BB10_54;
	shr.u32 	%r304, %r60, 3;
	and.b32  	%r305, %r304, 124;
	mov.u32 	%r306, _ZZN3cub18CUB_300001_SM_10006detail6reduce28DeviceReduceSingleTileKernelINS2_10policy_hubIijN4cuda3std3__44plusIiEEE10Policy1000EPiSC_iS9_iiNS7_10__identityEEEvT0_T1_T2_T3_T4_T6_E12temp_storage;
	add.s32 	%r307, %r306, %r305;
	st.shared.u32 	[%r307+8], %r686;
$L__BB10_54:
	bar.sync 	0;
	setp.ne.s32 	%p34, %r60, 0;
	@%p34 bra 	$L__BB10_72;
	setp.gt.s32 	%p35, %r120, 32;
	ld.shared.u32 	%r308, [_ZZN3cub18CUB_300001_SM_10006detail6reduce28DeviceReduceSingleTileKernelINS2_10policy_hubIijN4cuda3std3__44plusIiEEE10Policy1000EPiSC_iS9_iiNS7_10__identityEEEvT0_T1_T2_T3_T4_T6_E12temp_storage+12];
	selp.b32 	%r309, %r308, 0, %p35;
	add.s32 	%r310, %r309, %r686;
	setp.gt.s32 	%p36, %r120, 64;
	ld.shared.u32 	%r311, [_ZZN3cub18CUB_300001_SM_10006detail6reduce28DeviceReduceSingleTileKernelINS2_10policy_hubIijN4cuda3std3__44plusIiEEE10Policy1000EPiSC_iS9_iiNS7_10__identityEEEvT0_T1_T2_T3_T4_T6_E12temp_storage+16];
	selp.b32 	%r312, %r311, 0, %p36;
	add.s32 	%r313, %r310, %r312;
	setp.gt.s32 	%p37, %r120, 96;
	ld.shared.u32 	%r314, [_ZZN3cub18CUB_300001_SM_10006detail6reduce28DeviceReduceSingleTileKernelINS2_10policy_hubIijN4cuda3std3__44plusIiEEE10Policy1000EPiSC_iS9_iiNS7_10__identityEEEvT0_T1_T2_T3_T4_T6_E12temp_storage+20];
	selp.b32 	%r315, %r314, 0, %p37;
	add.s32 	%r316, %r313, %r315;
	setp.gt.s32 	%p38, %r120, 128;
	ld.shared.u32 	%r317, [_ZZN3cub18CUB_300001_SM_10006detail6reduce28DeviceReduceSingleTileKernelINS2_10policy_hubIijN4cuda3std3__44plusIiEEE10Policy1000EPiSC_iS9_iiNS7_10__identityEEEvT0_T1_T2_T3_T4_T6_E12temp_storage+24];
	selp.b32 	%r318, %r317, 0, %p38;
	add.s32 	%r319, %r316, %r318;
	setp.gt.s32 	%p39, %r120, 160;
	ld.shared.u32 	%r320, [_ZZN3cub18CUB_300001_SM_10006detail6reduce28DeviceReduceSingleTileKernelINS2_10policy_hubIijN4cuda3std3__44plusIiEEE10Policy1000EPiSC_iS9_iiNS7_10__identityEEEvT0_T1_T2_T3_T4_T6_E12temp_storage+28];
	selp.b32 	%r321, %r320, 0, %p39;
	add.s32 	%r322, %r319, %r321;
	setp.gt.s32 	%p40, %r120, 192;
	ld.shared.u32 	%r323, [_ZZN3cub18CUB_300001_SM_10006detail6reduce28DeviceReduceSingleTileKernelINS2_10policy_hubIijN4cuda3std3__44plusIiEEE10Policy1000EPiSC_iS9_iiNS7_10__identityEEEvT0_T1_T2_T3_T4_T6_E12temp_storage+32];
	selp.b32 	%r324, %r323, 0, %p40;
	add.s32 	%r325, %r322, %r324;
	setp.gt.s32 	%p41, %r120, 224;
	ld.shared.u32 	%r326, [_ZZN3cub18CUB_300001_SM_10006detail6reduce28DeviceReduceSingleTileKernelINS2_10policy_hubIijN4cuda3std3__44plusIiEEE10Policy1000EPiSC_iS9_iiNS7_10__identityEEEvT0_T1_T2_T3_T4_T6_E12temp_storage+36];
	selp.b32 	%r327, %r326, 0, %p41;
	add.s32 	%r686, %r325, %r327;
	bra.uni 	$L__BB10_72;
$L__BB10_56:
	mov.u32 	%r85, %tid.x;
	mul.wide.u32 	%rd35, %r85, 4;
	add.s64 	%rd19, %rd16, %rd35;
	// begin inline asm
	ld.global.nc.u32 %r122, [%rd19];
	// end inline asm
	add.s64 	%rd20, %rd19, 1024;
	// begin inline asm
	ld.global.nc.u32 %r123, [%rd20];
	// end inline asm
	add.s64 	%rd21, %rd19, 2048;
	// begin inline asm
	ld.global.nc.u32 %r124, [%rd21];
	// end inline asm
	add.s64 	%rd22, %rd19, 3072;
	// begin inline asm
	ld.global.nc.u32 %r125, [%rd22];
	// end inline asm
	add.s64 	%rd23, %rd19, 4096;
	// begin inline asm
	ld.global.nc.u32 %r126, [%rd23];
	// end inline asm
	add.s64 	%rd24, %rd19, 5120;
	// begin inline asm
	ld.global.nc.u32 %r127, [%rd24];
	// end inline asm
	add.s64 	%rd25, %rd19, 6144;
	// begin inline asm
	ld.global.nc.u32 %r128, [%rd25];
	// end inline asm
	add.s64 	%rd26, %rd19, 7168;
	// begin inline asm
	ld.global.nc.u32 %r129, [%rd26];
	// end inline asm
	add.s64 	%rd27, %rd19, 8192;
	// begin inline asm
	ld.global.nc.u32 %r130, [%rd27];
	// end inline asm
	add.s64 	%rd28, %rd19, 9216;
	// begin inline asm
	ld.global.nc.u32 %r131, [%rd28];
	// end inline asm
	add.s64 	%rd29, %rd19, 10240;
	// begin inline asm
	ld.global.nc.u32 %r132, [%rd29];
	// end inline asm
	add.s64 	%rd30, %rd19, 11264;
	// begin inline asm
	ld.global.nc.u32 %r133, [%rd30];
	// end inline asm
	add.s64 	%rd31, %rd19, 12288;
	// begin inline asm
	ld.global.nc.u32 %r134, [%rd31];
	// end inline asm
	add.s64 	%rd32, %rd19, 13312;
	// begin inline asm
	ld.global.nc.u32 %r135, [%rd32];
	// end inline asm
	add.s64 	%rd33, %rd19, 14336;
	// begin inline asm
	ld.global.nc.u32 %r136, [%rd33];
	// end inline asm
	add.s64 	%rd34, %rd19, 15360;
	// begin inline asm
	ld.global.nc.u32 %r137, [%rd34];
	// end inline asm
	add.s32 	%r139, %r123, %r122;
	add.s32 	%r140, %r124, %r139;
	add.s32 	%r141, %r125, %r140;
	add.s32 	%r142, %r126, %r141;
	add.s32 	%r143, %r127, %r142;
	add.s32 	%r144, %r128, %r143;
	add.s32 	%r145, %r129, %r144;
	add.s32 	%r146, %r130, %r145;
	add.s32 	%r147, %r131, %r146;
	add.s32 	%r148, %r132, %r147;
	add.s32 	%r149, %r133, %r148;
	add.s32 	%r150, %r134, %r149;
	add.s32 	%r151, %r135, %r150;
	add.s32 	%r152, %r136, %r151;
	add.s32 	%r685, %r137, %r152;
	setp.lt.u32 	%p4, %r120, 8192;
	mov.b32 	%r674, 4096;
	@%p4 bra 	$L__BB10_60;
	add.s32 	%r87, %r120, -4096;
	mov.b32 	%r674, 4096;
$L__BB10_58:
	mul.wide.s32 	%rd52, %r674, 4;
	add.s64 	%rd36, %rd19, %rd52;
	// begin inline asm
	ld.global.nc.u32 %r154, [%rd36];
	// end inline asm
	add.s64 	%rd37, %rd36, 1024;
	// begin inline asm
	ld.global.nc.u32 %r155, [%rd37];
	// end inline asm
	add.s64 	%rd38, %rd36, 2048;
	// begin inline asm
	ld.global.nc.u32 %r156, [%rd38];
	// end inline asm
	add.s64 	%rd39, %rd36, 3072;
	// begin inline asm
	ld.global.nc.u32 %r157, [%rd39];
	// end inline asm
	add.s64 	%rd40, %rd36, 4096;
	// begin inline asm
	ld.global.nc.u32 %r158, [%rd40];
	// end inline asm
	add.s64 	%rd41, %rd36, 5120;
	// begin inline asm
	ld.global.nc.u32 %r159, [%rd41];
	// end inline asm
	add.s64 	%rd42, %rd36, 6144;
	// begin inline asm
	ld.global.nc.u32 %r160, [%rd42];
	// end inline asm
	add.s64 	%rd43, %rd36, 7168;
	// begin inline asm
	ld.global.nc.u32 %r161, [%rd43];
	// end inline asm
	add.s64 	%rd44, %rd36, 8192;
	// begin inline asm
	ld.global.nc.u32 %r162, [%rd44];
	// end inline asm
	add.s64 	%rd45, %rd36, 9216;
	// begin inline asm
	ld.global.nc.u32 %r163, [%rd45];
	// end inline asm
	add.s64 	%rd46, %rd36, 10240;
	// begin inline asm
	ld.global.nc.u32 %r164, [%rd46];
	// end inline asm
	add.s64 	%rd47, %rd36, 11264;
	// begin inline asm
	ld.global.nc.u32 %r165, [%rd47];
	// end inline asm
	add.s64 	%rd48, %rd36, 12288;
	// begin inline asm
	ld.global.nc.u32 %r166, [%rd48];
	// end inline asm
	add.s64 	%rd49, %rd36, 13312;
	// begin inline asm
	ld.global.nc.u32 %r167, [%rd49];
	// end inline asm
	add.s64 	%rd50, %rd36, 14336;
	// begin inline asm
	ld.global.nc.u32 %r168, [%rd50];
	// end inline asm
	add.s64 	%rd51, %rd36, 15360;
	// begin inline asm
	ld.global.nc.u32 %r169, [%rd51];
	// end inline asm
	add.s32 	%r170, %r154, %r685;
	add.s32 	%r171, %r155, %r170;
	add.s32 	%r172, %r156, %r171;
	add.s32 	%r173, %r157, %r172;
	add.s32 	%r174, %r158, %r173;
	add.s32 	%r175, %r159, %r174;
	add.s32 	%r176, %r160, %r175;
	add.s32 	%r177, %r161, %r176;
	add.s32 	%r178, %r162, %r177;
	add.s32 	%r179, %r163, %r178;
	add.s32 	%r180, %r164, %r179;
	add.s32 	%r181, %r165, %r180;
	add.s32 	%r182, %r166, %r181;
	add.s32 	%r183, %r167, %r182;
	add.s32 	%r184, %r168, %r183;
	add.s32 	%r685, %r169, %r184;
	sub.s32 	%r185, %r120, %r674;
	setp.lt.s32 	%p5, %r185, 4096;
	@%p5 bra 	$L__BB10_68;
	add.s32 	%r674, %r674, 4096;
	setp.le.s32 	%p6, %r674, %r87;
	@%p6 bra 	$L__BB10_58;
$L__BB10_60:
	setp.le.s32 	%p7, %r120, %r674;
	@%p7 bra 	$L__BB10_68;
	sub.s32 	%r94, %r120, %r674;
	setp.ge.s32 	%p8, %r85, %r94;
	@%p8 bra 	$L__BB10_68;
	not.b32 	%r187, %r85;
	add.s32 	%r188, %r120, %r187;
	sub.s32 	%r95, %r188, %r674;
	and.b32  	%r189, %r95, 768;
	setp.eq.s32 	%p9, %r189, 768;
	mov.u32 	%r679, %r85;
	@%p9 bra 	$L__BB10_65;
	add.s32 	%r676, %r85, %r674;
	shr.u32 	%r190, %r95, 8;
	add.s32 	%r191, %r190, 1;
	and.b32  	%r192, %r191, 3;
	neg.s32 	%r675, %r192;
	mov.u32 	%r679, %r85;
$L__BB10_64:
	.pragma "nounroll";
	mul.wide.u32 	%rd54, %r676, 4;
	add.s64 	%rd53, %rd16, %rd54;
	// begin inline asm
	ld.global.nc.u32 %r193, [%rd53];
	// end inline asm
	add.s32 	%r685, %r193, %r685;
	add.s32 	%r679, %r679, 256;
	add.s32 	%r676, %r676, 256;
	add.s32 	%r675, %r675, 1;
	setp.ne.s32 	%p10, %r675, 0;
	@%p10 bra 	$L__BB10_64;
$L__BB10_65:
	setp.lt.u32 	%p11, %r95, 768;
	@%p11 bra 	$L__BB10_68;
	cvt.u64.u32 	%rd55, %r679;
	cvt.u64.u32 	%rd56, %r674;
	add.s64 	%rd57, %rd55, %rd56;
	shl.b64 	%rd58, %rd57, 2;
	add.s64 	%rd59, %rd58, %rd16;
	add.s64 	%rd124, %rd59, 2048;
	add.s32 	%r682, %r679, %r674;
$L__BB10_67:
	mul.wide.u32 	%rd64, %r682, 4;
	add.s64 	%rd60, %rd16, %rd64;
	// begin inline asm
	ld.global.nc.u32 %r194, [%rd60];
	// end inline asm
	add.s32 	%r198, %r194, %r685;
	add.s64 	%rd61, %rd124, -1024;
	// begin inline asm
	ld.global.nc.u32 %r195, [%rd61];
	// end inline asm
	add.s32 	%r199, %r195, %r198;
	// begin inline asm
	ld.global.nc.u32 %r196, [%rd124];
	// end inline asm
	add.s32 	%r200, %r196, %r199;
	add.s64 	%rd63, %rd124, 1024;
	// begin inline asm
	ld.global.nc.u32 %r197, [%rd63];
	// end inline asm
	add.s32 	%r685, %r197, %r200;
	add.s32 	%r679, %r679, 1024;
	add.s64 	%rd124, %rd124, 4096;
	add.s32 	%r682, %r682, 1024;
	setp.lt.s32 	%p12, %r679, %r94;
	@%p12 bra 	$L__BB10_67;
$L__BB10_68:
	// begin inline asm
	mov.u32 %r201, %laneid;
	// end inline asm
	mov.b32 	%r204, 1;
	mov.b32 	%r225, 31;
	mov.b32 	%r226, -1;
	// begin inline asm
	shfl.sync.down.b32 %r202, %r685, %r204, %r225, %r226;
	// end inline asm
	setp.gt.s32 	%p13, %r201, 30;
	selp.b32 	%r227, 0, %r202, %p13;
	add.s32 	%r208, %r227, %r685;
	mov.b32 	%r209, 2;
	// begin inline asm
	shfl.sync.down.b32 %r207, %r208, %r209, %r225, %r226;
	// end inline asm
	setp.gt.s32 	%p14, %r201, 29;
	selp.b32 	%r228, 0, %r207, %p14;
	add.s32 	%r213, %r208, %r228;
	mov.b32 	%r214, 4;
	// begin inline asm
	shfl.sync.down.b32 %r212, %r213, %r214, %r225, %r226;
	// end inline asm
	setp.gt.s32 	%p15, %r201, 27;
	selp.b32 	%r229, 0, %r212, %p15;
	add.s32 	%r218, %r213, %r229;
	mov.b32 	%r219, 8;
	// begin inline asm
	shfl.sync.down.b32 %r217, %r218, %r219, %r225, %r226;
	// end inline asm
	setp.gt.s32 	%p16, %r201, 23;
	selp.b32 	%r230, 0, %r217, %p16;
	add.s32 	%r223, %r218, %r230;
	mov.b32 	%r224, 16;
	// begin inline asm
	shfl.sync.down.b32 %r222, %r223, %r224, %r225, %r226;
	// end inline asm
	setp.gt.s32 	%p17, %r201, 15;
	selp.b32 	%r231, 0, %r222, %p17;
	add.s32 	%r686, %r223, %r231;
	setp.ne.s32 	%p18, %r201, 0;
	@%p18 bra 	$L__BB10_70;
	shr.u32 	%r232, %r85, 3;
	and.b32  	%r233, %r232, 124;
	mov.u32 	%r234, _ZZN3cub18CUB_300001_SM_10006detail6reduce28DeviceReduceSingleTileKernelINS2_10policy_hubIijN4cuda3std3__44plusIiEEE10Policy1000EPiSC_iS9_iiNS7_10__identityEEEvT0_T1_T2_T3_T4_T6_E12temp_storage;
	add.s32 	%r235, %r234, %r233;
	st.shared.u32 	[%r235+8], %r686;
$L__BB10_70:
	bar.sync 	0;
	setp.ne.s32 	%p19, %r85, 0;
	@%p19 bra 	$L__BB10_72;
	ld.shared.u32 	%r236, [_ZZN3cub18CUB_300001_SM_10006detail6reduce28DeviceReduceSingleTileKernelINS2_10policy_hubIijN4cuda3std3__44plusIiEEE10Policy1000EPiSC_iS9_iiNS7_10__identityEEEvT0_T1_T2_T3_T4_T6_E12temp_storage+12];
	add.s32 	%r237, %r236, %r686;
	ld.shared.u32 	%r238, [_ZZN3cub18CUB_300001_SM_10006detail6reduce28DeviceReduceSingleTileKernelINS2_10policy_hubIijN4cuda3std3__44plusIiEEE10Policy1000EPiSC_iS9_iiNS7_10__identityEEEvT0_T1_T2_T3_T4_T6_E12temp_storage+16];
	add.s32 	%r239, %r237, %r238;
	ld.shared.u32 	%r240, [_ZZN3cub18CUB_300001_SM_10006detail6reduce28DeviceReduceSingleTileKernelINS2_10policy_hubIijN4cuda3std3__44plusIiEEE10Policy1000EPiSC_iS9_iiNS7_10__identityEEEvT0_T1_T2_T3_T4_T6_E12temp_storage+20];
	add.s32 	%r241, %r239, %r240;
	ld.shared.u32 	%r242, [_ZZN3cub18CUB_300001_SM_10006detail6reduce28DeviceReduceSingleTileKernelINS2_10policy_hubIijN4cuda3std3__44plusIiEEE10Policy1000EPiSC_iS9_iiNS7_10__identityEEEvT0_T1_T2_T3_T4_T6_E12temp_storage+24];
	add.s32 	%r243, %r241, %r242;
	ld.shared.u32 	%r244, [_ZZN3cub18CUB_300001_SM_10006detail6reduce28DeviceReduceSingleTileKernelINS2_10policy_hubIijN4cuda3std3__44plusIiEEE10Policy1000EPiSC_iS9_iiNS7_10__identityEEEvT0_T1_T2_T3_T4_T6_E12temp_storage+28];
	add.s32 	%r245, %r243, %r244;
	ld.shared.u32 	%r246, [_ZZN3cub18CUB_300001_SM_10006detail6reduce28DeviceReduceSingleTileKernelINS2_10policy_hubIijN4cuda3std3__44plusIiEEE10Policy1000EPiSC_iS9_iiNS7_10__identityEEEvT0_T1_T2_T3_T4_T6_E12temp_storage+32];
	add.s32 	%r247, %r245, %r246;
	ld.shared.u32 	%r248, [_ZZN3cub18CUB_300001_SM_10006detail6reduce28DeviceReduceSingleTileKernelINS2_10policy_hubIijN4cuda3std3__44plusIiEEE10Policy1000EPiSC_iS9_iiNS7_10__identityEEEvT0_T1_T2_T3_T4_T6_E12temp_storage+36];
	add.s32 	%r686, %r247, %r248;
$L__BB10_72:
	mov.u32 	%r631, %tid.x;
	setp.ne.s32 	%p95, %r631, 0;
	@%p95 bra 	$L__BB10_74;
	add.s32 	%r632, %r686, %r121;
	st.global.u32 	[%rd1], %r632;
$L__BB10_74:
	ret;

}
	// .globl	_ZN3cub18CUB_300001_SM_10006detail6reduce28DeviceReduceSingleTileKernelINS2_10policy_hubIiyN4cuda3std3__44plusIiEEE10Policy1000EPiSC_yS9_iiNS7_10__identityEEEvT0_T1_T2_T3_T4_T6_
.visible .entry _ZN3cub18CUB_300001_SM_10006detail6reduce28DeviceReduceSingleTileKernelINS2_10policy_hubIiyN4cuda3std3__44plusIiEEE10Policy1000EPiSC_yS9_iiNS7_10__identityEEEvT0_T1_T2_T3_T4_T6_(
	.param .u64 .ptr .align 1 _ZN3cub18CUB_300001_SM_10006detail6reduce28DeviceReduceSingleTileKernelINS2_10policy_hubIiyN4cuda3std3__44plusIiEEE10Policy1000EPiSC_yS9_iiNS7_10__identityEEEvT0_T1_T2_T3_T4_T6__param_0,
	.param .u64 .ptr .align 1 _ZN3cub18CUB_300001_SM_10006detail6reduce28DeviceReduceSingleTileKernelINS2_10policy_hubIiyN4cuda3std3__44plusIiEEE10Policy1000EPiSC_yS9_iiNS7_10__identityEEEvT0_T1_T2_T3_T4_T6__param_1,
	.param .u64 _ZN3cub18CUB_300001_SM_10006detail6reduce28DeviceReduceSingleTileKernelINS2_10policy_hubIiyN4cuda3std3__44plusIiEEE10Policy1000EPiSC_yS9_iiNS7_10__identityEEEvT0_T1_T2_T3_T4_T6__param_2,
	.param .align 1 .b8 _ZN3cub18CUB_300001_SM_10006detail6reduce28DeviceReduceSingleTileKernelINS2_10policy_hubIiyN4cuda3std3__44plusIiEEE10Policy1000EPiSC_yS9_iiNS7_10__identityEEEvT0_T1_T2_T3_T4_T6__param_3[1],
	.param .u32 _ZN3cub18CUB_300001_SM_10006detail6reduce28DeviceReduceSingleTileKernelINS2_10policy_hubIiyN4cuda3std3__44plusIiEEE10Policy1000EPiSC_yS9_iiNS7_10__identityEEEvT0_T1_T2_T3_T4_T6__param_4,
	.param .align 1 .b8 _ZN3cub18CUB_300001_SM_10006detail6reduce28DeviceReduceSingleTileKernelINS2_10policy_hubIiyN4cuda3std3__44plusIiEEE10Policy1000EPiSC_yS9_iiNS7_10__identityEEEvT0_T1_T2_T3_T4_T6__param_5[1]
)
.maxntid 256
.minnctapersm 1
{
	.reg .pred 	%p<97>;
	.reg .b32 	%r<662>;
	.reg .b64 	%rd<150>;
	// demoted variable
	.shared .align 4 .b8 _ZZN3cub18CUB_300001_SM_10006detail6reduce28DeviceReduceSingleTileKernelINS2_10policy_hubIiyN4cuda3std3__44plusIiEEE10Policy1000EPiSC_yS9_iiNS7_10__identityEEEvT0_T1_T2_T3_T4_T6_E12temp_storage[44];
	ld.param.u64 	%rd31, [_ZN3cub18CUB_300001_SM_10006detail6reduce28DeviceReduceSingleTileKernelINS2_10policy_hubIiyN4cuda3std3__44plusIiEEE10Policy1000EPiSC_yS9_iiNS7_10__identityEEEvT0_T1_T2_T3_T4_T6__param_0];
	ld.param.u64 	%rd33, [_ZN3cub18CUB_300001_SM_10006detail6reduce28DeviceReduceSingleTileKernelINS2_10policy_hubIiyN4cuda3std3__44plusIiEEE10Policy1000EPiSC_yS9_iiNS7_10__identityEEEvT0_T1_T2_T3_T4_T6__param_1];
	ld.param.u64 	%rd32, [_ZN3cub18CUB_300001_SM_10006detail6reduce28DeviceReduceSingleTileKernelINS2_10policy_hubIiyN4cuda3std3__44plusIiEEE10Policy1000EPiSC_yS9_iiNS7_10__identityEEEvT0_T1_T2_T3_T4_T6__param_2];
	ld.param.u32 	%r102, [_ZN3cub18CUB_300001_SM_10006detail6reduce28DeviceReduceSingleTileKernelINS2_10policy_hubIiyN4cuda3std3__44plusIiEEE10Policy1000EPiSC_yS9_iiNS7_10__identityEEEvT0_T1_T2_T3_T4_T6__param_4];
	cvta.to.global.u64 	%rd1, %rd33;
	setp.ne.s64 	%p1, %rd32, 0;
	@%p1 bra 	$L__BB11_3;
	mov.u32 	%r616, %tid.x;
	setp.ne.s32 	%p96, %r616, 0;
	@%p96 bra 	$L__BB11_74;
	st.global.u32 	[%rd1], %r102;
	bra.uni 	$L__BB11_74;
$L__BB11_3:
	and.b64  	%rd34, %rd31, 15;
	setp.ne.s64 	%p2, %rd34, 0;
	@%p2 bra 	$L__BB11_38;
	setp.gt.u64 	%p49, %rd32, 4095;
	@%p49 bra 	$L__BB11_22;
	cvt.u32.u64 	%r1, %rd32;
	mov.u32 	%r2, %tid.x;
	setp.ge.u32 	%p66, %r2, %r1;
	mov.b32 	%r627, 0;
	mov.u32 	%r622, %r2;
	@%p66 bra 	$L__BB11_7;
	mul.wide.u32 	%rd132, %r2, 4;
	add.s64 	%rd131, %rd31, %rd132;
	// begin inline asm
	ld.global.nc.u32 %r627, [%rd131];
	// end inline asm
	add.s32 	%r622, %r2, 256;
$L__BB11_7:
	setp.ge.u32 	%p67, %r622, %r1;
	@%p67 bra 	$L__BB11_13;
	not.b32 	%r490, %r622;
	add.s32 	%r7, %r490, %r1;
	and.b32  	%r491, %r7, 768;
	setp.eq.s32 	%p68, %r491, 768;
	@%p68 bra 	$L__BB11_11;
	mul.wide.u32 	%rd133, %r622, 4;
	add.s64 	%rd140, %rd31, %rd133;
	shr.u32 	%r492, %r7, 8;
	add.s32 	%r493, %r492, 1;
	and.b32  	%r494, %r493, 3;
	neg.s32 	%r619, %r494;
$L__BB11_10:
	.pragma "nounroll";
	// begin inline asm
	ld.global.nc.u32 %r495, [%rd140];
	// end inline asm
	add.s32 	%r627, %r495, %r627;
	add.s32 	%r622, %r622, 256;
	add.s64 	%rd140, %rd140, 1024;
	add.s32 	%r619, %r619, 1;
	setp.ne.s32 	%p69, %r619, 0;
	@%p69 bra 	$L__BB11_10;
$L__BB11_11:
	setp.lt.u32 	%p70, %r7, 768;
	@%p70 bra 	$L__BB11_13;
$L__BB11_12:
	mul.wide.s32 	%rd139, %r622, 4;
	add.s64 	%rd135, %rd31, %rd139;
	// begin inline asm
	ld.global.nc.u32 %r496, [%rd135];
	// end inline asm
	add.s32 	%r500, %r496, %r627;
	add.s64 	%rd136, %rd135, 1024;
	// begin inline asm
	ld.global.nc.u32 %r497, [%rd136];
	// end inline asm
	add.s32 	%r501, %r497, %r500;
	add.s64 	%rd137, %rd135, 2048;
	// begin inline asm
	ld.global.nc.u32 %r498, [%rd137];
	// end inline asm
	add.s32 	%r502, %r498, %r501;
	add.s64 	%rd138, %rd135, 3072;
	// begin inline asm
	ld.global.nc.u32 %r499, [%rd138];
	// end inline asm
	add.s32 	%r627, %r499, %r502;
	add.s32 	%r622, %r622, 1024;
	setp.lt.s32 	%p71, %r622, %r1;
	@%p71 bra 	$L__BB11_12;
$L__BB11_13:
	setp.lt.u64 	%p72, %rd32, 256;
	@%p72 bra 	$L__BB11_18;
	// begin inline asm
	mov.u32 %r566, %laneid;
	// end inline asm
	mov.b32 	%r569, 1;
	mov.b32 	%r590, 31;
	mov.b32 	%r591, -1;
	// begin inline asm
	shfl.sync.down.b32 %r567, %r627, %r569, %r590, %r591;
	// end inline asm
	setp.gt.s32 	%p88, %r566, 30;
	selp.b32 	%r592, 0, %r567, %p88;
	add.s32 	%r573, %r592, %r627;
	mov.b32 	%r574, 2;
	// begin inline asm
	shfl.sync.down.b32 %r572, %r573, %r574, %r590, %r591;
	// end inline asm
	setp.gt.s32 	%p89, %r566, 29;
	selp.b32 	%r593, 0, %r572, %p89;
	add.s32 	%r578, %r573, %r593;
	mov.b32 	%r579, 4;
	// begin inline asm
	shfl.sync.down.b32 %r577, %r578, %r579, %r590, %r591;
	// end inline asm
	setp.gt.s32 	%p90, %r566, 27;
	selp.b32 	%r594, 0, %r577, %p90;
	add.s32 	%r583, %r578, %r594;
	mov.b32 	%r584, 8;
	// begin inline asm
	shfl.sync.down.b32 %r582, %r583, %r584, %r590, %r591;
	// end inline asm
	setp.gt.s32 	%p91, %r566, 23;
	selp.b32 	%r595, 0, %r582, %p91;
	add.s32 	%r588, %r583, %r595;
	mov.b32 	%r589, 16;
	// begin inline asm
	shfl.sync.down.b32 %r587, %r588, %r589, %r590, %r591;
	// end inline asm
	setp.gt.s32 	%p92, %r566, 15;
	selp.b32 	%r596, 0, %r587, %p92;
	add.s32 	%r661, %r588, %r596;
	setp.ne.s32 	%p93, %r566, 0;
	@%p93 bra 	$L__BB11_16;
	shr.u32 	%r597, %r2, 3;
	and.b32  	%r598, %r597, 124;
	mov.u32 	%r599, _ZZN3cub18CUB_300001_SM_10006detail6reduce28DeviceReduceSingleTileKernelINS2_10policy_hubIiyN4cuda3std3__44plusIiEEE10Policy1000EPiSC_yS9_iiNS7_10__identityEEEvT0_T1_T2_T3_T4_T6_E12temp_storage;
	add.s32 	%r600, %r599, %r598;
	st.shared.u32 	[%r600+8], %r661;
$L__BB11_16:
	bar.sync 	0;
	setp.ne.s32 	%p94, %r2, 0;
	@%p94 bra 	$L__BB11_72;
	ld.shared.u32 	%r601, [_ZZN3cub18CUB_300001_SM_10006detail6reduce28DeviceReduceSingleTileKernelINS2_10policy_hubIiyN4cuda3std3__44plusIiEEE10Policy1000EPiSC_yS9_iiNS7_10__identityEEEvT0_T1_T2_T3_T4_T6_E12temp_storage+12];
	add.s32 	%r602, %r601, %r661;
	ld.shared.u32 	%r603, [_ZZN3cub18CUB_300001_SM_10006detail6reduce28DeviceReduceSingleTileKernelINS2_10policy_hubIiyN4cuda3std3__44plusIiEEE10Policy1000EPiSC_yS9_iiNS7_10__identityEEEvT0_T1_T2_T3_T4_T6_E12temp_storage+16];
	add.s32 	%r604, %r602, %r603;
	ld.shared.u32 	%r605, [_ZZN3cub18CUB_300001_SM_10006detail6reduce28DeviceReduceSingleTileKernelINS2_10policy_hubIiyN4cuda3std3__44plusIiEEE10Policy1000EPiSC_yS9_iiNS7_10__identityEEEvT0_T1_T2_T3_T4_T6_E12temp_storage+20];
	add.s32 	%r606, %r604, %r605;
	ld.shared.u32 	%r607, [_ZZN3cub18CUB_300001_SM_10006detail6reduce28DeviceReduceSingleTileKernelINS2_10policy_hubIiyN4cuda3std3__44plusIiEEE10Policy1000EPiSC_yS9_iiNS7_10__identityEEEvT0_T1_T2_T3_T4_T6_E12temp_storage+24];
	add.s32 	%r608, %r606, %r607;
	ld.shared.u32 	%r609, [_ZZN3cub18CUB_300001_SM_10006detail6reduce28DeviceReduceSingleTileKernelINS2_10policy_hubIiyN4cuda3std3__44plusIiEEE10Policy1000EPiSC_yS9_iiNS7_10__identityEEEvT0_T1_T2_T3_T4_T6_E12temp_storage+28];
	add.s32 	%r610, %r608, %r609;
	ld.shared.u32 	%r611, [_ZZN3cub18CUB_300001_SM_10006detail6reduce28DeviceReduceSingleTileKernelINS2_10policy_hubIiyN4cuda3std3__44plusIiEEE10Policy1000EPiSC_yS9_iiNS7_10__identityEEEvT0_T1_T2_T3_T4_T6_E12temp_storage+32];
	add.s32 	%r612, %r610, %r611;
	ld.shared.u32 	%r613, [_ZZN3cub18CUB_300001_SM_10006detail6reduce28DeviceReduceSingleTileKernelINS2_10policy_hubIiyN4cuda3std3__44plusIiEEE10Policy1000EPiSC_yS9_iiNS7_10__identityEEEvT0_T1_T2_T3_T4_T6_E12temp_storage+36];
	add.s32 	%r661, %r612, %r613;
	bra.uni 	$L__BB11_72;
$L__BB11_18:
	// begin inline asm
	mov.u32 %r503, %laneid;
	// end inline asm
	and.b32  	%r529, %r2, 992;
	add.s32 	%r530, %r529, 32;
	setp.gt.u32 	%p73, %r530, %r1;
	not.b32 	%r531, %r529;
	add.s32 	%r532, %r1, %r531;
	selp.b32 	%r527, %r532, 31, %p73;
	mov.b32 	%r506, 1;
	mov.b32 	%r528, -1;
	// begin inline asm
	shfl.sync.down.b32 %r504, %r627, %r506, %r527, %r528;
	// end inline asm
	setp.lt.s32 	%p74, %r503, %r527;
	selp.b32 	%r533, %r504, 0, %p74;
	add.s32 	%r510, %r533, %r627;
	mov.b32 	%r511, 2;
	// begin inline asm
	shfl.sync.down.b32 %r509, %r510, %r511, %r527, %r528;
	// end inline asm
	add.s32 	%r534, %r503, 2;
	setp.gt.s32 	%p75, %r534, %r527;
	selp.b32 	%r535, 0, %r509, %p75;
	add.s32 	%r515, %r510, %r535;
	mov.b32 	%r516, 4;
	// begin inline asm
	shfl.sync.down.b32 %r514, %r515, %r516, %r527, %r528;
	// end inline asm
	add.s32 	%r536, %r503, 4;
	setp.gt.s32 	%p76, %r536, %r527;
	selp.b32 	%r537, 0, %r514, %p76;
	add.s32 	%r520, %r515, %r537;
	mov.b32 	%r521, 8;
	// begin inline asm
	shfl.sync.down.b32 %r519, %r520, %r521, %r527, %r528;
	// end inline asm
	add.s32 	%r538, %r503, 8;
	setp.gt.s32 	%p77, %r538, %r527;
	selp.b32 	%r539, 0, %r519, %p77;
	add.s32 	%r525, %r520, %r539;
	mov.b32 	%r526, 16;
	// begin inline asm
	shfl.sync.down.b32 %r524, %r525, %r526, %r527, %r528;
	// end inline asm
	add.s32 	%r540, %r503, 16;
	setp.gt.s32 	%p78, %r540, %r527;
	selp.b32 	%r541, 0, %r524, %p78;
	add.s32 	%r661, %r525, %r541;
	setp.ne.s32 	%p79, %r503, 0;
	@%p79 bra 	$L__BB11_20;
	shr.u32 	%r542, %r2, 3;
	and.b32  	%r543, %r542, 124;
	mov.u32 	%r544, _ZZN3cub18CUB_300001_SM_10006detail6reduce28DeviceReduceSingleTileKernelINS2_10policy_hubIiyN4cuda3std3__44plusIiEEE10Policy1000EPiSC_yS9_iiNS7_10__identityEEEvT0_T1_T2_T3_T4_T6_E12temp_storage;
	add.s32 	%r545, %r544, %r543;
	st.shared.u32 	[%r545+8], %r661;
$L__BB11_20:
	bar.sync 	0;
	setp.ne.s32 	%p80, %r2, 0;
	@%p80 bra 	$L__BB11_72;
	setp.gt.u64 	%p81, %rd32, 32;
	ld.shared.u32 	%r546, [_ZZN3cub18CUB_300001_SM_10006detail6reduce28DeviceReduceSingleTileKernelINS2_10policy_hubIiyN4cuda3std3__44plusIiEEE10Policy1000EPiSC_yS9_iiNS7_10__identityEEEvT0_T1_T2_T3_T4_T6_E12temp_storage+12];
	selp.b32 	%r547, %r546, 0, %p81;
	add.s32 	%r548, %r547, %r661;
	setp.gt.u64 	%p82, %rd32, 64;
	ld.shared.u32 	%r549, [_ZZN3cub18CUB_300001_SM_10006detail6reduce28DeviceReduceSingleTileKernelINS2_10policy_hubIiyN4cuda3std3__44plusIiEEE10Policy1000EPiSC_yS9_iiNS7_10__identityEEEvT0_T1_T2_T3_T4_T6_E12temp_storage+16];
	selp.b32 	%r550, %r549, 0, %p82;
	add.s32 	%r551, %r548, %r550;
	setp.gt.u64 	%p83, %rd32, 96;
	ld.shared.u32 	%r552, [_ZZN3cub18CUB_300001_SM_10006detail6reduce28DeviceReduceSingleTileKernelINS2_10policy_hubIiyN4cuda3std3__44plusIiEEE10Policy1000EPiSC_yS9_iiNS7_10__identityEEEvT0_T1_T2_T3_T4_T6_E12temp_storage+20];
	selp.b32 	%r553, %r552, 0, %p83;
	add.s32 	%r554, %r551, %r553;
	setp.gt.u64 	%p84, %rd32, 128;
	ld.shared.u32 	%r555, [_ZZN3cub18CUB_300001_SM_10006detail6reduce28DeviceReduceSingleTileKernelINS2_10policy_hubIiyN4cuda3std3__44plusIiEEE10Policy1000EPiSC_yS9_iiNS7_10__identityEEEvT0_T1_T2_T3_T4_T6_E12temp_storage+24];
	selp.b32 	%r556, %r555, 0, %p84;
	add.s32 	%r557, %r554, %r556;
	setp.gt.u64 	%p85, %rd32, 160;
	ld.shared.u32 	%r558, [_ZZN3cub18CUB_300001_SM_10006detail6reduce28DeviceReduceSingleTileKernelINS2_10policy_hubIiyN4cuda3std3__44plusIiEEE10Policy1000EPiSC_yS9_iiNS7_10__identityEEEvT0_T1_T2_T3_T4_T6_E12temp_storage+28];
	selp.b32 	%r559, %r558, 0, %p85;
	add.s32 	%r560, %r557, %r559;
	setp.gt.u64 	%p86, %rd32, 192;
	ld.shared.u32 	%r561, [_ZZN3cub18CUB_300001_SM_10006detail6reduce28DeviceReduceSingleTileKernelINS2_10policy_hubIiyN4cuda3std3__44plusIiEEE10Policy1000EPiSC_yS9_iiNS7_10__identityEEEvT0_T1_T2_T3_T4_T6_E12temp_storage+32];
	selp.b32 	%r562, %r561, 0, %p86;
	add.s32 	%r563, %r560, %r562;
	setp.gt.u64 	%p87, %rd32, 224;
	ld.shared.u32 	%r564, [_ZZN3cub18CUB_300001_SM_10006detail6reduce28DeviceReduceSingleTileKernelINS2_10policy_hubIiyN4cuda3std3__44plusIiEEE10Policy1000EPiSC_yS9_iiNS7_10__identityEEEvT0_T1_T2_T3_T4_T6_E12temp_storage+36];
	selp.b32 	%r565, %r564, 0, %p87;
	add.s32 	%r661, %r563, %r565;
	bra.uni 	$L__BB11_72;
$L__BB11_22:
	mov.u32 	%r27, %tid.x;
	shl.b32 	%r358, %r27, 2;
	mul.wide.u32 	%rd104, %r358, 4;
	add.s64 	%rd93, %rd31, %rd104;
	// begin inline asm
	ld.global.nc.v2.u64 {%rd91, %rd92}, [%rd93];
	// end inline asm
	mov.b64 	{%r359, %r360}, %rd92;
	mov.b64 	{%r361, %r362}, %rd91;
	add.s64 	%rd96, %rd93, 4096;
	// begin inline asm
	ld.global.nc.v2.u64 {%rd94, %rd95}, [%rd96];
	// end inline asm
	mov.b64 	{%r363, %r364}, %rd95;
	mov.b64 	{%r365, %r366}, %rd94;
	add.s64 	%rd99, %rd93, 8192;
	// begin inline asm
	ld.global.nc.v2.u64 {%rd97, %rd98}, [%rd99];
	// end inline asm
	mov.b64 	{%r367, %r368}, %rd98;
	mov.b64 	{%r369, %r370}, %rd97;
	add.s64 	%rd102, %rd93, 12288;
	// begin inline asm
	ld.global.nc.v2.u64 {%rd100, %rd101}, [%rd102];
	// end inline asm
	mov.b64 	{%r371, %r372}, %rd101;
	mov.b64 	{%r373, %r374}, %rd100;
	add.s32 	%r375, %r362, %r361;
	add.s32 	%r376, %r359, %r375;
	add.s32 	%r377, %r360, %r376;
	add.s32 	%r378, %r365, %r377;
	add.s32 	%r379, %r366, %r378;
	add.s32 	%r380, %r363, %r379;
	add.s32 	%r381, %r364, %r380;
	add.s32 	%r382, %r369, %r381;
	add.s32 	%r383, %r370, %r382;
	add.s32 	%r384, %r367, %r383;
	add.s32 	%r385, %r368, %r384;
	add.s32 	%r386, %r373, %r385;
	add.s32 	%r387, %r374, %r386;
	add.s32 	%r388, %r371, %r387;
	add.s32 	%r638, %r372, %r388;
	add.s64 	%rd6, %rd32, -4096;
	setp.lt.u64 	%p50, %rd6, 4096;
	mov.b64 	%rd142, 4096;
	@%p50 bra 	$L__BB11_26;
	mov.b64 	%rd142, 4096;
$L__BB11_24:
	shl.b64 	%rd118, %rd142, 2;
	add.s64 	%rd108, %rd93, %rd118;
	// begin inline asm
	ld.global.nc.v2.u64 {%rd106, %rd107}, [%rd108];
	// end inline asm
	mov.b64 	{%r389, %r390}, %rd107;
	mov.b64 	{%r391, %r392}, %rd106;
	add.s64 	%rd111, %rd108, 4096;
	// begin inline asm
	ld.global.nc.v2.u64 {%rd109, %rd110}, [%rd111];
	// end inline asm
	mov.b64 	{%r393, %r394}, %rd110;
	mov.b64 	{%r395, %r396}, %rd109;
	add.s64 	%rd114, %rd108, 8192;
	// begin inline asm
	ld.global.nc.v2.u64 {%rd112, %rd113}, [%rd114];
	// end inline asm
	mov.b64 	{%r397, %r398}, %rd113;
	mov.b64 	{%r399, %r400}, %rd112;
	add.s64 	%rd117, %rd108, 12288;
	// begin inline asm
	ld.global.nc.v2.u64 {%rd115, %rd116}, [%rd117];
	// end inline asm
	mov.b64 	{%r401, %r402}, %rd116;
	mov.b64 	{%r403, %r404}, %rd115;
	add.s32 	%r405, %r391, %r638;
	add.s32 	%r406, %r392, %r405;
	add.s32 	%r407, %r389, %r406;
	add.s32 	%r408, %r390, %r407;
	add.s32 	%r409, %r395, %r408;
	add.s32 	%r410, %r396, %r409;
	add.s32 	%r411, %r393, %r410;
	add.s32 	%r412, %r394, %r411;
	add.s32 	%r413, %r399, %r412;
	add.s32 	%r414, %r400, %r413;
	add.s32 	%r415, %r397, %r414;
	add.s32 	%r416, %r398, %r415;
	add.s32 	%r417, %r403, %r416;
	add.s32 	%r418, %r404, %r417;
	add.s32 	%r419, %r401, %r418;
	add.s32 	%r638, %r402, %r419;
	sub.s64 	%rd119, %rd32, %rd142;
	setp.lt.u64 	%p51, %rd119, 4096;
	@%p51 bra 	$L__BB11_34;
	add.s64 	%rd142, %rd142, 4096;
	setp.le.u64 	%p52, %rd142, %rd6;
	@%p52 bra 	$L__BB11_24;
$L__BB11_26:
	setp.le.u64 	%p53, %rd32, %rd142;
	@%p53 bra 	$L__BB11_34;
	cvt.u32.u64 	%r420, %rd142;
	cvt.u32.u64 	%r421, %rd32;
	sub.s32 	%r32, %r421, %r420;
	setp.ge.s32 	%p54, %r27, %r32;
	@%p54 bra 	$L__BB11_34;
	not.b32 	%r424, %r27;
	add.s32 	%r425, %r424, %r421;
	sub.s32 	%r33, %r425, %r420;
	and.b32  	%r427, %r33, 768;
	setp.eq.s32 	%p55, %r427, 768;
	mov.u32 	%r633, %r27;
	@%p55 bra 	$L__BB11_31;
	cvt.u64.u32 	%rd120, %r27;
	add.s64 	%rd121, %rd142, %rd120;
	shl.b64 	%rd122, %rd121, 2;
	add.s64 	%rd143, %rd31, %rd122;
	shr.u32 	%r428, %r33, 8;
	add.s32 	%r429, %r428, 1;
	and.b32  	%r430, %r429, 3;
	neg.s32 	%r630, %r430;
	mov.u32 	%r633, %r27;
$L__BB11_30:
	.pragma "nounroll";
	// begin inline asm
	ld.global.nc.u32 %r431, [%rd143];
	// end inline asm
	add.s32 	%r638, %r431, %r638;
	add.s32 	%r633, %r633, 256;
	add.s64 	%rd143, %rd143, 1024;
	add.s32 	%r630, %r630, 1;
	setp.ne.s32 	%p56, %r630, 0;
	@%p56 bra 	$L__BB11_30;
$L__BB11_31:
	setp.lt.u32 	%p57, %r33, 768;
	@%p57 bra 	$L__BB11_34;
	cvt.u64.u32 	%rd124, %r633;
	add.s64 	%rd125, %rd142, %rd124;
	shl.b64 	%rd126, %rd125, 2;
	add.s64 	%rd144, %rd31, %rd126;
$L__BB11_33:
	// begin inline asm
	ld.global.nc.u32 %r432, [%rd144];
	// end inline asm
	add.s32 	%r436, %r432, %r638;
	add.s64 	%rd128, %rd144, 1024;
	// begin inline asm
	ld.global.nc.u32 %r433, [%rd128];
	// end inline asm
	add.s32 	%r437, %r433, %r436;
	add.s64 	%rd129, %rd144, 2048;
	// begin inline asm
	ld.global.nc.u32 %r434, [%rd129];
	// end inline asm
	add.s32 	%r438, %r434, %r437;
	add.s64 	%rd130, %rd144, 3072;
	// begin inline asm
	ld.global.nc.u32 %r435, [%rd130];
	// end inline asm
	add.s32 	%r638, %r435, %r438;
	add.s32 	%r633, %r633, 1024;
	add.s64 	%rd144, %rd144, 4096;
	setp.lt.s32 	%p58, %r633, %r32;
	@%p58 bra 	$L__BB11_33;
$L__BB11_34:
	// begin inline asm
	mov.u32 %r439, %laneid;
	// end inline asm
	mov.b32 	%r442, 1;
	mov.b32 	%r463, 31;
	mov.b32 	%r464, -1;
	// begin inline asm
	shfl.sync.down.b32 %r440, %r638, %r442, %r463, %r464;
	// end inline asm
	setp.gt.s32 	%p59, %r439, 30;
	selp.b32 	%r465, 0, %r440, %p59;
	add.s32 	%r446, %r465, %r638;
	mov.b32 	%r447, 2;
	// begin inline asm
	shfl.sync.down.b32 %r445, %r446, %r447, %r463, %r464;
	// end inline asm
	setp.gt.s32 	%p60, %r439, 29;
	selp.b32 	%r466, 0, %r445, %p60;
	add.s32 	%r451, %r446, %r466;
	mov.b32 	%r452, 4;
	// begin inline asm
	shfl.sync.down.b32 %r450, %r451, %r452, %r463, %r464;
	// end inline asm
	setp.gt.s32 	%p61, %r439, 27;
	selp.b32 	%r467, 0, %r450, %p61;
	add.s32 	%r456, %r451, %r467;
	mov.b32 	%r457, 8;
	// begin inline asm
	shfl.sync.down.b32 %r455, %r456, %r457, %r463, %r464;
	// end inline asm
	setp.gt.s32 	%p62, %r439, 23;
	selp.b32 	%r468, 0, %r455, %p62;
	add.s32 	%r461, %r456, %r468;
	mov.b32 	%r462, 16;
	// begin inline asm
	shfl.sync.down.b32 %r460, %r461, %r462, %r463, %r464;
	// end inline asm
	setp.gt.s32 	%p63, %r439, 15;
	selp.b32 	%r469, 0, %r460, %p63;
	add.s32 	%r661, %r461, %r469;
	setp.ne.s32 	%p64, %r439, 0;
	@%p64 bra 	$L__BB11_36;
	shr.u32 	%r470, %r27, 3;
	and.b32  	%r471, %r470, 124;
	mov.u32 	%r472, _ZZN3cub18CUB_300001_SM_10006detail6reduce28DeviceReduceSingleTileKernelINS2_10policy_hubIiyN4cuda3std3__44plusIiEEE10Policy1000EPiSC_yS9_iiNS7_10__identityEEEvT0_T1_T2_T3_T4_T6_E12temp_storage;
	add.s32 	%r473, %r472, %r471;
	st.shared.u32 	[%r473+8], %r661;
$L__BB11_36:
	bar.sync 	0;
	setp.ne.s32 	%p65, %r27, 0;
	@%p65 bra 	$L__BB11_72;
	ld.shared.u32 	%r474, [_ZZN3cub18CUB_300001_SM_10006detail6reduce28DeviceReduceSingleTileKernelINS2_10policy_hubIiyN4cuda3std3__44plusIiEEE10Policy1000EPiSC_yS9_iiNS7_10__identityEEEvT0_T1_T2_T3_T4_T6_E12temp_storage+12];
	add.s32 	%r475, %r474, %r661;
	ld.shared.u32 	%r476, [_ZZN3cub18CUB_300001_SM_10006detail6reduce28DeviceReduceSingleTileKernelINS2_10policy_hubIiyN4cuda3std3__44plusIiEEE10Policy1000EPiSC_yS9_iiNS7_10__identityEEEvT0_T1_T2_T3_T4_T6_E12temp_storage+16];
	add.s32 	%r477, %r475, %r476;
	ld.shared.u32 	%r478, [_ZZN3cub18CUB_300001_SM_10006detail6reduce28DeviceReduceSingleTileKernelINS2_10policy_hubIiyN4cuda3std3__44plusIiEEE10Policy1000EPiSC_yS9_iiNS7_10__identityEEEvT0_T1_T2_T3_T4_T6_E12temp_storage+20];
	add.s32 	%r479, %r477, %r478;
	ld.shared.u32 	%r480, [_ZZN3cub18CUB_300001_SM_10006detail6reduce28DeviceReduceSingleTileKernelINS2_10policy_hubIiyN4cuda3std3__44plusIiEEE10Policy1000EPiSC_yS9_iiNS7_10__identityEEEvT0_T1_T2_T3_T4_T6_E12temp_storage+24];
	add.s32 	%r481, %r479, %r480;
	ld.shared.u32 	%r482, [_ZZN3cub18CUB_300001_SM_10006detail6reduce28DeviceReduceSingleTileKernelINS2_10policy_hubIiyN4cuda3std3__44plusIiEEE10Policy1000EPiSC_yS9_iiNS7_10__identityEEEvT0_T1_T2_T3_T4_T6_E12temp_storage+28];
	add.s32 	%r483, %r481, %r482;
	ld.shared.u32 	%r484, [_ZZN3cub18CUB_300001_SM_10006detail6reduce28DeviceReduceSingleTileKernelINS2_10policy_hubIiyN4cuda3std3__44plusIiEEE10Policy1000EPiSC_yS9_iiNS7_10__identityEEEvT0_T1_T2_T3_T4_T6_E12temp_storage+32];
	add.s32 	%r485, %r483, %r484;
	ld.shared.u32 	%r486, [_ZZN3cub18CUB_300001_SM_10006detail6reduce28DeviceReduceSingleTileKernelINS2_10policy_hubIiyN4cuda3std3__44plusIiEEE10Policy1000EPiSC_yS9_iiNS7_10__identityEEEvT0_T1_T2_T3_T4_T6_E12temp_storage+36];
	add.s32 	%r661, %r485, %r486;
	bra.uni 	$L__BB11_72;
$L__BB11_38:
	setp.gt.u64 	%p3, %rd32, 4095;
	@%p3 bra 	$L__BB11_56;
	cvt.u32.u64 	%r51, %rd32;
	mov.u32 	%r52, %tid.x;
	setp.ge.u32 	%p20, %r52, %r51;
	mov.b32 	%r649, 0;
	mov.u32 	%r644, %r52;
	@%p20 bra 	$L__BB11_41;
	mul.wide.u32 	%rd83, %r52, 4;
	add.s64 	%rd82, %rd31, %rd83;
	// begin inline asm
	ld.global.nc.u32 %r649, [%rd82];
	// end inline asm
	add.s32 	%r644, %r52, 256;
$L__BB11_41:
	setp.ge.u32 	%p21, %r644, %r51;
	@%p21 bra 	$L__BB11_47;
	not.b32 	%r234, %r644;
	add.s32 	%r57, %r234, %r51;
	and.b32  	%r235, %r57, 768;
	setp.eq.s32 	%p22, %r235, 768;
	@%p22 bra 	$L__BB11_45;
	mul.wide.u32 	%rd84, %r644, 4;
	add.s64 	%rd145, %rd31, %rd84;
	shr.u32 	%r236, %r57, 8;
	add.s32 	%r237, %r236, 1;
	and.b32  	%r238, %r237, 3;
	neg.s32 	%r641, %r238;
$L__BB11_44:
	.pragma "nounroll";
	// begin inline asm
	ld.global.nc.u32 %r239, [%rd145];
	// end inline asm
	add.s32 	%r649, %r239, %r649;
	add.s32 	%r644, %r644, 256;
	add.s64 	%rd145, %rd145, 1024;
	add.s32 	%r641, %r641, 1;
	setp.ne.s32 	%p23, %r641, 0;
	@%p23 bra 	$L__BB11_44;
$L__BB11_45:
	setp.lt.u32 	%p24, %r57, 768;
	@%p24 bra 	$L__BB11_47;
$L__BB11_46:
	mul.wide.s32 	%rd90, %r644, 4;
	add.s64 	%rd86, %rd31, %rd90;
	// begin inline asm
	ld.global.nc.u32 %r240, [%rd86];
	// end inline asm
	add.s32 	%r244, %r240, %r649;
	add.s64 	%rd87, %rd86, 1024;
	// begin inline asm
	ld.global.nc.u32 %r241, [%rd87];
	// end inline asm
	add.s32 	%r245, %r241, %r244;
	add.s64 	%rd88, %rd86, 2048;
	// begin inline asm
	ld.global.nc.u32 %r242, [%rd88];
	// end inline asm
	add.s32 	%r246, %r242, %r245;
	add.s64 	%rd89, %rd86, 3072;
	// begin inline asm
	ld.global.nc.u32 %r243, [%rd89];
	// end inline asm
	add.s32 	%r649, %r243, %r246;
	add.s32 	%r644, %r644, 1024;
	setp.lt.s32 	%p25, %r644, %r51;
	@%p25 bra 	$L__BB11_46;
$L__BB11_47:
	setp.lt.u64 	%p26, %rd32, 256;
	@%p26 bra 	$L__BB11_52;
	// begin inline asm
	mov.u32 %r310, %laneid;
	// end inline asm
	mov.b32 	%r313, 1;
	mov.b32 	%r334, 31;
	mov.b32 	%r335, -1;
	// begin inline asm
	shfl.sync.down.b32 %r311, %r649, %r313, %r334, %r335;
	// end inline asm
	setp.gt.s32 	%p42, %r310, 30;
	selp.b32 	%r336, 0, %r311, %p42;
	add.s32 	%r317, %r336, %r649;
	mov.b32 	%r318, 2;
	// begin inline asm
	shfl.sync.down.b32 %r316, %r317, %r318, %r334, %r335;
	// end inline asm
	setp.gt.s32 	%p43, %r310, 29;
	selp.b32 	%r337, 0, %r316, %p43;
	add.s32 	%r322, %r317, %r337;
	mov.b32 	%r323, 4;
	// begin inline asm
	shfl.sync.down.b32 %r321, %r322, %r323, %r334, %r335;
	// end inline asm
	setp.gt.s32 	%p44, %r310, 27;
	selp.b32 	%r338, 0, %r321, %p44;
	add.s32 	%r327, %r322, %r338;
	mov.b32 	%r328, 8;
	// begin inline asm
	shfl.sync.down.b32 %r326, %r327, %r328, %r334, %r335;
	// end inline asm
	setp.gt.s32 	%p45, %r310, 23;
	selp.b32 	%r339, 0, %r326, %p45;
	add.s32 	%r332, %r327, %r339;
	mov.b32 	%r333, 16;
	// begin inline asm
	shfl.sync.down.b32 %r331, %r332, %r333, %r334, %r335;
	// end inline asm
	setp.gt.s32 	%p46, %r310, 15;
	selp.b32 	%r340, 0, %r331, %p46;
	add.s32 	%r661, %r332, %r340;
	setp.ne.s32 	%p47, %r310, 0;
	@%p47 bra 	$L__BB11_50;
	shr.u32 	%r341, %r52, 3;
	and.b32  	%r342, %r341, 124;
	mov.u32 	%r343, _ZZN3cub18CUB_300001_SM_10006detail6reduce28DeviceReduceSingleTileKernelINS2_10policy_hubIiyN4cuda3std3__44plusIiEEE10Policy1000EPiSC_yS9_iiNS7_10__identityEEEvT0_T1_T2_T3_T4_T6_E12temp_storage;
	add.s32 	%r344, %r343, %r342;
	st.shared.u32 	[%r344+8], %r661;
$L__BB11_50:
	bar.sync 	0;
	setp.ne.s32 	%p48, %r52, 0;
	@%p48 bra 	$L__BB11_72;
	ld.shared.u32 	%r345, [_ZZN3cub18CUB_300001_SM_10006detail6reduce28DeviceReduceSingleTileKernelINS2_10policy_hubIiyN4cuda3std3__44plusIiEEE10Policy1000EPiSC_yS9_iiNS7_10__identityEEEvT0_T1_T2_T3_T4_T6_E12temp_storage+12];
	add.s32 	%r346, %r345, %r661;
	ld.shared.u32 	%r347, [_ZZN3cub18CUB_300001_SM_10006detail6reduce28DeviceReduceSingleTileKernelINS2_10policy_hubIiyN4cuda3std3__44plusIiEEE10Policy1000EPiSC_yS9_iiNS7_10__identityEEEvT0_T1_T2_T3_T4_T6_E12temp_storage+16];
	add.s32 	%r348, %r346, %r347;
	ld.shared.u32 	%r349, [_ZZN3cub18CUB_300001_SM_10006detail6reduce28DeviceReduceSingleTileKernelINS2_10policy_hubIiyN4cuda3std3__44plusIiEEE10Policy1000EPiSC_yS9_iiNS7_10__identityEEEvT0_T1_T2_T3_T4_T6_E12temp_storage+20];
	add.s32 	%r350, %r348, %r349;
	ld.shared.u32 	%r351, [_ZZN3cub18CUB_300001_SM_10006detail6reduce28DeviceReduceSingleTileKernelINS2_10policy_hubIiyN4cuda3std3__44plusIiEEE10Policy1000EPiSC_yS9_iiNS7_10__identityEEEvT0_T1_T2_T3_T4_T6_E12temp_storage+24];
	add.s32 	%r352, %r350, %r351;
	ld.shared.u32 	%r353, [_ZZN3cub18CUB_300001_SM_10006detail6reduce28DeviceReduceSingleTileKernelINS2_10policy_hubIiyN4cuda3std3__44plusIiEEE10Policy1000EPiSC_yS9_iiNS7_10__identityEEEvT0_T1_T2_T3_T4_T6_E12temp_storage+28];
	add.s32 	%r354, %r352, %r353;
	ld.shared.u32 	%r355, [_ZZN3cub18CUB_300001_SM_10006detail6reduce28DeviceReduceSingleTileKernelINS2_10policy_hubIiyN4cuda3std3__44plusIiEEE10Policy1000EPiSC_yS9_iiNS7_10__identityEEEvT0_T1_T2_T3_T4_T6_E12temp_storage+32];
	add.s32 	%r356, %r354, %r355;
	ld.shared.u32 	%r357, [_ZZN3cub18CUB_300001_SM_10006detail6reduce28DeviceReduceSingleTileKernelINS2_10policy_hubIiyN4cuda3std3__44plusIiEEE10Policy1000EPiSC_yS9_iiNS7_10__identityEEEvT0_T1_T2_T3_T4_T6_E12temp_storage+36];
	add.s32 	%r661, %r356, %r357;
	bra.uni 	$L__BB11_72;
$L__BB11_52:
	// begin inline asm
	mov.u32 %r247, %laneid;
	// end inline asm
	and.b32  	%r273, %r52, 992;
	add.s32 	%r274, %r273, 32;
	setp.gt.u32 	%p27, %r274, %r51;
	not.b32 	%r275, %r273;
	add.s32 	%r276, %r51, %r275;
	selp.b32 	%r271, %r276, 31, %p27;
	mov.b32 	%r250, 1;
	mov.b32 	%r272, -1;
	// begin inline asm
	shfl.sync.down.b32 %r248, %r649, %r250, %r271, %r272;
	// end inline asm
	setp.lt.s32 	%p28, %r247, %r271;
	selp.b32 	%r277, %r248, 0, %p28;
	add.s32 	%r254, %r277, %r649;
	mov.b32 	%r255, 2;
	// begin inline asm
	shfl.sync.down.b32 %r253, %r254, %r255, %r271, %r272;
	// end inline asm
	add.s32 	%r278, %r247, 2;
	setp.gt.s32 	%p29, %r278, %r271;
	selp.b32 	%r279, 0, %r253, %p29;
	add.s32 	%r259, %r254, %r279;
	mov.b32 	%r260, 4;
	// begin inline asm
	shfl.sync.down.b32 %r258, %r259, %r260, %r271, %r272;
	// end inline asm
	add.s32 	%r280, %r247, 4;
	setp.gt.s32 	%p30, %r280, %r271;
	selp.b32 	%r281, 0, %r258, %p30;
	add.s32 	%r264, %r259, %r281;
	mov.b32 	%r265, 8;
	// begin inline asm
	shfl.sync.down.b32 %r263, %r264, %r265, %r271, %r272;
	// end inline asm
	add.s32 	%r282, %r247, 8;
	setp.gt.s32 	%p31, %r282, %r271;
	selp.b32 	%r283, 0, %r263, %p31;
	add.s32 	%r269, %r264, %r283;
	mov.b32 	%r270, 16;
	// begin inline asm
	shfl.sync.down.b32 %r268, %r269, %r270, %r271, %r272;
	// end inline asm
	add.s32 	%r284, %r247, 16;
	setp.gt.s32 	%p32, %r284, %r271;
	selp.b32 	%r285, 0, %r268, %p32;
	add.s32 	%r661, %r269, %r285;
	setp.ne.s32 	%p33, %r247, 0;
	@%p33 bra 	$L__BB11_54;
	shr.u32 	%r286, %r52, 3;
	and.b32  	%r287, %r286, 124;
	mov.u32 	%r288, _ZZN3cub18CUB_300001_SM_10006detail6reduce28DeviceReduceSingleTileKernelINS2_10policy_hubIiyN4cuda3std3__44plusIiEEE10Policy1000EPiSC_yS9_iiNS7_10__identityEEEvT0_T1_T2_T3_T4_T6_E12temp_storage;
	add.s32 	%r289, %r288, %r287;
	st.shared.u32 	[%r289+8], %r661;
$L__BB11_54:
	bar.sync 	0;
	setp.ne.s32 	%p34, %r52, 0;
	@%p34 bra 	$L__BB11_72;
	setp.gt.u64 	%p35, %rd32, 32;
	ld.shared.u32 	%r290, [_ZZN3cub18CUB_300001_SM_10006detail6reduce28DeviceReduceSingleTileKernelINS2_10policy_hubIiyN4cuda3std3__44plusIiEEE10Policy1000EPiSC_yS9_iiNS7_10__identityEEEvT0_T1_T2_T3_T4_T6_E12temp_storage+12];
	selp.b32 	%r291, %r290, 0, %p35;
	add.s32 	%r292, %r291, %r661;
	setp.gt.u64 	%p36, %rd32, 64;
	ld.shared.u32 	%r293, [_ZZN3cub18CUB_300001_SM_10006detail6reduce28DeviceReduceSingleTileKernelINS2_10policy_hubIiyN4cuda3std3__44plusIiEEE10Policy1000EPiSC_yS9_iiNS7_10__identityEEEvT0_T1_T2_T3_T4_T6_E12temp_storage+16];
	selp.b32 	%r294, %r293, 0, %p36;
	add.s32 	%r295, %r292, %r294;
	setp.gt.u64 	%p37, %rd32, 96;
	ld.shared.u32 	%r296, [_ZZN3cub18CUB_300001_SM_10006detail6reduce28DeviceReduceSingleTileKernelINS2_10policy_hubIiyN4cuda3std3__44plusIiEEE10Policy1000EPiSC_yS9_iiNS7_10__identityEEEvT0_T1_T2_T3_T4_T6_E12temp_storage+20];
	selp.b32 	%r297, %r296, 0, %p37;
	add.s32 	%r298, %r295, %r297;
	setp.gt.u64 	%p38, %rd32, 128;
	ld.shared.u32 	%r299, [_ZZN3cub18CUB_300001_SM_10006detail6reduce28DeviceReduceSingleTileKernelINS2_10policy_hubIiyN4cuda3std3__44plusIiEEE10Policy1000EPiSC_yS9_iiNS7_10__identityEEEvT0_T1_T2_T3_T4_T6_E12temp_storage+24];
	selp.b32 	%r300, %r299, 0, %p38;
	add.s32 	%r301, %r298, %r300;
	setp.gt.u64 	%p39, %rd32, 160;
	ld.shared.u32 	%r302, [_ZZN3cub18CUB_300001_SM_10006detail6reduce28DeviceReduceSingleTileKernelINS2_10policy_hubIiyN4cuda3std3__44plusIiEEE10Policy1000EPiSC_yS9_iiNS7_10__identityEEEvT0_T1_T2_T3_T4_T6_E12temp_storage+28];
	selp.b32 	%r303, %r302, 0, %p39;
	add.s32 	%r304, %r301, %r303;
	setp.gt.u64 	%p40, %rd32, 192;
	ld.shared.u32 	%r305, [_ZZN3cub18CUB_300001_SM_10006detail6reduce28DeviceReduceSingleTileKernelINS2_10policy_hubIiyN4cuda3std3__44plusIiEEE10Policy1000EPiSC_yS9_iiNS7_10__identityEEEvT0_T1_T2_T3_T4_T6_E12temp_storage+32];
	selp.b32 	%r306, %r305, 0, %p40;
	add.s32 	%r307, %r304, %r306;
	setp.gt.u64 	%p41, %rd32, 224;
	ld.shared.u32 	%r308, [_ZZN3cub18CUB_300001_SM_10006detail6reduce28DeviceReduceSingleTileKernelINS2_10policy_hubIiyN4cuda3std3__44plusIiEEE10Policy1000EPiSC_yS9_iiNS7_10__identityEEEvT0_T1_T2_T3_T4_T6_E12temp_storage+36];
	selp.b32 	%r309, %r308, 0, %p41;
	add.s32 	%r661, %r307, %r309;
	bra.uni 	$L__BB11_72;
$L__BB11_56:
	mov.u32 	%r77, %tid.x;
	cvt.u64.u32 	%rd19, %r77;
	mul.wide.u32 	%rd52, %r77, 4;
	add.s64 	%rd35, %rd31, %rd52;
	// begin inline asm
	ld.global.nc.u32 %r103, [%rd35];
	// end inline asm
	add.s64 	%rd36, %rd35, 1024;
	// begin inline asm
	ld.global.nc.u32 %r104, [%rd36];
	// end inline asm
	add.s64 	%rd37, %rd35, 2048;
	// begin inline asm
	ld.global.nc.u32 %r105, [%rd37];
	// end inline asm
	add.s64 	%rd38, %rd35, 3072;
	// begin inline asm
	ld.global.nc.u32 %r106, [%rd38];
	// end inline asm
	add.s64 	%rd39, %rd35, 4096;
	// begin inline asm
	ld.global.nc.u32 %r107, [%rd39];
	// end inline asm
	add.s64 	%rd40, %rd35, 5120;
	// begin inline asm
	ld.global.nc.u32 %r108, [%rd40];
	// end inline asm
	add.s64 	%rd41, %rd35, 6144;
	// begin inline asm
	ld.global.nc.u32 %r109, [%rd41];
	// end inline asm
	add.s64 	%rd42, %rd35, 7168;
	// begin inline asm
	ld.global.nc.u32 %r110, [%rd42];
	// end inline asm
	add.s64 	%rd43, %rd35, 8192;
	// begin inline asm
	ld.global.nc.u32 %r111, [%rd43];
	// end inline asm
	add.s64 	%rd44, %rd35, 9216;
	// begin inline asm
	ld.global.nc.u32 %r112, [%rd44];
	// end inline asm
	add.s64 	%rd45, %rd35, 10240;
	// begin inline asm
	ld.global.nc.u32 %r113, [%rd45];
	// end inline asm
	add.s64 	%rd46, %rd35, 11264;
	// begin inline asm
	ld.global.nc.u32 %r114, [%rd46];
	// end inline asm
	add.s64 	%rd47, %rd35, 12288;
	// begin inline asm
	ld.global.nc.u32 %r115, [%rd47];
	// end inline asm
	add.s64 	%rd48, %rd35, 13312;
	// begin inline asm
	ld.global.nc.u32 %r116, [%rd48];
	// end inline asm
	add.s64 	%rd49, %rd35, 14336;
	// begin inline asm
	ld.global.nc.u32 %r117, [%rd49];
	// end inline asm
	add.s64 	%rd50, %rd35, 15360;
	// begin inline asm
	ld.global.nc.u32 %r118, [%rd50];
	// end inline asm
	add.s32 	%r119, %r104, %r103;
	add.s32 	%r120, %r105, %r119;
	add.s32 	%r121, %r106, %r120;
	add.s32 	%r122, %r107, %r121;
	add.s32 	%r123, %r108, %r122;
	add.s32 	%r124, %r109, %r123;
	add.s32 	%r125, %r110, %r124;
	add.s32 	%r126, %r111, %r125;
	add.s32 	%r127, %r112, %r126;
	add.s32 	%r128, %r113, %r127;
	add.s32 	%r129, %r114, %r128;
	add.s32 	%r130, %r115, %r129;
	add.s32 	%r131, %r116, %r130;
	add.s32 	%r132, %r117, %r131;
	add.s32 	%r660, %r118, %r132;
	add.s64 	%rd21, %rd32, -4096;
	setp.lt.u64 	%p4, %rd21, 4096;
	mov.b64 	%rd147, 4096;
	@%p4 bra 	$L__BB11_60;
	mov.b64 	%rd147, 4096;
$L__BB11_58:
	shl.b64 	%rd70, %rd147, 2;
	add.s64 	%rd54, %rd35, %rd70;
	// begin inline asm
	ld.global.nc.u32 %r133, [%rd54];
	// end inline asm
	add.s64 	%rd55, %rd54, 1024;
	// begin inline asm
	ld.global.nc.u32 %r134, [%rd55];
	// end inline asm
	add.s64 	%rd56, %rd54, 2048;
	// begin inline asm
	ld.global.nc.u32 %r135, [%rd56];
	// end inline asm
	add.s64 	%rd57, %rd54, 3072;
	// begin inline asm
	ld.global.nc.u32 %r136, [%rd57];
	// end inline asm
	add.s64 	%rd58, %rd54, 4096;
	// begin inline asm
	ld.global.nc.u32 %r137, [%rd58];
	// end inline asm
	add.s64 	%rd59, %rd54, 5120;
	// begin inline asm
	ld.global.nc.u32 %r138, [%rd59];
	// end inline asm
	add.s64 	%rd60, %rd54, 6144;
	// begin inline asm
	ld.global.nc.u32 %r139, [%rd60];
	// end inline asm
	add.s64 	%rd61, %rd54, 7168;
	// begin inline asm
	ld.global.nc.u32 %r140, [%rd61];
	// end inline asm
	add.s64 	%rd62, %rd54, 8192;
	// begin inline asm
	ld.global.nc.u32 %r141, [%rd62];
	// end inline asm
	add.s64 	%rd63, %rd54, 9216;
	// begin inline asm
	ld.global.nc.u32 %r142, [%rd63];
	// end inline asm
	add.s64 	%rd64, %rd54, 10240;
	// begin inline asm
	ld.global.nc.u32 %r143, [%rd64];
	// end inline asm
	add.s64 	%rd65, %rd54, 11264;
	// begin inline asm
	ld.global.nc.u32 %r144, [%rd65];
	// end inline asm
	add.s64 	%rd66, %rd54, 12288;
	// begin inline asm
	ld.global.nc.u32 %r145, [%rd66];
	// end inline asm
	add.s64 	%rd67, %rd54, 13312;
	// begin inline asm
	ld.global.nc.u32 %r146, [%rd67];
	// end inline asm
	add.s64 	%rd68, %rd54, 14336;
	// begin inline asm
	ld.global.nc.u32 %r147, [%rd68];
	// end inline asm
	add.s64 	%rd69, %rd54, 15360;
	// begin inline asm
	ld.global.nc.u32 %r148, [%rd69];
	// end inline asm
	add.s32 	%r149, %r133, %r660;
	add.s32 	%r150, %r134, %r149;
	add.s32 	%r151, %r135, %r150;
	add.s32 	%r152, %r136, %r151;
	add.s32 	%r153, %r137, %r152;
	add.s32 	%r154, %r138, %r153;
	add.s32 	%r155, %r139, %r154;
	add.s32 	%r156, %r140, %r155;
	add.s32 	%r157, %r141, %r156;
	add.s32 	%r158, %r142, %r157;
	add.s32 	%r159, %r143, %r158;
	add.s32 	%r160, %r144, %r159;
	add.s32 	%r161, %r145, %r160;
	add.s32 	%r162, %r146, %r161;
	add.s32 	%r163, %r147, %r162;
	add.s32 	%r660, %r148, %r163;
	sub.s64 	%rd71, %rd32, %rd147;
	setp.lt.u64 	%p5, %rd71, 4096;
	@%p5 bra 	$L__BB11_68;
	add.s64 	%rd147, %rd147, 4096;
	setp.le.u64 	%p6, %rd147, %rd21;
	@%p6 bra 	$L__BB11_58;
$L__BB11_60:
	setp.le.u64 	%p7, %rd32, %rd147;
	@%p7 bra 	$L__BB11_68;
	cvt.u32.u64 	%r164, %rd147;
	cvt.u32.u64 	%r165, %rd32;
	sub.s32 	%r82, %r165, %r164;
	setp.ge.s32 	%p8, %r77, %r82;
	@%p8 bra 	$L__BB11_68;
	not.b32 	%r168, %r77;
	add.s32 	%r169, %r168, %r165;
	sub.s32 	%r83, %r169, %r164;
	and.b32  	%r171, %r83, 768;
	setp.eq.s32 	%p9, %r171, 768;
	mov.u32 	%r655, %r77;
	@%p9 bra 	$L__BB11_65;
	add.s64 	%rd72, %rd147, %rd19;
	shl.b64 	%rd73, %rd72, 2;
	add.s64 	%rd148, %rd31, %rd73;
	shr.u32 	%r172, %r83, 8;
	add.s32 	%r173, %r172, 1;
	and.b32  	%r174, %r173, 3;
	neg.s32 	%r652, %r174;
	mov.u32 	%r655, %r77;
$L__BB11_64:
	.pragma "nounroll";
	// begin inline asm
	ld.global.nc.u32 %r175, [%rd148];
	// end inline asm
	add.s32 	%r660, %r175, %r660;
	add.s32 	%r655, %r655, 256;
	add.s64 	%rd148, %rd148, 1024;
	add.s32 	%r652, %r652, 1;
	setp.ne.s32 	%p10, %r652, 0;
	@%p10 bra 	$L__BB11_64;
$L__BB11_65:
	setp.lt.u32 	%p11, %r83, 768;
	@%p11 bra 	$L__BB11_68;
	cvt.u64.u32 	%rd75, %r655;
	add.s64 	%rd76, %rd147, %rd75;
	shl.b64 	%rd77, %rd76, 2;
	add.s64 	%rd149, %rd31, %rd77;
$L__BB11_67:
	// begin inline asm
	ld.global.nc.u32 %r176, [%rd149];
	// end inline asm
	add.s32 	%r180, %r176, %r660;
	add.s64 	%rd79, %rd149, 1024;
	// begin inline asm
	ld.global.nc.u32 %r177, [%rd79];
	// end inline asm
	add.s32 	%r181, %r177, %r180;
	add.s64 	%rd80, %rd149, 2048;
	// begin inline asm
	ld.global.nc.u32 %r178, [%rd80];
	// end inline asm
	add.s32 	%r182, %r178, %r181;
	add.s64 	%rd81, %rd149, 3072;
	// begin inline asm
	ld.global.nc.u32 %r179, [%rd81];
	// end inline asm
	add.s32 	%r660, %r179, %r182;
	add.s32 	%r655, %r655, 1024;
	add.s64 	%rd149, %rd149, 4096;
	setp.lt.s32 	%p12, %r655, %r82;
	@%p12 bra 	$L__BB11_67;
$L__BB11_68:
	// begin inline asm
	mov.u32 %r183, %laneid;
	// end inline asm
	mov.b32 	%r186, 1;
	mov.b32 	%r207, 31;
	mov.b32 	%r208, -1;
	// begin inline asm
	shfl.sync.down.b32 %r184, %r660, %r186, %r207, %r208;
	// end inline asm
	setp.gt.s32 	%p13, %r183, 30;
	selp.b32 	%r209, 0, %r184, %p13;
	add.s32 	%r190, %r209, %r660;
	mov.b32 	%r191, 2;
	// begin inline asm
	shfl.sync.down.b32 %r189, %r190, %r191, %r207, %r208;
	// end inline asm
	setp.gt.s32 	%p14, %r183, 29;
	selp.b32 	%r210, 0, %r189, %p14;
	add.s32 	%r195, %r190, %r210;
	mov.b32 	%r196, 4;
	// begin inline asm
	shfl.sync.down.b32 %r194, %r195, %r196, %r207, %r208;
	// end inline asm
	setp.gt.s32 	%p15, %r183, 27;
	selp.b32 	%r211, 0, %r194, %p15;
	add.s32 	%r200, %r195, %r211;
	mov.b32 	%r201, 8;
	// begin inline asm
	shfl.sync.down.b32 %r199, %r200, %r201, %r207, %r208;
	// end inline asm
	setp.gt.s32 	%p16, %r183, 23;
	selp.b32 	%r212, 0, %r199, %p16;
	add.s32 	%r205, %r200, %r212;
	mov.b32 	%r206, 16;
	// begin inline asm
	shfl.sync.down.b32 %r204, %r205, %r206, %r207, %r208;
	// end inline asm
	setp.gt.s32 	%p17, %r183, 15;
	selp.b32 	%r213, 0, %r204, %p17;
	add.s32 	%r661, %r205, %r213;
	setp.ne.s32 	%p18, %r183, 0;
	@%p18 bra 	$L__BB11_70;
	shr.u32 	%r214, %r77, 3;
	and.b32  	%r215, %r214, 124;
	mov.u32 	%r216, _ZZN3cub18CUB_300001_SM_10006detail6reduce28DeviceReduceSingleTileKernelINS2_10policy_hubIiyN4cuda3std3__44plusIiEEE10Policy1000EPiSC_yS9_iiNS7_10__identityEEEvT0_T1_T2_T3_T4_T6_E12temp_storage;
	add.s32 	%r217, %r216, %r215;
	st.shared.u32 	[%r217+8], %r661;
$L__BB11_70:
	bar.sync 	0;
	setp.ne.s32 	%p19, %r77, 0;
	@%p19 bra 	$L__BB11_72;
	ld.shared.u32 	%r218, [_ZZN3cub18CUB_300001_SM_10006detail6reduce28DeviceReduceSingleTileKernelINS2_10policy_hubIiyN4cuda3std3__44plusIiEEE10Policy1000EPiSC_yS9_iiNS7_10__identityEEEvT0_T1_T2_T3_T4_T6_E12temp_storage+12];
	add.s32 	%r219, %r218, %r661;
	ld.shared.u32 	%r220, [_ZZN3cub18CUB_300001_SM_10006detail6reduce28DeviceReduceSingleTileKernelINS2_10policy_hubIiyN4cuda3std3__44plusIiEEE10Policy1000EPiSC_yS9_iiNS7_10__identityEEEvT0_T1_T2_T3_T4_T6_E12temp_storage+16];
	add.s32 	%r221, %r219, %r220;
	ld.shared.u32 	%r222, [_ZZN3cub18CUB_300001_SM_10006detail6reduce28DeviceReduceSingleTileKernelINS2_10policy_hubIiyN4cuda3std3__44plusIiEEE10Policy1000EPiSC_yS9_iiNS7_10__identityEEEvT0_T1_T2_T3_T4_T6_E12temp_storage+20];
	add.s32 	%r223, %r221, %r222;
	ld.shared.u32 	%r224, [_ZZN3cub18CUB_300001_SM_10006detail6reduce28DeviceReduceSingleTileKernelINS2_10policy_hubIiyN4cuda3std3__44plusIiEEE10Policy1000EPiSC_yS9_iiNS7_10__identityEEEvT0_T1_T2_T3_T4_T6_E12temp_storage+24];
	add.s32 	%r225, %r223, %r224;
	ld.shared.u32 	%r226, [_ZZN3cub18CUB_300001_SM_10006detail6reduce28DeviceReduceSingleTileKernelINS2_10policy_hubIiyN4cuda3std3__44plusIiEEE10Policy1000EPiSC_yS9_iiNS7_10__identityEEEvT0_T1_T2_T3_T4_T6_E12temp_storage+28];
	add.s32 	%r227, %r225, %r226;
	ld.shared.u32 	%r228, [_ZZN3cub18CUB_300001_SM_10006detail6reduce28DeviceReduceSingleTileKernelINS2_10policy_hubIiyN4cuda3std3__44plusIiEEE10Policy1000EPiSC_yS9_iiNS7_10__identityEEEvT0_T1_T2_T3_T4_T6_E12temp_storage+32];
	add.s32 	%r229, %r227, %r228;
	ld.shared.u32 	%r230, [_ZZN3cub18CUB_300001_SM_10006detail6reduce28DeviceReduceSingleTileKernelINS2_10policy_hubIiyN4cuda3std3__44plusIiEEE10Policy1000EPiSC_yS9_iiNS7_10__identityEEEvT0_T1_T2_T3_T4_T6_E12temp_storage+36];
	add.s32 	%r661, %r229, %r230;
$L__BB11_72:
	mov.u32 	%r614, %tid.x;
	setp.ne.s32 	%p95, %r614, 0;
	@%p95 bra 	$L__BB11_74;
	add.s32 	%r615, %r661, %r102;
	st.global.u32 	[%rd1], %r615;
$L__BB11_74:
	ret;

}
	// .globl	_ZN3cub18CUB_300001_SM_10006detail6reduce18DeviceReduceKernelINS2_10policy_hubIiyN4cuda3std3__44plusIiEEE10Policy1000EPiyS9_iNS7_10__identityEEEvT0_PT3_T1_NS0_13GridEvenShareISH_EET2_T4_
.visible .entry _ZN3cub18CUB_300001_SM_10006detail6reduce18DeviceReduceKernelINS2_10policy_hubIiyN4cuda3std3__44plusIiEEE10Policy1000EPiyS9_iNS7_10__identityEEEvT0_PT3_T1_NS0_13GridEvenShareISH_EET2_T4_(
	.param .u64 .ptr .align 1 _ZN3cub18CUB_300001_SM_10006detail6reduce18DeviceReduceKernelINS2_10policy_hubIiyN4cuda3std3__44plusIiEEE10Policy1000EPiyS9_iNS7_10__identityEEEvT0_PT3_T1_NS0_13GridEvenShareISH_EET2_T4__param_0,
	.param .u64 .ptr .align 1 _ZN3cub18CUB_300001_SM_10006detail6reduce18DeviceReduceKernelINS2_10policy_hubIiyN4cuda3std3__44plusIiEEE10Policy1000EPiyS9_iNS7_10__identityEEEvT0_PT3_T1_NS0_13GridEvenShareISH_EET2_T4__param_1,
	.param .u64 _ZN3cub18CUB_300001_SM_10006detail6reduce18DeviceReduceKernelINS2_10policy_hubIiyN4cuda3std3__44plusIiEEE10Policy1000EPiyS9_iNS7_10__identityEEEvT0_PT3_T1_NS0_13GridEvenShareISH_EET2_T4__param_2,
	.param .align 8 .b8 _ZN3cub18CUB_300001_SM_10006detail6reduce18DeviceReduceKernelINS2_10policy_hubIiyN4cuda3std3__44plusIiEEE10Policy1000EPiyS9_iNS7_10__identityEEEvT0_PT3_T1_NS0_13GridEvenShareISH_EET2_T4__param_3[72],
	.param .align 1 .b8 _ZN3cub18CUB_300001_SM_10006detail6reduce18DeviceReduceKernelINS2_10policy_hubIiyN4cuda3std3__44plusIiEEE10Policy1000EPiyS9_iNS7_10__identityEEEvT0_PT3_T1_NS0_13GridEvenShareISH_EET2_T4__param_4[1],
	.param .align 1 .b8 _ZN3cub18CUB_300001_SM_10006detail6reduce18DeviceReduceKernelINS2_10policy_hubIiyN4cuda3std3__44plusIiEEE10Policy1000EPiyS9_iNS7_10__identityEEEvT0_PT3_T1_NS0_13GridEvenShareISH_EET2_T4__param_5[1]
)
.maxntid 256
{
	.reg .pred 	%p<95>;
	.reg .b32 	%r<694>;
	.reg .b64 	%rd<174>;
	// demoted variable
	.shared .align 4 .b8 _ZZN3cub18CUB_300001_SM_10006detail6reduce18DeviceReduceKernelINS2_10policy_hubIiyN4cuda3std3__44plusIiEEE10Policy1000EPiyS9_iNS7_10__identityEEEvT0_PT3_T1_NS0_13GridEvenShareISH_EET2_T4_E12temp_storage[44];
	ld.param.u64 	%rd1, [_ZN3cub18CUB_300001_SM_10006detail6reduce18DeviceReduceKernelINS2_10policy_hubIiyN4cuda3std3__44plusIiEEE10Policy1000EPiyS9_iNS7_10__identityEEEvT0_PT3_T1_NS0_13GridEvenShareISH_EET2_T4__param_3+32];
	ld.param.u64 	%rd39, [_ZN3cub18CUB_300001_SM_10006detail6reduce18DeviceReduceKernelINS2_10policy_hubIiyN4cuda3std3__44plusIiEEE10Policy1000EPiyS9_iNS7_10__identityEEEvT0_PT3_T1_NS0_13GridEvenShareISH_EET2_T4__param_0];
	ld.param.u32 	%r1, [_ZN3cub18CUB_300001_SM_10006detail6reduce18DeviceReduceKernelINS2_10policy_hubIiyN4cuda3std3__44plusIiEEE10Policy1000EPiyS9_iNS7_10__identityEEEvT0_PT3_T1_NS0_13GridEvenShareISH_EET2_T4__param_3+40];
	mov.u32 	%r2, %ctaid.x;
	shl.b32 	%r110, %r1, 12;
	cvt.s64.s32 	%rd2, %r110;
	shl.b32 	%r111, %r2, 12;
	cvt.u64.u32 	%rd3, %r111;
	and.b64  	%rd41, %rd39, 15;
	setp.ne.s64 	%p1, %rd41, 0;
	@%p1 bra 	$L__BB12_35;
	sub.s64 	%rd4, %rd1, %rd3;
	setp.gt.u64 	%p48, %rd4, 4095;
	@%p48 bra 	$L__BB12_19;
	cvt.u32.u64 	%r517, %rd3;
	cvt.u32.u64 	%r3, %rd1;
	sub.s32 	%r4, %r3, %r517;
	mov.u32 	%r5, %tid.x;
	setp.ge.s32 	%p65, %r5, %r4;
	mov.b32 	%r659, 0;
	mov.u32 	%r654, %r5;
	@%p65 bra 	$L__BB12_4;
	add.s32 	%r520, %r517, %r5;
	mul.wide.u32 	%rd146, %r520, 4;
	add.s64 	%rd145, %rd39, %rd146;
	// begin inline asm
	ld.global.nc.u32 %r659, [%rd145];
	// end inline asm
	add.s32 	%r654, %r5, 256;
$L__BB12_4:
	setp.ge.s32 	%p66, %r654, %r4;
	@%p66 bra 	$L__BB12_10;
	not.b32 	%r522, %r654;
	add.s32 	%r10, %r522, %r3;
	and.b32  	%r523, %r10, 768;
	setp.eq.s32 	%p67, %r523, 768;
	@%p67 bra 	$L__BB12_8;
	cvt.u64.u32 	%rd147, %r654;
	add.s64 	%rd148, %rd147, %rd3;
	shl.b64 	%rd149, %rd148, 2;
	add.s64 	%rd162, %rd39, %rd149;
	shr.u32 	%r524, %r10, 8;
	add.s32 	%r525, %r524, 1;
	and.b32  	%r526, %r525, 3;
	neg.s32 	%r651, %r526;
$L__BB12_7:
	.pragma "nounroll";
	// begin inline asm
	ld.global.nc.u32 %r527, [%rd162];
	// end inline asm
	add.s32 	%r659, %r527, %r659;
	add.s32 	%r654, %r654, 256;
	add.s64 	%rd162, %rd162, 1024;
	add.s32 	%r651, %r651, 1;
	setp.ne.s32 	%p68, %r651, 0;
	@%p68 bra 	$L__BB12_7;
$L__BB12_8:
	sub.s32 	%r529, %r10, %r517;
	setp.lt.u32 	%p69, %r529, 768;
	@%p69 bra 	$L__BB12_10;
$L__BB12_9:
	cvt.s64.s32 	%rd155, %r654;
	add.s64 	%rd156, %rd3, %rd155;
	shl.b64 	%rd157, %rd156, 2;
	add.s64 	%rd151, %rd39, %rd157;
	// begin inline asm
	ld.global.nc.u32 %r530, [%rd151];
	// end inline asm
	add.s32 	%r534, %r530, %r659;
	add.s64 	%rd152, %rd151, 1024;
	// begin inline asm
	ld.global.nc.u32 %r531, [%rd152];
	// end inline asm
	add.s32 	%r535, %r531, %r534;
	add.s64 	%rd153, %rd151, 2048;
	// begin inline asm
	ld.global.nc.u32 %r532, [%rd153];
	// end inline asm
	add.s32 	%r536, %r532, %r535;
	add.s64 	%rd154, %rd151, 3072;
	// begin inline asm
	ld.global.nc.u32 %r533, [%rd154];
	// end inline asm
	add.s32 	%r659, %r533, %r536;
	add.s32 	%r654, %r654, 1024;
	setp.lt.s32 	%p70, %r654, %r4;
	@%p70 bra 	$L__BB12_9;
$L__BB12_10:
	setp.lt.s32 	%p71, %r4, 256;
	@%p71 bra 	$L__BB12_15;
	// begin inline asm
	mov.u32 %r600, %laneid;
	// end inline asm
	mov.b32 	%r603, 1;
	mov.b32 	%r624, 31;
	mov.b32 	%r625, -1;
	// begin inline asm
	shfl.sync.down.b32 %r601, %r659, %r603, %r624, %r625;
	// end inline asm
	setp.gt.s32 	%p87, %r600, 30;
	selp.b32 	%r626, 0, %r601, %p87;
	add.s32 	%r607, %r626, %r659;
	mov.b32 	%r608, 2;
	// begin inline asm
	shfl.sync.down.b32 %r606, %r607, %r608, %r624, %r625;
	// end inline asm
	setp.gt.s32 	%p88, %r600, 29;
	selp.b32 	%r627, 0, %r606, %p88;
	add.s32 	%r612, %r607, %r627;
	mov.b32 	%r613, 4;
	// begin inline asm
	shfl.sync.down.b32 %r611, %r612, %r613, %r624, %r625;
	// end inline asm
	setp.gt.s32 	%p89, %r600, 27;
	selp.b32 	%r628, 0, %r611, %p89;
	add.s32 	%r617, %r612, %r628;
	mov.b32 	%r618, 8;
	// begin inline asm
	shfl.sync.down.b32 %r616, %r617, %r618, %r624, %r625;
	// end inline asm
	setp.gt.s32 	%p90, %r600, 23;
	selp.b32 	%r629, 0, %r616, %p90;
	add.s32 	%r622, %r617, %r629;
	mov.b32 	%r623, 16;
	// begin inline asm
	shfl.sync.down.b32 %r621, %r622, %r623, %r624, %r625;
	// end inline asm
	setp.gt.s32 	%p91, %r600, 15;
	selp.b32 	%r630, 0, %r621, %p91;
	add.s32 	%r693, %r622, %r630;
	setp.ne.s32 	%p92, %r600, 0;
	@%p92 bra 	$L__BB12_13;
	shr.u32 	%r631, %r5, 3;
	and.b32  	%r632, %r631, 124;
	mov.u32 	%r633, _ZZN3cub18CUB_300001_SM_10006detail6reduce18DeviceReduceKernelINS2_10policy_hubIiyN4cuda3std3__44plusIiEEE10Policy1000EPiyS9_iNS7_10__identityEEEvT0_PT3_T1_NS0_13GridEvenShareISH_EET2_T4_E12temp_storage;
	add.s32 	%r634, %r633, %r632;
	st.shared.u32 	[%r634+8], %r693;
$L__BB12_13:
	bar.sync 	0;
	setp.ne.s32 	%p93, %r5, 0;
	@%p93 bra 	$L__BB12_69;
	ld.shared.u32 	%r635, [_ZZN3cub18CUB_300001_SM_10006detail6reduce18DeviceReduceKernelINS2_10policy_hubIiyN4cuda3std3__44plusIiEEE10Policy1000EPiyS9_iNS7_10__identityEEEvT0_PT3_T1_NS0_13GridEvenShareISH_EET2_T4_E12temp_storage+12];
	add.s32 	%r636, %r635, %r693;
	ld.shared.u32 	%r637, [_ZZN3cub18CUB_300001_SM_10006detail6reduce18DeviceReduceKernelINS2_10policy_hubIiyN4cuda3std3__44plusIiEEE10Policy1000EPiyS9_iNS7_10__identityEEEvT0_PT3_T1_NS0_13GridEvenShareISH_EET2_T4_E12temp_storage+16];
	add.s32 	%r638, %r636, %r637;
	ld.shared.u32 	%r639, [_ZZN3cub18CUB_300001_SM_10006detail6reduce18DeviceReduceKernelINS2_10policy_hubIiyN4cuda3std3__44plusIiEEE10Policy1000EPiyS9_iNS7_10__identityEEEvT0_PT3_T1_NS0_13GridEvenShareISH_EET2_T4_E12temp_storage+20];
	add.s32 	%r640, %r638, %r639;
	ld.shared.u32 	%r641, [_ZZN3cub18CUB_300001_SM_10006detail6reduce18DeviceReduceKernelINS2_10policy_hubIiyN4cuda3std3__44plusIiEEE10Policy1000EPiyS9_iNS7_10__identityEEEvT0_PT3_T1_NS0_13GridEvenShareISH_EET2_T4_E12temp_storage+24];
	add.s32 	%r642, %r640, %r641;
	ld.shared.u32 	%r643, [_ZZN3cub18CUB_300001_SM_10006detail6reduce18DeviceReduceKernelINS2_10policy_hubIiyN4cuda3std3__44plusIiEEE10Policy1000EPiyS9_iNS7_10__identityEEEvT0_PT3_T1_NS0_13GridEvenShareISH_EET2_T4_E12temp_storage+28];
	add.s32 	%r644, %r642, %r643;
	ld.shared.u32 	%r645, [_ZZN3cub18CUB_300001_SM_10006detail6reduce18DeviceReduceKernelINS2_10policy_hubIiyN4cuda3std3__44plusIiEEE10Policy1000EPiyS9_iNS7_10__identityEEEvT0_PT3_T1_NS0_13GridEvenShareISH_EET2_T4_E12temp_storage+32];
	add.s32 	%r646, %r644, %r645;
	ld.shared.u32 	%r647, [_ZZN3cub18CUB_300001_SM_10006detail6reduce18DeviceReduceKernelINS2_10policy_hubIiyN4cuda3std3__44plusIiEEE10Policy1000EPiyS9_iNS7_10__identityEEEvT0_PT3_T1_NS0_13GridEvenShareISH_EET2_T4_E12temp_storage+36];
	add.s32 	%r693, %r646, %r647;
	bra.uni 	$L__BB12_69;
$L__BB12_15:
	// begin inline asm
	mov.u32 %r537, %laneid;
	// end inline asm
	and.b32  	%r563, %r5, 992;
	add.s32 	%r564, %r563, 32;
	setp.gt.s32 	%p72, %r564, %r4;
	not.b32 	%r565, %r563;
	add.s32 	%r566, %r4, %r565;
	selp.b32 	%r561, %r566, 31, %p72;
	mov.b32 	%r540, 1;
	mov.b32 	%r562, -1;
	// begin inline asm
	shfl.sync.down.b32 %r538, %r659, %r540, %r561, %r562;
	// end inline asm
	setp.lt.s32 	%p73, %r537, %r561;
	selp.b32 	%r567, %r538, 0, %p73;
	add.s32 	%r544, %r567, %r659;
	mov.b32 	%r545, 2;
	// begin inline asm
	shfl.sync.down.b32 %r543, %r544, %r545, %r561, %r562;
	// end inline asm
	add.s32 	%r568, %r537, 2;
	setp.gt.s32 	%p74, %r568, %r561;
	selp.b32 	%r569, 0, %r543, %p74;
	add.s32 	%r549, %r544, %r569;
	mov.b32 	%r550, 4;
	// begin inline asm
	shfl.sync.down.b32 %r548, %r549, %r550, %r561, %r562;
	// end inline asm
	add.s32 	%r570, %r537, 4;
	setp.gt.s32 	%p75, %r570, %r561;
	selp.b32 	%r571, 0, %r548, %p75;
	add.s32 	%r554, %r549, %r571;
	mov.b32 	%r555, 8;
	// begin inline asm
	shfl.sync.down.b32 %r553, %r554, %r555, %r561, %r562;
	// end inline asm
	add.s32 	%r572, %r537, 8;
	setp.gt.s32 	%p76, %r572, %r561;
	selp.b32 	%r573, 0, %r553, %p76;
	add.s32 	%r559, %r554, %r573;
	mov.b32 	%r560, 16;
	// begin inline asm
	shfl.sync.down.b32 %r558, %r559, %r560, %r561, %r562;
	// end inline asm
	add.s32 	%r574, %r537, 16;
	setp.gt.s32 	%p77, %r574, %r561;
	selp.b32 	%r575, 0, %r558, %p77;
	add.s32 	%r693, %r559, %r575;
	setp.ne.s32 	%p78, %r537, 0;
	@%p78 bra 	$L__BB12_17;
	shr.u32 	%r576, %r5, 3;
	and.b32  	%r577, %r576, 124;
	mov.u32 	%r578, _ZZN3cub18CUB_300001_SM_10006detail6reduce18DeviceReduceKernelINS2_10policy_hubIiyN4cuda3std3__44plusIiEEE10Policy1000EPiyS9_iNS7_10__identityEEEvT0_PT3_T1_NS0_13GridEvenShareISH_EET2_T4_E12temp_storage;
	add.s32 	%r579, %r578, %r577;
	st.shared.u32 	[%r579+8], %r693;
$L__BB12_17:
	bar.sync 	0;
	setp.ne.s32 	%p79, %r5, 0;
	@%p79 bra 	$L__BB12_69;
	setp.gt.s32 	%p80, %r4, 32;
	ld.shared.u32 	%r580, [_ZZN3cub18CUB_300001_SM_10006detail6reduce18DeviceReduceKernelINS2_10policy_hubIiyN4cuda3std3__44plusIiEEE10Policy1000EPiyS9_iNS7_10__identityEEEvT0_PT3_T1_NS0_13GridEvenShareISH_EET2_T4_E12temp_storage+12];
	selp.b32 	%r581, %r580, 0, %p80;
	add.s32 	%r582, %r581, %r693;
	setp.gt.s32 	%p81, %r4, 64;
	ld.shared.u32 	%r583, [_ZZN3cub18CUB_300001_SM_10006detail6reduce18DeviceReduceKernelINS2_10policy_hubIiyN4cuda3std3__44plusIiEEE10Policy1000EPiyS9_iNS7_10__identityEEEvT0_PT3_T1_NS0_13GridEvenShareISH_EET2_T4_E12temp_storage+16];
	selp.b32 	%r584, %r583, 0, %p81;
	add.s32 	%r585, %r582, %r584;
	setp.gt.s32 	%p82, %r4, 96;
	ld.shared.u32 	%r586, [_ZZN3cub18CUB_300001_SM_10006detail6reduce18DeviceReduceKernelINS2_10policy_hubIiyN4cuda3std3__44plusIiEEE10Policy1000EPiyS9_iNS7_10__identityEEEvT0_PT3_T1_NS0_13GridEvenShareISH_EET2_T4_E12temp_storage+20];
	selp.b32 	%r587, %r586, 0, %p82;
	add.s32 	%r588, %r585, %r587;
	setp.gt.s32 	%p83, %r4, 128;
	ld.shared.u32 	%r589, [_ZZN3cub18CUB_300001_SM_10006detail6reduce18DeviceReduceKernelINS2_10policy_hubIiyN4cuda3std3__44plusIiEEE10Policy1000EPiyS9_iNS7_10__identityEEEvT0_PT3_T1_NS0_13GridEvenShareISH_EET2_T4_E12temp_storage+24];
	selp.b32 	%r590, %r589, 0, %p83;
	add.s32 	%r591, %r588, %r590;
	setp.gt.s32 	%p84, %r4, 160;
	ld.shared.u32 	%r592, [_ZZN3cub18CUB_300001_SM_10006detail6reduce18DeviceReduceKernelINS2_10policy_hubIiyN4cuda3std3__44plusIiEEE10Policy1000EPiyS9_iNS7_10__identityEEEvT0_PT3_T1_NS0_13GridEvenShareISH_EET2_T4_E12temp_storage+28];
	selp.b32 	%r593, %r592, 0, %p84;
	add.s32 	%r594, %r591, %r593;
	setp.gt.s32 	%p85, %r4, 192;
	ld.shared.u32 	%r595, [_ZZN3cub18CUB_300001_SM_10006detail6reduce18DeviceReduceKernelINS2_10policy_hubIiyN4cuda3std3__44plusIiEEE10Policy1000EPiyS9_iNS7_10__identityEEEvT0_PT3_T1_NS0_13GridEvenShareISH_EET2_T4_E12temp_storage+32];
	selp.b32 	%r596, %r595, 0, %p85;
	add.s32 	%r597, %r594, %r596;
	setp.gt.s32 	%p86, %r4, 224;
	ld.shared.u32 	%r598, [_ZZN3cub18CUB_300001_SM_10006detail6reduce18DeviceReduceKernelINS2_10policy_hubIiyN4cuda3std3__44plusIiEEE10Policy1000EPiyS9_iNS7_10__identityEEEvT0_PT3_T1_NS0_13GridEvenShareISH_EET2_T4_E12temp_storage+36];
	selp.b32 	%r599, %r598, 0, %p86;
	add.s32 	%r693, %r597, %r599;
	bra.uni 	$L__BB12_69;
$L__BB12_19:
	cvt.u32.u64 	%r379, %rd3;
	mov.u32 	%r30, %tid.x;
	shl.b32 	%r380, %r30, 2;
	add.s32 	%r381, %r379, %r380;
	mul.wide.u32 	%rd115, %r381, 4;
	add.s64 	%rd105, %rd39, %rd115;
	// begin inline asm
	ld.global.nc.v2.u64 {%rd103, %rd104}, [%rd105];
	// end inline asm
	mov.b64 	{%r382, %r383}, %rd104;
	mov.b64 	{%r384, %r385}, %rd103;
	add.s64 	%rd108, %rd105, 4096;
	// begin inline asm
	ld.global.nc.v2.u64 {%rd106, %rd107}, [%rd108];
	// end inline asm
	mov.b64 	{%r386, %r387}, %rd107;
	mov.b64 	{%r388, %r389}, %rd106;
	add.s64 	%rd111, %rd105, 8192;
	// begin inline asm
	ld.global.nc.v2.u64 {%rd109, %rd110}, [%rd111];
	// end inline asm
	mov.b64 	{%r390, %r391}, %rd110;
	mov.b64 	{%r392, %r393}, %rd109;
	add.s64 	%rd114, %rd105, 12288;
	// begin inline asm
	ld.global.nc.v2.u64 {%rd112, %rd113}, [%rd114];
	// end inline asm
	mov.b64 	{%r394, %r395}, %rd113;
	mov.b64 	{%r396, %r397}, %rd112;
	add.s32 	%r398, %r385, %r384;
	add.s32 	%r399, %r382, %r398;
	add.s32 	%r400, %r383, %r399;
	add.s32 	%r401, %r388, %r400;
	add.s32 	%r402, %r389, %r401;
	add.s32 	%r403, %r386, %r402;
	add.s32 	%r404, %r387, %r403;
	add.s32 	%r405, %r392, %r404;
	add.s32 	%r406, %r393, %r405;
	add.s32 	%r407, %r390, %r406;
	add.s32 	%r408, %r391, %r407;
	add.s32 	%r409, %r396, %r408;
	add.s32 	%r410, %r397, %r409;
	add.s32 	%r411, %r394, %r410;
	add.s32 	%r670, %r395, %r411;
	setp.lt.u64 	%p49, %rd4, %rd2;
	@%p49 bra 	$L__BB12_31;
	add.s64 	%rd164, %rd2, %rd3;
	cvt.u64.u32 	%rd116, %r30;
	add.s64 	%rd117, %rd164, %rd116;
	shl.b64 	%rd118, %rd117, 2;
	add.s64 	%rd163, %rd39, %rd118;
	mov.b32 	%r660, 0;
$L__BB12_21:
	add.s64 	%rd3, %rd3, %rd2;
	add.s64 	%rd119, %rd1, -4096;
	setp.gt.u64 	%p50, %rd3, %rd119;
	@%p50 bra 	$L__BB12_23;
	cvt.u64.u32 	%rd132, %r380;
	add.s64 	%rd133, %rd3, %rd132;
	shl.b64 	%rd134, %rd133, 2;
	add.s64 	%rd122, %rd39, %rd134;
	// begin inline asm
	ld.global.nc.v2.u64 {%rd120, %rd121}, [%rd122];
	// end inline asm
	mov.b64 	{%r414, %r415}, %rd121;
	mov.b64 	{%r416, %r417}, %rd120;
	add.s64 	%rd125, %rd122, 4096;
	// begin inline asm
	ld.global.nc.v2.u64 {%rd123, %rd124}, [%rd125];
	// end inline asm
	mov.b64 	{%r418, %r419}, %rd124;
	mov.b64 	{%r420, %r421}, %rd123;
	add.s64 	%rd128, %rd122, 8192;
	// begin inline asm
	ld.global.nc.v2.u64 {%rd126, %rd127}, [%rd128];
	// end inline asm
	mov.b64 	{%r422, %r423}, %rd127;
	mov.b64 	{%r424, %r425}, %rd126;
	add.s64 	%rd131, %rd122, 12288;
	// begin inline asm
	ld.global.nc.v2.u64 {%rd129, %rd130}, [%rd131];
	// end inline asm
	mov.b64 	{%r426, %r427}, %rd130;
	mov.b64 	{%r428, %r429}, %rd129;
	add.s32 	%r430, %r416, %r670;
	add.s32 	%r431, %r417, %r430;
	add.s32 	%r432, %r414, %r431;
	add.s32 	%r433, %r415, %r432;
	add.s32 	%r434, %r420, %r433;
	add.s32 	%r435, %r421, %r434;
	add.s32 	%r436, %r418, %r435;
	add.s32 	%r437, %r419, %r436;
	add.s32 	%r438, %r424, %r437;
	add.s32 	%r439, %r425, %r438;
	add.s32 	%r440, %r422, %r439;
	add.s32 	%r441, %r423, %r440;
	add.s32 	%r442, %r428, %r441;
	add.s32 	%r443, %r429, %r442;
	add.s32 	%r444, %r426, %r443;
	add.s32 	%r670, %r427, %r444;
	sub.s64 	%rd135, %rd1, %rd3;
	setp.lt.u64 	%p51, %rd135, %rd2;
	add.s32 	%r660, %r660, 1;
	add.s64 	%rd164, %rd164, %rd2;
	shl.b64 	%rd136, %rd2, 2;
	add.s64 	%rd163, %rd163, %rd136;
	@%p51 bra 	$L__BB12_31;
	bra.uni 	$L__BB12_21;
$L__BB12_23:
	setp.le.u64 	%p52, %rd1, %rd3;
	@%p52 bra 	$L__BB12_31;
	cvt.u32.u64 	%r445, %rd3;
	cvt.u32.u64 	%r446, %rd1;
	sub.s32 	%r36, %r446, %r445;
	setp.ge.s32 	%p53, %r30, %r36;
	@%p53 bra 	$L__BB12_31;
	cvt.u32.u64 	%r449, %rd2;
	not.b32 	%r451, %r30;
	add.s32 	%r452, %r451, %r446;
	add.s32 	%r453, %r449, %r379;
	sub.s32 	%r454, %r452, %r453;
	mul.lo.s32 	%r455, %r1, %r660;
	shl.b32 	%r456, %r455, 12;
	sub.s32 	%r37, %r454, %r456;
	shr.u32 	%r457, %r452, 8;
	add.s32 	%r38, %r457, 1;
	and.b32  	%r458, %r452, 768;
	setp.eq.s32 	%p54, %r458, 768;
	mov.u32 	%r665, %r30;
	@%p54 bra 	$L__BB12_28;
	and.b32  	%r459, %r38, 3;
	neg.s32 	%r662, %r459;
	mov.u32 	%r665, %r30;
$L__BB12_27:
	.pragma "nounroll";
	// begin inline asm
	ld.global.nc.u32 %r460, [%rd163];
	// end inline asm
	add.s32 	%r670, %r460, %r670;
	add.s32 	%r665, %r665, 256;
	add.s64 	%rd163, %rd163, 1024;
	add.s32 	%r662, %r662, 1;
	setp.ne.s32 	%p55, %r662, 0;
	@%p55 bra 	$L__BB12_27;
$L__BB12_28:
	setp.lt.u32 	%p56, %r37, 768;
	@%p56 bra 	$L__BB12_31;
	cvt.u64.u32 	%rd138, %r665;
	add.s64 	%rd139, %rd138, %rd164;
	shl.b64 	%rd140, %rd139, 2;
	add.s64 	%rd167, %rd39, %rd140;
$L__BB12_30:
	// begin inline asm
	ld.global.nc.u32 %r461, [%rd167];
	// end inline asm
	add.s32 	%r465, %r461, %r670;
	add.s64 	%rd142, %rd167, 1024;
	// begin inline asm
	ld.global.nc.u32 %r462, [%rd142];
	// end inline asm
	add.s32 	%r466, %r462, %r465;
	add.s64 	%rd143, %rd167, 2048;
	// begin inline asm
	ld.global.nc.u32 %r463, [%rd143];
	// end inline asm
	add.s32 	%r467, %r463, %r466;
	add.s64 	%rd144, %rd167, 3072;
	// begin inline asm
	ld.global.nc.u32 %r464, [%rd144];
	// end inline asm
	add.s32 	%r670, %r464, %r467;
	add.s32 	%r665, %r665, 1024;
	add.s64 	%rd167, %rd167, 4096;
	setp.lt.s32 	%p57, %r665, %r36;
	@%p57 bra 	$L__BB12_30;
$L__BB12_31:
	// begin inline asm
	mov.u32 %r468, %laneid;
	// end inline asm
	mov.b32 	%r471, 1;
	mov.b32 	%r492, 31;
	mov.b32 	%r493, -1;
	// begin inline asm
	shfl.sync.down.b32 %r469, %r670, %r471, %r492, %r493;
	// end inline asm
	setp.gt.s32 	%p58, %r468, 30;
	selp.b32 	%r494, 0, %r469, %p58;
	add.s32 	%r475, %r494, %r670;
	mov.b32 	%r476, 2;
	// begin inline asm
	shfl.sync.down.b32 %r474, %r475, %r476, %r492, %r493;
	// end inline asm
	setp.gt.s32 	%p59, %r468, 29;
	selp.b32 	%r495, 0, %r474, %p59;
	add.s32 	%r480, %r475, %r495;
	mov.b32 	%r481, 4;
	// begin inline asm
	shfl.sync.down.b32 %r479, %r480, %r481, %r492, %r493;
	// end inline asm
	setp.gt.s32 	%p60, %r468, 27;
	selp.b32 	%r496, 0, %r479, %p60;
	add.s32 	%r485, %r480, %r496;
	mov.b32 	%r486, 8;
	// begin inline asm
	shfl.sync.down.b32 %r484, %r485, %r486, %r492, %r493;
	// end inline asm
	setp.gt.s32 	%p61, %r468, 23;
	selp.b32 	%r497, 0, %r484, %p61;
	add.s32 	%r490, %r485, %r497;
	mov.b32 	%r491, 16;
	// begin inline asm
	shfl.sync.down.b32 %r489, %r490, %r491, %r492, %r493;
	// end inline asm
	setp.gt.s32 	%p62, %r468, 15;
	selp.b32 	%r498, 0, %r489, %p62;
	add.s32 	%r693, %r490, %r498;
	setp.ne.s32 	%p63, %r468, 0;
	@%p63 bra 	$L__BB12_33;
	shr.u32 	%r499, %r30, 3;
	and.b32  	%r500, %r499, 124;
	mov.u32 	%r501, _ZZN3cub18CUB_300001_SM_10006detail6reduce18DeviceReduceKernelINS2_10policy_hubIiyN4cuda3std3__44plusIiEEE10Policy1000EPiyS9_iNS7_10__identityEEEvT0_PT3_T1_NS0_13GridEvenShareISH_EET2_T4_E12temp_storage;
	add.s32 	%r502, %r501, %r500;
	st.shared.u32 	[%r502+8], %r693;
$L__BB12_33:
	bar.sync 	0;
	setp.ne.s32 	%p64, %r30, 0;
	@%p64 bra 	$L__BB12_69;
	ld.shared.u32 	%r503, [_ZZN3cub18CUB_300001_SM_10006detail6reduce18DeviceReduceKernelINS2_10policy_hubIiyN4cuda3std3__44plusIiEEE10Policy1000EPiyS9_iNS7_10__identityEEEvT0_PT3_T1_NS0_13GridEvenShareISH_EET2_T4_E12temp_storage+12];
	add.s32 	%r504, %r503, %r693;
	ld.shared.u32 	%r505, [_ZZN3cub18CUB_300001_SM_10006detail6reduce18DeviceReduceKernelINS2_10policy_hubIiyN4cuda3std3__44plusIiEEE10Policy1000EPiyS9_iNS7_10__identityEEEvT0_PT3_T1_NS0_13GridEvenShareISH_EET2_T4_E12temp_storage+16];
	add.s32 	%r506, %r504, %r505;
	ld.shared.u32 	%r507, [_ZZN3cub18CUB_300001_SM_10006detail6reduce18DeviceReduceKernelINS2_10policy_hubIiyN4cuda3std3__44plusIiEEE10Policy1000EPiyS9_iNS7_10__identityEEEvT0_PT3_T1_NS0_13GridEvenShareISH_EET2_T4_E12temp_storage+20];
	add.s32 	%r508, %r506, %r507;
	ld.shared.u32 	%r509, [_ZZN3cub18CUB_300001_SM_10006detail6reduce18DeviceReduceKernelINS2_10policy_hubIiyN4cuda3std3__44plusIiEEE10Policy1000EPiyS9_iNS7_10__identityEEEvT0_PT3_T1_NS0_13GridEvenShareISH_EET2_T4_E12temp_storage+24];
	add.s32 	%r510, %r508, %r509;
	ld.shared.u32 	%r511, [_ZZN3cub18CUB_300001_SM_10006detail6reduce18DeviceReduceKernelINS2_10policy_hubIiyN4cuda3std3__44plusIiEEE10Policy1000EPiyS9_iNS7_10__identityEEEvT0_PT3_T1_NS0_13GridEvenShareISH_EET2_T4_E12temp_storage+28];
	add.s32 	%r512, %r510, %r511;
	ld.shared.u32 	%r513, [_ZZN3cub18CUB_300001_SM_10006detail6reduce18DeviceReduceKernelINS2_10policy_hubIiyN4cuda3std3__44plusIiEEE10Policy1000EPiyS9_iNS7_10__identityEEEvT0_PT3_T1_NS0_13GridEvenShareISH_EET2_T4_E12temp_storage+32];
	add.s32 	%r514, %r512, %r513;
	ld.shared.u32 	%r515, [_ZZN3cub18CUB_300001_SM_10006detail6reduce18DeviceReduceKernelINS2_10policy_hubIiyN4cuda3std3__44plusIiEEE10Policy1000EPiyS9_iNS7_10__identityEEEvT0_PT3_T1_NS0_13GridEvenShareISH_EET2_T4_E12temp_storage+36];
	add.s32 	%r693, %r514, %r515;
	bra.uni 	$L__BB12_69;
$L__BB12_35:
	sub.s64 	%rd21, %rd1, %rd3;
	setp.gt.u64 	%p2, %rd21, 4095;
	@%p2 bra 	$L__BB12_53;
	cvt.u32.u64 	%r248, %rd3;
	cvt.u32.u64 	%r56, %rd1;
	sub.s32 	%r57, %r56, %r248;
	mov.u32 	%r58, %tid.x;
	setp.ge.s32 	%p19, %r58, %r57;
	mov.b32 	%r681, 0;
	mov.u32 	%r676, %r58;
	@%p19 bra 	$L__BB12_38;
	add.s32 	%r251, %r248, %r58;
	mul.wide.u32 	%rd91, %r251, 4;
	add.s64 	%rd90, %rd39, %rd91;
	// begin inline asm
	ld.global.nc.u32 %r681, [%rd90];
	// end inline asm
	add.s32 	%r676, %r58, 256;
$L__BB12_38:
	setp.ge.s32 	%p20, %r676, %r57;
	@%p20 bra 	$L__BB12_44;
	not.b32 	%r253, %r676;
	add.s32 	%r63, %r253, %r56;
	and.b32  	%r254, %r63, 768;
	setp.eq.s32 	%p21, %r254, 768;
	@%p21 bra 	$L__BB12_42;
	cvt.u64.u32 	%rd92, %r676;
	add.s64 	%rd93, %rd92, %rd3;
	shl.b64 	%rd94, %rd93, 2;
	add.s64 	%rd168, %rd39, %rd94;
	shr.u32 	%r255, %r63, 8;
	add.s32 	%r256, %r255, 1;
	and.b32  	%r257, %r256, 3;
	neg.s32 	%r673, %r257;
$L__BB12_41:
	.pragma "nounroll";
	// begin inline asm
	ld.global.nc.u32 %r258, [%rd168];
	// end inline asm
	add.s32 	%r681, %r258, %r681;
	add.s32 	%r676, %r676, 256;
	add.s64 	%rd168, %rd168, 1024;
	add.s32 	%r673, %r673, 1;
	setp.ne.s32 	%p22, %r673, 0;
	@%p22 bra 	$L__BB12_41;
$L__BB12_42:
	sub.s32 	%r260, %r63, %r248;
	setp.lt.u32 	%p23, %r260, 768;
	@%p23 bra 	$L__BB12_44;
$L__BB12_43:
	cvt.s64.s32 	%rd100, %r676;
	add.s64 	%rd101, %rd3, %rd100;
	shl.b64 	%rd102, %rd101, 2;
	add.s64 	%rd96, %rd39, %rd102;
	// begin inline asm
	ld.global.nc.u32 %r261, [%rd96];
	// end inline asm
	add.s32 	%r265, %r261, %r681;
	add.s64 	%rd97, %rd96, 1024;
	// begin inline asm
	ld.global.nc.u32 %r262, [%rd97];
	// end inline asm
	add.s32 	%r266, %r262, %r265;
	add.s64 	%rd98, %rd96, 2048;
	// begin inline asm
	ld.global.nc.u32 %r263, [%rd98];
	// end inline asm
	add.s32 	%r267, %r263, %r266;
	add.s64 	%rd99, %rd96, 3072;
	// begin inline asm
	ld.global.nc.u32 %r264, [%rd99];
	// end inline asm
	add.s32 	%r681, %r264, %r267;
	add.s32 	%r676, %r676, 1024;
	setp.lt.s32 	%p24, %r676, %r57;
	@%p24 bra 	$L__BB12_43;
$L__BB12_44:
	setp.lt.s32 	%p25, %r57, 256;
	@%p25 bra 	$L__BB12_49;
	// begin inline asm
	mov.u32 %r331, %laneid;
	// end inline asm
	mov.b32 	%r334, 1;
	mov.b32 	%r355, 31;
	mov.b32 	%r356, -1;
	// begin inline asm
	shfl.sync.down.b32 %r332, %r681, %r334, %r355, %r356;
	// end inline asm
	setp.gt.s32 	%p41, %r331, 30;
	selp.b32 	%r357, 0, %r332, %p41;
	add.s32 	%r338, %r357, %r681;
	mov.b32 	%r339, 2;
	// begin inline asm
	shfl.sync.down.b32 %r337, %r338, %r339, %r355, %r356;
	// end inline asm
	setp.gt.s32 	%p42, %r331, 29;
	selp.b32 	%r358, 0, %r337, %p42;
	add.s32 	%r343, %r338, %r358;
	mov.b32 	%r344, 4;
	// begin inline asm
	shfl.sync.down.b32 %r342, %r343, %r344, %r355, %r356;
	// end inline asm
	setp.gt.s32 	%p43, %r331, 27;
	selp.b32 	%r359, 0, %r342, %p43;
	add.s32 	%r348, %r343, %r359;
	mov.b32 	%r349, 8;
	// begin inline asm
	shfl.sync.down.b32 %r347, %r348, %r349, %r355, %r356;
	// end inline asm
	setp.gt.s32 	%p44, %r331, 23;
	selp.b32 	%r360, 0, %r347, %p44;
	add.s32 	%r353, %r348, %r360;
	mov.b32 	%r354, 16;
	// begin inline asm
	shfl.sync.down.b32 %r352, %r353, %r354, %r355, %r356;
	// end inline asm
	setp.gt.s32 	%p45, %r331, 15;
	selp.b32 	%r361, 0, %r352, %p45;
	add.s32 	%r693, %r353, %r361;
	setp.ne.s32 	%p46, %r331, 0;
	@%p46 bra 	$L__BB12_47;
	shr.u32 	%r362, %r58, 3;
	and.b32  	%r363, %r362, 124;
	mov.u32 	%r364, _ZZN3cub18CUB_300001_SM_10006detail6reduce18DeviceReduceKernelINS2_10policy_hubIiyN4cuda3std3__44plusIiEEE10Policy1000EPiyS9_iNS7_10__identityEEEvT0_PT3_T1_NS0_13GridEvenShareISH_EET2_T4_E12temp_storage;
	add.s32 	%r365, %r364, %r363;
	st.shared.u32 	[%r365+8], %r693;
$L__BB12_47:
	bar.sync 	0;
	setp.ne.s32 	%p47, %r58, 0;
	@%p47 bra 	$L__BB12_69;
	ld.shared.u32 	%r366, [_ZZN3cub18CUB_300001_SM_10006detail6reduce18DeviceReduceKernelINS2_10policy_hubIiyN4cuda3std3__44plusIiEEE10Policy1000EPiyS9_iNS7_10__identityEEEvT0_PT3_T1_NS0_13GridEvenShareISH_EET2_T4_E12temp_storage+12];
	add.s32 	%r367, %r366, %r693;
	ld.shared.u32 	%r368, [_ZZN3cub18CUB_300001_SM_10006detail6reduce18DeviceReduceKernelINS2_10policy_hubIiyN4cuda3std3__44plusIiEEE10Policy1000EPiyS9_iNS7_10__identityEEEvT0_PT3_T1_NS0_13GridEvenShareISH_EET2_T4_E12temp_storage+16];
	add.s32 	%r369, %r367, %r368;
	ld.shared.u32 	%r370, [_ZZN3cub18CUB_300001_SM_10006detail6reduce18DeviceReduceKernelINS2_10policy_hubIiyN4cuda3std3__44plusIiEEE10Policy1000EPiyS9_iNS7_10__identityEEEvT0_PT3_T1_NS0_13GridEvenShareISH_EET2_T4_E12temp_storage+20];
	add.s32 	%r371, %r369, %r370;
	ld.shared.u32 	%r372, [_ZZN3cub18CUB_300001_SM_10006detail6reduce18DeviceReduceKernelINS2_10policy_hubIiyN4cuda3std3__44plusIiEEE10Policy1000EPiyS9_iNS7_10__identityEEEvT0_PT3_T1_NS0_13GridEvenShareISH_EET2_T4_E12temp_storage+24];
	add.s32 	%r373, %r371, %r372;
	ld.shared.u32 	%r374, [_ZZN3cub18CUB_300001_SM_10006detail6reduce18DeviceReduceKernelINS2_10policy_hubIiyN4cuda3std3__44plusIiEEE10Policy1000EPiyS9_iNS7_10__identityEEEvT0_PT3_T1_NS0_13GridEvenShareISH_EET2_T4_E12temp_storage+28];
	add.s32 	%r375, %r373, %r374;
	ld.shared.u32 	%r376, [_ZZN3cub18CUB_300001_SM_10006detail6reduce18DeviceReduceKernelINS2_10policy_hubIiyN4cuda3std3__44plusIiEEE10Policy1000EPiyS9_iNS7_10__identityEEEvT0_PT3_T1_NS0_13GridEvenShareISH_EET2_T4_E12temp_storage+32];
	add.s32 	%r377, %r375, %r376;
	ld.shared.u32 	%r378, [_ZZN3cub18CUB_300001_SM_10006detail6reduce18DeviceReduceKernelINS2_10policy_hubIiyN4cuda3std3__44plusIiEEE10Policy1000EPiyS9_iNS7_10__identityEEEvT0_PT3_T1_NS0_13GridEvenShareISH_EET2_T4_E12temp_storage+36];
	add.s32 	%r693, %r377, %r378;
	bra.uni 	$L__BB12_69;
$L__BB12_49:
	// begin inline asm
	mov.u32 %r268, %laneid;
	// end inline asm
	and.b32  	%r294, %r58, 992;
	add.s32 	%r295, %r294, 32;
	setp.gt.s32 	%p26, %r295, %r57;
	not.b32 	%r296, %r294;
	add.s32 	%r297, %r57, %r296;
	selp.b32 	%r292, %r297, 31, %p26;
	mov.b32 	%r271, 1;
	mov.b32 	%r293, -1;
	// begin inline asm
	shfl.sync.down.b32 %r269, %r681, %r271, %r292, %r293;
	// end inline asm
	setp.lt.s32 	%p27, %r268, %r292;
	selp.b32 	%r298, %r269, 0, %p27;
	add.s32 	%r275, %r298, %r681;
	mov.b32 	%r276, 2;
	// begin inline asm
	shfl.sync.down.b32 %r274, %r275, %r276, %r292, %r293;
	// end inline asm
	add.s32 	%r299, %r268, 2;
	setp.gt.s32 	%p28, %r299, %r292;
	selp.b32 	%r300, 0, %r274, %p28;
	add.s32 	%r280, %r275, %r300;
	mov.b32 	%r281, 4;
	// begin inline asm
	shfl.sync.down.b32 %r279, %r280, %r281, %r292, %r293;
	// end inline asm
	add.s32 	%r301, %r268, 4;
	setp.gt.s32 	%p29, %r301, %r292;
	selp.b32 	%r302, 0, %r279, %p29;
	add.s32 	%r285, %r280, %r302;
	mov.b32 	%r286, 8;
	// begin inline asm
	shfl.sync.down.b32 %r284, %r285, %r286, %r292, %r293;
	// end inline asm
	add.s32 	%r303, %r268, 8;
	setp.gt.s32 	%p30, %r303, %r292;
	selp.b32 	%r304, 0, %r284, %p30;
	add.s32 	%r290, %r285, %r304;
	mov.b32 	%r291, 16;
	// begin inline asm
	shfl.sync.down.b32 %r289, %r290, %r291, %r292, %r293;
	// end inline asm
	add.s32 	%r305, %r268, 16;
	setp.gt.s32 	%p31, %r305, %r292;
	selp.b32 	%r306, 0, %r289, %p31;
	add.s32 	%r693, %r290, %r306;
	setp.ne.s32 	%p32, %r268, 0;
	@%p32 bra 	$L__BB12_51;
	shr.u32 	%r307, %r58, 3;
	and.b32  	%r308, %r307, 124;
	mov.u32 	%r309, _ZZN3cub18CUB_300001_SM_10006detail6reduce18DeviceReduceKernelINS2_10policy_hubIiyN4cuda3std3__44plusIiEEE10Policy1000EPiyS9_iNS7_10__identityEEEvT0_PT3_T1_NS0_13GridEvenShareISH_EET2_T4_E12temp_storage;
	add.s32 	%r310, %r309, %r308;
	st.shared.u32 	[%r310+8], %r693;
$L__BB12_51:
	bar.sync 	0;
	setp.ne.s32 	%p33, %r58, 0;
	@%p33 bra 	$L__BB12_69;
	setp.gt.s32 	%p34, %r57, 32;
	ld.shared.u32 	%r311, [_ZZN3cub18CUB_300001_SM_10006detail6reduce18DeviceReduceKernelINS2_10policy_hubIiyN4cuda3std3__44plusIiEEE10Policy1000EPiyS9_iNS7_10__identityEEEvT0_PT3_T1_NS0_13GridEvenShareISH_EET2_T4_E12temp_storage+12];
	selp.b32 	%r312, %r311, 0, %p34;
	add.s32 	%r313, %r312, %r693;
	setp.gt.s32 	%p35, %r57, 64;
	ld.shared.u32 	%r314, [_ZZN3cub18CUB_300001_SM_10006detail6reduce18DeviceReduceKernelINS2_10policy_hubIiyN4cuda3std3__44plusIiEEE10Policy1000EPiyS9_iNS7_10__identityEEEvT0_PT3_T1_NS0_13GridEvenShareISH_EET2_T4_E12temp_storage+16];
	selp.b32 	%r315, %r314, 0, %p35;
	add.s32 	%r316, %r313, %r315;
	setp.gt.s32 	%p36, %r57, 96;
	ld.shared.u32 	%r317, [_ZZN3cub18CUB_300001_SM_10006detail6reduce18DeviceReduceKernelINS2_10policy_hubIiyN4cuda3std3__44plusIiEEE10Policy1000EPiyS9_iNS7_10__identityEEEvT0_PT3_T1_NS0_13GridEvenShareISH_EET2_T4_E12temp_storage+20];
	selp.b32 	%r318, %r317, 0, %p36;
	add.s32 	%r319, %r316, %r318;
	setp.gt.s32 	%p37, %r57, 128;
	ld.shared.u32 	%r320, [_ZZN3cub18CUB_300001_SM_10006detail6reduce18DeviceReduceKernelINS2_10policy_hubIiyN4cuda3std3__44plusIiEEE10Policy1000EPiyS9_iNS7_10__identityEEEvT0_PT3_T1_NS0_13GridEvenShareISH_EET2_T4_E12temp_storage+24];
	selp.b32 	%r321, %r320, 0, %p37;
	add.s32 	%r322, %r319, %r321;
	setp.gt.s32 	%p38, %r57, 160;
	ld.shared.u32 	%r323, [_ZZN3cub18CUB_300001_SM_10006detail6reduce18DeviceReduceKernelINS2_10policy_hubIiyN4cuda3std3__44plusIiEEE10Policy1000EPiyS9_iNS7_10__identityEEEvT0_PT3_T1_NS0_13GridEvenShareISH_EET2_T4_E12temp_storage+28];
	selp.b32 	%r324, %r323, 0, %p38;
	add.s32 	%r325, %r322, %r324;
	setp.gt.s32 	%p39, %r57, 192;
	ld.shared.u32 	%r326, [_ZZN3cub18CUB_300001_SM_10006detail6reduce18DeviceReduceKernelINS2_10policy_hubIiyN4cuda3std3__44plusIiEEE10Policy1000EPiyS9_iNS7_10__identityEEEvT0_PT3_T1_NS0_13GridEvenShareISH_EET2_T4_E12temp_storage+32];
	selp.b32 	%r327, %r326, 0, %p39;
	add.s32 	%r328, %r325, %r327;
	setp.gt.s32 	%p40, %r57, 224;
	ld.shared.u32 	%r329, [_ZZN3cub18CUB_300001_SM_10006detail6reduce18DeviceReduceKernelINS2_10policy_hubIiyN4cuda3std3__44plusIiEEE10Policy1000EPiyS9_iNS7_10__identityEEEvT0_PT3_T1_NS0_13GridEvenShareISH_EET2_T4_E12temp_storage+36];
	selp.b32 	%r330, %r329, 0, %p40;
	add.s32 	%r693, %r328, %r330;
	bra.uni 	$L__BB12_69;
$L__BB12_53:
	cvt.u32.u64 	%r128, %rd3;
	mov.u32 	%r83, %tid.x;
	add.s32 	%r129, %r83, %r128;
	mul.wide.u32 	%rd58, %r129, 4;
	add.s64 	%rd42, %rd39, %rd58;
	// begin inline asm
	ld.global.nc.u32 %r112, [%rd42];
	// end inline asm
	add.s64 	%rd43, %rd42, 1024;
	// begin inline asm
	ld.global.nc.u32 %r113, [%rd43];
	// end inline asm
	add.s64 	%rd44, %rd42, 2048;
	// begin inline asm
	ld.global.nc.u32 %r114, [%rd44];
	// end inline asm
	add.s64 	%rd45, %rd42, 3072;
	// begin inline asm
	ld.global.nc.u32 %r115, [%rd45];
	// end inline asm
	add.s64 	%rd46, %rd42, 4096;
	// begin inline asm
	ld.global.nc.u32 %r116, [%rd46];
	// end inline asm
	add.s64 	%rd47, %rd42, 5120;
	// begin inline asm
	ld.global.nc.u32 %r117, [%rd47];
	// end inline asm
	add.s64 	%rd48, %rd42, 6144;
	// begin inline asm
	ld.global.nc.u32 %r118, [%rd48];
	// end inline asm
	add.s64 	%rd49, %rd42, 7168;
	// begin inline asm
	ld.global.nc.u32 %r119, [%rd49];
	// end inline asm
	add.s64 	%rd50, %rd42, 8192;
	// begin inline asm
	ld.global.nc.u32 %r120, [%rd50];
	// end inline asm
	add.s64 	%rd51, %rd42, 9216;
	// begin inline asm
	ld.global.nc.u32 %r121, [%rd51];
	// end inline asm
	add.s64 	%rd52, %rd42, 10240;
	// begin inline asm
	ld.global.nc.u32 %r122, [%rd52];
	// end inline asm
	add.s64 	%rd53, %rd42, 11264;
	// begin inline asm
	ld.global.nc.u32 %r123, [%rd53];
	// end inline asm
	add.s64 	%rd54, %rd42, 12288;
	// begin inline asm
	ld.global.nc.u32 %r124, [%rd54];
	// end inline asm
	add.s64 	%rd55, %rd42, 13312;
	// begin inline asm
	ld.global.nc.u32 %r125, [%rd55];
	// end inline asm
	add.s64 	%rd56, %rd42, 14336;
	// begin inline asm
	ld.global.nc.u32 %r126, [%rd56];
	// end inline asm
	add.s64 	%rd57, %rd42, 15360;
	// begin inline asm
	ld.global.nc.u32 %r127, [%rd57];
	// end inline asm
	add.s32 	%r130, %r113, %r112;
	add.s32 	%r131, %r114, %r130;
	add.s32 	%r132, %r115, %r131;
	add.s32 	%r133, %r116, %r132;
	add.s32 	%r134, %r117, %r133;
	add.s32 	%r135, %r118, %r134;
	add.s32 	%r136, %r119, %r135;
	add.s32 	%r137, %r120, %r136;
	add.s32 	%r138, %r121, %r137;
	add.s32 	%r139, %r122, %r138;
	add.s32 	%r140, %r123, %r139;
	add.s32 	%r141, %r124, %r140;
	add.s32 	%r142, %r125, %r141;
	add.s32 	%r143, %r126, %r142;
	add.s32 	%r692, %r127, %r143;
	setp.lt.u64 	%p3, %rd21, %rd2;
	@%p3 bra 	$L__BB12_65;
	cvt.u64.u32 	%rd25, %r83;
	add.s64 	%rd170, %rd2, %rd3;
	add.s64 	%rd59, %rd170, %rd25;
	shl.b64 	%rd60, %rd59, 2;
	add.s64 	%rd169, %rd39, %rd60;
	mov.b32 	%r682, 0;
$L__BB12_55:
	add.s64 	%rd3, %rd3, %rd2;
	add.s64 	%rd61, %rd1, -4096;
	setp.gt.u64 	%p4, %rd3, %rd61;
	@%p4 bra 	$L__BB12_57;
	add.s64 	%rd78, %rd3, %rd25;
	shl.b64 	%rd79, %rd78, 2;
	add.s64 	%rd62, %rd39, %rd79;
	// begin inline asm
	ld.global.nc.u32 %r145, [%rd62];
	// end inline asm
	add.s64 	%rd63, %rd62, 1024;
	// begin inline asm
	ld.global.nc.u32 %r146, [%rd63];
	// end inline asm
	add.s64 	%rd64, %rd62, 2048;
	// begin inline asm
	ld.global.nc.u32 %r147, [%rd64];
	// end inline asm
	add.s64 	%rd65, %rd62, 3072;
	// begin inline asm
	ld.global.nc.u32 %r148, [%rd65];
	// end inline asm
	add.s64 	%rd66, %rd62, 4096;
	// begin inline asm
	ld.global.nc.u32 %r149, [%rd66];
	// end inline asm
	add.s64 	%rd67, %rd62, 5120;
	// begin inline asm
	ld.global.nc.u32 %r150, [%rd67];
	// end inline asm
	add.s64 	%rd68, %rd62, 6144;
	// begin inline asm
	ld.global.nc.u32 %r151, [%rd68];
	// end inline asm
	add.s64 	%rd69, %rd62, 7168;
	// begin inline asm
	ld.global.nc.u32 %r152, [%rd69];
	// end inline asm
	add.s64 	%rd70, %rd62, 8192;
	// begin inline asm
	ld.global.nc.u32 %r153, [%rd70];
	// end inline asm
	add.s64 	%rd71, %rd62, 9216;
	// begin inline asm
	ld.global.nc.u32 %r154, [%rd71];
	// end inline asm
	add.s64 	%rd72, %rd62, 10240;
	// begin inline asm
	ld.global.nc.u32 %r155, [%rd72];
	// end inline asm
	add.s64 	%rd73, %rd62, 11264;
	// begin inline asm
	ld.global.nc.u32 %r156, [%rd73];
	// end inline asm
	add.s64 	%rd74, %rd62, 12288;
	// begin inline asm
	ld.global.nc.u32 %r157, [%rd74];
	// end inline asm
	add.s64 	%rd75, %rd62, 13312;
	// begin inline asm
	ld.global.nc.u32 %r158, [%rd75];
	// end inline asm
	add.s64 	%rd76, %rd62, 14336;
	// begin inline asm
	ld.global.nc.u32 %r159, [%rd76];
	// end inline asm
	add.s64 	%rd77, %rd62, 15360;
	// begin inline asm
	ld.global.nc.u32 %r160, [%rd77];
	// end inline asm
	add.s32 	%r161, %r145, %r692;
	add.s32 	%r162, %r146, %r161;
	add.s32 	%r163, %r147, %r162;
	add.s32 	%r164, %r148, %r163;
	add.s32 	%r165, %r149, %r164;
	add.s32 	%r166, %r150, %r165;
	add.s32 	%r167, %r151, %r166;
	add.s32 	%r168, %r152, %r167;
	add.s32 	%r169, %r153, %r168;
	add.s32 	%r170, %r154, %r169;
	add.s32 	%r171, %r155, %r170;
	add.s32 	%r172, %r156, %r171;
	add.s32 	%r173, %r157, %r172;
	add.s32 	%r174, %r158, %r173;
	add.s32 	%r175, %r159, %r174;
	add.s32 	%r692, %r160, %r175;
	sub.s64 	%rd80, %rd1, %rd3;
	setp.lt.u64 	%p5, %rd80, %rd2;
	add.s32 	%r682, %r682, 1;
	add.s64 	%rd170, %rd170, %rd2;
	shl.b64 	%rd81, %rd2, 2;
	add.s64 	%rd169, %rd169, %rd81;
	@%p5 bra 	$L__BB12_65;
	bra.uni 	$L__BB12_55;
$L__BB12_57:
	setp.le.u64 	%p6, %rd1, %rd3;
	@%p6 bra 	$L__BB12_65;
	cvt.u32.u64 	%r176, %rd3;
	cvt.u32.u64 	%r177, %rd1;
	sub.s32 	%r89, %r177, %r176;
	setp.ge.s32 	%p7, %r83, %r89;
	@%p7 bra 	$L__BB12_65;
	cvt.u32.u64 	%r180, %rd2;
	not.b32 	%r182, %r83;
	add.s32 	%r183, %r182, %r177;
	add.s32 	%r184, %r180, %r128;
	sub.s32 	%r185, %r183, %r184;
	mul.lo.s32 	%r186, %r1, %r682;
	shl.b32 	%r187, %r186, 12;
	sub.s32 	%r90, %r185, %r187;
	shr.u32 	%r188, %r183, 8;
	add.s32 	%r91, %r188, 1;
	and.b32  	%r189, %r183, 768;
	setp.eq.s32 	%p8, %r189, 768;
	mov.u32 	%r687, %r83;
	@%p8 bra 	$L__BB12_62;
	and.b32  	%r190, %r91, 3;
	neg.s32 	%r684, %r190;
	mov.u32 	%r687, %r83;
$L__BB12_61:
	.pragma "nounroll";
	// begin inline asm
	ld.global.nc.u32 %r191, [%rd169];
	// end inline asm
	add.s32 	%r692, %r191, %r692;
	add.s32 	%r687, %r687, 256;
	add.s64 	%rd169, %rd169, 1024;
	add.s32 	%r684, %r684, 1;
	setp.ne.s32 	%p9, %r684, 0;
	@%p9 bra 	$L__BB12_61;
$L__BB12_62:
	setp.lt.u32 	%p10, %r90, 768;
	@%p10 bra 	$L__BB12_65;
	cvt.u64.u32 	%rd83, %r687;
	add.s64 	%rd84, %rd83, %rd170;
	shl.b64 	%rd85, %rd84, 2;
	add.s64 	%rd173, %rd39, %rd85;
$L__BB12_64:
	// begin inline asm
	ld.global.nc.u32 %r192, [%rd173];
	// end inline asm
	add.s32 	%r196, %r192, %r692;
	add.s64 	%rd87, %rd173, 1024;
	// begin inline asm
	ld.global.nc.u32 %r193, [%rd87];
	// end inline asm
	add.s32 	%r197, %r193, %r196;
	add.s64 	%rd88, %rd173, 2048;
	// begin inline asm
	ld.global.nc.u32 %r194, [%rd88];
	// end inline asm
	add.s32 	%r198, %r194, %r197;
	add.s64 	%rd89, %rd173, 3072;
	// begin inline asm
	ld.global.nc.u32 %r195, [%rd89];
	// end inline asm
	add.s32 	%r692, %r195, %r198;
	add.s32 	%r687, %r687, 1024;
	add.s64 	%rd173, %rd173, 4096;
	setp.lt.s32 	%p11, %r687, %r89;
	@%p11 bra 	$L__BB12_64;
$L__BB12_65:
	// begin inline asm
	mov.u32 %r199, %laneid;
	// end inline asm
	mov.b32 	%r202, 1;
	mov.b32 	%r223, 31;
	mov.b32 	%r224, -1;
	// begin inline asm
	shfl.sync.down.b32 %r200, %r692, %r202, %r223, %r224;
	// end inline asm
	setp.gt.s32 	%p12, %r199, 30;
	selp.b32 	%r225, 0, %r200, %p12;
	add.s32 	%r206, %r225, %r692;
	mov.b32 	%r207, 2;
	// begin inline asm
	shfl.sync.down.b32 %r205, %r206, %r207, %r223, %r224;
	// end inline asm
	setp.gt.s32 	%p13, %r199, 29;
	selp.b32 	%r226, 0, %r205, %p13;
	add.s32 	%r211, %r206, %r226;
	mov.b32 	%r212, 4;
	// begin inline asm
	shfl.sync.down.b32 %r210, %r211, %r212, %r223, %r224;
	// end inline asm
	setp.gt.s32 	%p14, %r199, 27;
	selp.b32 	%r227, 0, %r210, %p14;
	add.s32 	%r216, %r211, %r227;
	mov.b32 	%r217, 8;
	// begin inline asm
	shfl.sync.down.b32 %r215, %r216, %r217, %r223, %r224;
	// end inline asm
	setp.gt.s32 	%p15, %r199, 23;
	selp.b32 	%r228, 0, %r215, %p15;
	add.s32 	%r221, %r216, %r228;
	mov.b32 	%r222, 16;
	// begin inline asm
	shfl.sync.down.b32 %r220, %r221, %r222, %r223, %r224;
	// end inline asm
	setp.gt.s32 	%p16, %r199, 15;
	selp.b32 	%r229, 0, %r220, %p16;
	add.s32 	%r693, %r221, %r229;
	setp.ne.s32 	%p17, %r199, 0;
	@%p17 bra 	$L__BB12_67;
	shr.u32 	%r230, %r83, 3;
	and.b32  	%r231, %r230, 124;
	mov.u32 	%r232, _ZZN3cub18CUB_300001_SM_10006detail6reduce18DeviceReduceKernelINS2_10policy_hubIiyN4cuda3std3__44plusIiEEE10Policy1000EPiyS9_iNS7_10__identityEEEvT0_PT3_T1_NS0_13GridEvenShareISH_EET2_T4_E12temp_storage;
	add.s32 	%r233, %r232, %r231;
	st.shared.u32 	[%r233+8], %r693;
$L__BB12_67:
	bar.sync 	0;
	setp.ne.s32 	%p18, %r83, 0;
	@%p18 bra 	$L__BB12_69;
	ld.shared.u32 	%r234, [_ZZN3cub18CUB_300001_SM_10006detail6reduce18DeviceReduceKernelINS2_10policy_hubIiyN4cuda3std3__44plusIiEEE10Policy1000EPiyS9_iNS7_10__identityEEEvT0_PT3_T1_NS0_13GridEvenShareISH_EET2_T4_E12temp_storage+12];
	add.s32 	%r235, %r234, %r693;
	ld.shared.u32 	%r236, [_ZZN3cub18CUB_300001_SM_10006detail6reduce18DeviceReduceKernelINS2_10policy_hubIiyN4cuda3std3__44plusIiEEE10Policy1000EPiyS9_iNS7_10__identityEEEvT0_PT3_T1_NS0_13GridEvenShareISH_EET2_T4_E12temp_storage+16];
	add.s32 	%r237, %r235, %r236;
	ld.shared.u32 	%r238, [_ZZN3cub18CUB_300001_SM_10006detail6reduce18DeviceReduceKernelINS2_10policy_hubIiyN4cuda3std3__44plusIiEEE10Policy1000EPiyS9_iNS7_10__identityEEEvT0_PT3_T1_NS0_13GridEvenShareISH_EET2_T4_E12temp_storage+20];
	add.s32 	%r239, %r237, %r238;
	ld.shared.u32 	%r240, [_ZZN3cub18CUB_300001_SM_10006detail6reduce18DeviceReduceKernelINS2_10policy_hubIiyN4cuda3std3__44plusIiEEE10Policy1000EPiyS9_iNS7_10__identityEEEvT0_PT3_T1_NS0_13GridEvenShareISH_EET2_T4_E12temp_storage+24];
	add.s32 	%r241, %r239, %r240;
	ld.shared.u32 	%r242, [_ZZN3cub18CUB_300001_SM_10006detail6reduce18DeviceReduceKernelINS2_10policy_hubIiyN4cuda3std3__44plusIiEEE10Policy1000EPiyS9_iNS7_10__identityEEEvT0_PT3_T1_NS0_13GridEvenShareISH_EET2_T4_E12temp_storage+28];
	add.s32 	%r243, %r241, %r242;
	ld.shared.u32 	%r244, [_ZZN3cub18CUB_300001_SM_10006detail6reduce18DeviceReduceKernelINS2_10policy_hubIiyN4cuda3std3__44plusIiEEE10Policy1000EPiyS9_iNS7_10__identityEEEvT0_PT3_T1_NS0_13GridEvenShareISH_EET2_T4_E12temp_storage+32];
	add.s32 	%r245, %r243, %r244;
	ld.shared.u32 	%r246, [_ZZN3cub18CUB_300001_SM_10006detail6reduce18DeviceReduceKernelINS2_10policy_hubIiyN4cuda3std3__44plusIiEEE10Policy1000EPiyS9_iNS7_10__identityEEEvT0_PT3_T1_NS0_13GridEvenShareISH_EET2_T4_E12temp_storage+36];
	add.s32 	%r693, %r245, %r246;
$L__BB12_69:
	mov.u32 	%r648, %tid.x;
	setp.ne.s32 	%p94, %r648, 0;
	@%p94 bra 	$L__BB12_71;
	ld.param.u64 	%rd161, [_ZN3cub18CUB_300001_SM_10006detail6reduce18DeviceReduceKernelINS2_10policy_hubIiyN4cuda3std3__44plusIiEEE10Policy1000EPiyS9_iNS7_10__identityEEEvT0_PT3_T1_NS0_13GridEvenShareISH_EET2_T4__param_1];
	cvta.to.global.u64 	%rd158, %rd161;
	mul.wide.u32 	%rd159, %r2, 4;
	add.s64 	%rd160, %rd158, %rd159;
	st.global.u32 	[%rd160], %r693;
$L__BB12_71:
	ret;

}
	// .globl	_ZN3cub18CUB_300001_SM_10006detail6reduce28DeviceReduceSingleTileKernelINS2_10policy_hubIiyN4cuda3std3__44plusIiEEE10Policy1000EPiSC_iS9_iiNS7_10__identityEEEvT0_T1_T2_T3_T4_T6_
.visible .entry _ZN3cub18CUB_300001_SM_10006detail6reduce28DeviceReduceSingleTileKernelINS2_10policy_hubIiyN4cuda3std3__44plusIiEEE10Policy1000EPiSC_iS9_iiNS7_10__identityEEEvT0_T1_T2_T3_T4_T6_(
	.param .u64 .ptr .align 1 _ZN3cub18CUB_300001_SM_10006detail6reduce28DeviceReduceSingleTileKernelINS2_10policy_hubIiyN4cuda3std3__44plusIiEEE10Policy1000EPiSC_iS9_iiNS7_10__identityEEEvT0_T1_T2_T3_T4_T6__param_0,
	.param .u64 .ptr .align 1 _ZN3cub18CUB_300001_SM_10006detail6reduce28DeviceReduceSingleTileKernelINS2_10policy_hubIiyN4cuda3std3__44plusIiEEE10Policy1000EPiSC_iS9_iiNS7_10__identityEEEvT0_T1_T2_T3_T4_T6__param_1,
	.param .u32 _ZN3cub18CUB_300001_SM_10006detail6reduce28DeviceReduceSingleTileKernelINS2_10policy_hubIiyN4cuda3std3__44plusIiEEE10Policy1000EPiSC_iS9_iiNS7_10__identityEEEvT0_T1_T2_T3_T4_T6__param_2,
	.param .align 1 .b8 _ZN3cub18CUB_300001_SM_10006detail6reduce28DeviceReduceSingleTileKernelINS2_10policy_hubIiyN4cuda3std3__44plusIiEEE10Policy1000EPiSC_iS9_iiNS7_10__identityEEEvT0_T1_T2_T3_T4_T6__param_3[1],
	.param .u32 _ZN3cub18CUB_300001_SM_10006detail6reduce28DeviceReduceSingleTileKernelINS2_10policy_hubIiyN4cuda3std3__44plusIiEEE10Policy1000EPiSC_iS9_iiNS7_10__identityEEEvT0_T1_T2_T3_T4_T6__param_4,
	.param .align 1 .b8 _ZN3cub18CUB_300001_SM_10006detail6reduce28DeviceReduceSingleTileKernelINS2_10policy_hubIiyN4cuda3std3__44plusIiEEE10Policy1000EPiSC_iS9_iiNS7_10__identityEEEvT0_T1_T2_T3_T4_T6__param_5[1]
)
.maxntid 256
.minnctapersm 1
{
	.reg .pred 	%p<97>;
	.reg .b32 	%r<687>;
	.reg .b64 	%rd<125>;
	// demoted variable
	.shared .align 4 .b8 _ZZN3cub18CUB_300001_SM_10006detail6reduce28DeviceReduceSingleTileKernelINS2_10policy_hubIiyN4cuda3std3__44plusIiEEE10Policy1000EPiSC_iS9_iiNS7_10__identityEEEvT0_T1_T2_T3_T4_T6_E12temp_storage[44];
	ld.param.u64 	%rd16, [_ZN3cub18CUB_300001_SM_10006detail6reduce28DeviceReduceSingleTileKernelINS2_10policy_hubIiyN4cuda3std3__44plusIiEEE10Policy1000EPiSC_iS9_iiNS7_10__identityEEEvT0_T1_T2_T3_T4_T6__param_0];
	ld.param.u64 	%rd17, [_ZN3cub18CUB_300001_SM_10006detail6reduce28DeviceReduceSingleTileKernelINS2_10policy_hubIiyN4cuda3std3__44plusIiEEE10Policy1000EPiSC_iS9_iiNS7_10__identityEEEvT0_T1_T2_T3_T4_T6__param_1];
	ld.param.u32 	%r120, [_ZN3cub18CUB_300001_SM_10006detail6reduce28DeviceReduceSingleTileKernelINS2_10policy_hubIiyN4cuda3std3__44plusIiEEE10Policy1000EPiSC_iS9_iiNS7_10__identityEEEvT0_T1_T2_T3_T4_T6__param_2];
	ld.param.u32 	%r121, [_ZN3cub18CUB_300001_SM_10006detail6reduce28DeviceReduceSingleTileKernelINS2_10policy_hubIiyN4cuda3std3__44plusIiEEE10Policy1000EPiSC_iS9_iiNS7_10__identityEEEvT0_T1_T2_T3_T4_T6__param_4];
	cvta.to.global.u64 	%rd1, %rd17;
	setp.ne.s32 	%p1, %r120, 0;
	@%p1 bra 	$L__BB13_3;
	mov.u32 	%r633, %tid.x;
	setp.ne.s32 	%p96, %r633, 0;
	@%p96 bra 	$L__BB13_74;
	st.global.u32 	[%rd1], %r121;
	bra.uni 	$L__BB13_74;
$L__BB13_3:
	and.b64  	%rd18, %rd16, 15;
	setp.ne.s64 	%p2, %rd18, 0;
	@%p2 bra 	$L__BB13_38;
	setp.gt.s32 	%p49, %r120, 4095;
	@%p49 bra 	$L__BB13_22;
	mov.u32 	%r1, %tid.x;
	setp.ge.s32 	%p66, %r1, %r120;
	mov.b32 	%r644, 0;
	mov.u32 	%r639, %r1;
	@%p66 bra 	$L__BB13_7;
	mul.wide.u32 	%rd113, %r1, 4;
	add.s64 	%rd112, %rd16, %rd113;
	// begin inline asm
	ld.global.nc.u32 %r644, [%rd112];
	// end inline asm
	add.s32 	%r639, %r1, 256;
$L__BB13_7:
	setp.ge.s32 	%p67, %r639, %r120;
	@%p67 bra 	$L__BB13_13;
	not.b32 	%r507, %r639;
	add.s32 	%r6, %r120, %r507;
	and.b32  	%r508, %r6, 768;
	setp.eq.s32 	%p68, %r508, 768;
	@%p68 bra 	$L__BB13_11;
	mul.wide.u32 	%rd114, %r639, 4;
	add.s64 	%rd121, %rd16, %rd114;
	shr.u32 	%r509, %r6, 8;
	add.s32 	%r510, %r509, 1;
	and.b32  	%r511, %r510, 3;
	neg.s32 	%r636, %r511;
$L__BB13_10:
	.pragma "nounroll";
	// begin inline asm
	ld.global.nc.u32 %r512, [%rd121];
	// end inline asm
	add.s32 	%r644, %r512, %r644;
	add.s32 	%r639, %r639, 256;
	add.s64 	%rd121, %rd121, 1024;
	add.s32 	%r636, %r636, 1;
	setp.ne.s32 	%p69, %r636, 0;
	@%p69 bra 	$L__BB13_10;
$L__BB13_11:
	setp.lt.u32 	%p70, %r6, 768;
	@%p70 bra 	$L__BB13_13;
$L__BB13_12:
	mul.wide.s32 	%rd120, %r639, 4;
	add.s64 	%rd116, %rd16, %rd120;
	// begin inline asm
	ld.global.nc.u32 %r513, [%rd116];
	// end inline asm
	add.s32 	%r517, %r513, %r644;
	add.s64 	%rd117, %rd116, 1024;
	// begin inline asm
	ld.global.nc.u32 %r514, [%rd117];
	// end inline asm
	add.s32 	%r518, %r514, %r517;
	add.s64 	%rd118, %rd116, 2048;
	// begin inline asm
	ld.global.nc.u32 %r515, [%rd118];
	// end inline asm
	add.s32 	%r519, %r515, %r518;
	add.s64 	%rd119, %rd116, 3072;
	// begin inline asm
	ld.global.nc.u32 %r516, [%rd119];
	// end inline asm
	add.s32 	%r644, %r516, %r519;
	add.s32 	%r639, %r639, 1024;
	setp.lt.s32 	%p71, %r639, %r120;
	@%p71 bra 	$L__BB13_12;
$L__BB13_13:
	setp.lt.s32 	%p72, %r120, 256;
	@%p72 bra 	$L__BB13_18;
	// begin inline asm
	mov.u32 %r583, %laneid;
	// end inline asm
	mov.b32 	%r586, 1;
	mov.b32 	%r607, 31;
	mov.b32 	%r608, -1;
	// begin inline asm
	shfl.sync.down.b32 %r584, %r644, %r586, %r607, %r608;
	// end inline asm
	setp.gt.s32 	%p88, %r583, 30;
	selp.b32 	%r609, 0, %r584, %p88;
	add.s32 	%r590, %r609, %r644;
	mov.b32 	%r591, 2;
	// begin inline asm
	shfl.sync.down.b32 %r589, %r590, %r591, %r607, %r608;
	// end inline asm
	setp.gt.s32 	%p89, %r583, 29;
	selp.b32 	%r610, 0, %r589, %p89;
	add.s32 	%r595, %r590, %r610;
	mov.b32 	%r596, 4;
	// begin inline asm
	shfl.sync.down.b32 %r594, %r595, %r596, %r607, %r608;
	// end inline asm
	setp.gt.s32 	%p90, %r583, 27;
	selp.b32 	%r611, 0, %r594, %p90;
	add.s32 	%r600, %r595, %r611;
	mov.b32 	%r601, 8;
	// begin inline asm
	shfl.sync.down.b32 %r599, %r600, %r601, %r607, %r608;
	// end inline asm
	setp.gt.s32 	%p91, %r583, 23;
	selp.b32 	%r612, 0, %r599, %p91;
	add.s32 	%r605, %r600, %r612;
	mov.b32 	%r606, 16;
	// begin inline asm
	shfl.sync.down.b32 %r604, %r605, %r606, %r607, %r608;
	// end inline asm
	setp.gt.s32 	%p92, %r583, 15;
	selp.b32 	%r613, 0, %r604, %p92;
	add.s32 	%r686, %r605, %r613;
	setp.ne.s32 	%p93, %r583, 0;
	@%p93 bra 	$L__BB13_16;
	shr.u32 	%r614, %r1, 3;
	and.b32  	%r615, %r614, 124;
	mov.u32 	%r616, _ZZN3cub18CUB_300001_SM_10006detail6reduce28DeviceReduceSingleTileKernelINS2_10policy_hubIiyN4cuda3std3__44plusIiEEE10Policy1000EPiSC_iS9_iiNS7_10__identityEEEvT0_T1_T2_T3_T4_T6_E12temp_storage;
	add.s32 	%r617, %r616, %r615;
	st.shared.u32 	[%r617+8], %r686;
$L__BB13_16:
	bar.sync 	0;
	setp.ne.s32 	%p94, %r1, 0;
	@%p94 bra 	$L__BB13_72;
	ld.shared.u32 	%r618, [_ZZN3cub18CUB_300001_SM_10006detail6reduce28DeviceReduceSingleTileKernelINS2_10policy_hubIiyN4cuda3std3__44plusIiEEE10Policy1000EPiSC_iS9_iiNS7_10__identityEEEvT0_T1_T2_T3_T4_T6_E12temp_storage+12];
	add.s32 	%r619, %r618, %r686;
	ld.shared.u32 	%r620, [_ZZN3cub18CUB_300001_SM_10006detail6reduce28DeviceReduceSingleTileKernelINS2_10policy_hubIiyN4cuda3std3__44plusIiEEE10Policy1000EPiSC_iS9_iiNS7_10__identityEEEvT0_T1_T2_T3_T4_T6_E12temp_storage+16];
	add.s32 	%r621, %r619, %r620;
	ld.shared.u32 	%r622, [_ZZN3cub18CUB_300001_SM_10006detail6reduce28DeviceReduceSingleTileKernelINS2_10policy_hubIiyN4cuda3std3__44plusIiEEE10Policy1000EPiSC_iS9_iiNS7_10__identityEEEvT0_T1_T2_T3_T4_T6_E12temp_storage+20];
	add.s32 	%r623, %r621, %r622;
	ld.shared.u32 	%r624, [_ZZN3cub18CUB_300001_SM_10006detail6reduce28DeviceReduceSingleTileKernelINS2_10policy_hubIiyN4cuda3std3__44plusIiEEE10Policy1000EPiSC_iS9_iiNS7_10__identityEEEvT0_T1_T2_T3_T4_T6_E12temp_storage+24];
	add.s32 	%r625, %r623, %r624;
	ld.shared.u32 	%r626, [_ZZN3cub18CUB_300001_SM_10006detail6reduce28DeviceReduceSingleTileKernelINS2_10policy_hubIiyN4cuda3std3__44plusIiEEE10Policy1000EPiSC_iS9_iiNS7_10__identityEEEvT0_T1_T2_T3_T4_T6_E12temp_storage+28];
	add.s32 	%r627, %r625, %r626;
	ld.shared.u32 	%r628, [_ZZN3cub18CUB_300001_SM_10006detail6reduce28DeviceReduceSingleTileKernelINS2_10policy_hubIiyN4cuda3std3__44plusIiEEE10Policy1000EPiSC_iS9_iiNS7_10__identityEEEvT0_T1_T2_T3_T4_T6_E12temp_storage+32];
	add.s32 	%r629, %r627, %r628;
	ld.shared.u32 	%r630, [_ZZN3cub18CUB_300001_SM_10006detail6reduce28DeviceReduceSingleTileKernelINS2_10policy_hubIiyN4cuda3std3__44plusIiEEE10Policy1000EPiSC_iS9_iiNS7_10__identityEEEvT0_T1_T2_T3_T4_T6_E12temp_storage+36];
	add.s32 	%r686, %r629, %r630;
	bra.uni 	$L__BB13_72;
$L__BB13_18:
	// begin inline asm
	mov.u32 %r520, %laneid;
	// end inline asm
	and.b32  	%r546, %r1, 992;
	add.s32 	%r547, %r546, 32;
	setp.gt.s32 	%p73, %r547, %r120;
	not.b32 	%r548, %r546;
	add.s32 	%r549, %r120, %r548;
	selp.b32 	%r544, %r549, 31, %p73;
	mov.b32 	%r523, 1;
	mov.b32 	%r545, -1;
	// begin inline asm
	shfl.sync.down.b32 %r521, %r644, %r523, %r544, %r545;
	// end inline asm
	setp.lt.s32 	%p74, %r520, %r544;
	selp.b32 	%r550, %r521, 0, %p74;
	add.s32 	%r527, %r550, %r644;
	mov.b32 	%r528, 2;
	// begin inline asm
	shfl.sync.down.b32 %r526, %r527, %r528, %r544, %r545;
	// end inline asm
	add.s32 	%r551, %r520, 2;
	setp.gt.s32 	%p75, %r551, %r544;
	selp.b32 	%r552, 0, %r526, %p75;
	add.s32 	%r532, %r527, %r552;
	mov.b32 	%r533, 4;
	// begin inline asm
	shfl.sync.down.b32 %r531, %r532, %r533, %r544, %r545;
	// end inline asm
	add.s32 	%r553, %r520, 4;
	setp.gt.s32 	%p76, %r553, %r544;
	selp.b32 	%r554, 0, %r531, %p76;
	add.s32 	%r537, %r532, %r554;
	mov.b32 	%r538, 8;
	// begin inline asm
	shfl.sync.down.b32 %r536, %r537, %r538, %r544, %r545;
	// end inline asm
	add.s32 	%r555, %r520, 8;
	setp.gt.s32 	%p77, %r555, %r544;
	selp.b32 	%r556, 0, %r536, %p77;
	add.s32 	%r542, %r537, %r556;
	mov.b32 	%r543, 16;
	// begin inline asm
	shfl.sync.down.b32 %r541, %r542, %r543, %r544, %r545;
	// end inline asm
	add.s32 	%r557, %r520, 16;
	setp.gt.s32 	%p78, %r557, %r544;
	selp.b32 	%r558, 0, %r541, %p78;
	add.s32 	%r686, %r542, %r558;
	setp.ne.s32 	%p79, %r520, 0;
	@%p79 bra 	$L__BB13_20;
	shr.u32 	%r559, %r1, 3;
	and.b32  	%r560, %r559, 124;
	mov.u32 	%r561, _ZZN3cub18CUB_300001_SM_10006detail6reduce28DeviceReduceSingleTileKernelINS2_10policy_hubIiyN4cuda3std3__44plusIiEEE10Policy1000EPiSC_iS9_iiNS7_10__identityEEEvT0_T1_T2_T3_T4_T6_E12temp_storage;
	add.s32 	%r562, %r561, %r560;
	st.shared.u32 	[%r562+8], %r686;
$L__BB13_20:
	bar.sync 	0;
	setp.ne.s32 	%p80, %r1, 0;
	@%p80 bra 	$L__BB13_72;
	setp.gt.s32 	%p81, %r120, 32;
	ld.shared.u32 	%r563, [_ZZN3cub18CUB_300001_SM_10006detail6reduce28DeviceReduceSingleTileKernelINS2_10policy_hubIiyN4cuda3std3__44plusIiEEE10Policy1000EPiSC_iS9_iiNS7_10__identityEEEvT0_T1_T2_T3_T4_T6_E12temp_storage+12];
	selp.b32 	%r564, %r563, 0, %p81;
	add.s32 	%r565, %r564, %r686;
	setp.gt.s32 	%p82, %r120, 64;
	ld.shared.u32 	%r566, [_ZZN3cub18CUB_300001_SM_10006detail6reduce28DeviceReduceSingleTileKernelINS2_10policy_hubIiyN4cuda3std3__44plusIiEEE10Policy1000EPiSC_iS9_iiNS7_10__identityEEEvT0_T1_T2_T3_T4_T6_E12temp_storage+16];
	selp.b32 	%r567, %r566, 0, %p82;
	add.s32 	%r568, %r565, %r567;
	setp.gt.s32 	%p83, %r120, 96;
	ld.shared.u32 	%r569, [_ZZN3cub18CUB_300001_SM_10006detail6reduce28DeviceReduceSingleTileKernelINS2_10policy_hubIiyN4cuda3std3__44plusIiEEE10Policy1000EPiSC_iS9_iiNS7_10__identityEEEvT0_T1_T2_T3_T4_T6_E12temp_storage+20];
	selp.b32 	%r570, %r569, 0, %p83;
	add.s32 	%r571, %r568, %r570;
	setp.gt.s32 	%p84, %r120, 128;
	ld.shared.u32 	%r572, [_ZZN3cub18CUB_300001_SM_10006detail6reduce28DeviceReduceSingleTileKernelINS2_10policy_hubIiyN4cuda3std3__44plusIiEEE10Policy1000EPiSC_iS9_iiNS7_10__identityEEEvT0_T1_T2_T3_T4_T6_E12temp_storage+24];
	selp.b32 	%r573, %r572, 0, %p84;
	add.s32 	%r574, %r571, %r573;
	setp.gt.s32 	%p85, %r120, 160;
	ld.shared.u32 	%r575, [_ZZN3cub18CUB_300001_SM_10006detail6reduce28DeviceReduceSingleTileKernelINS2_10policy_hubIiyN4cuda3std3__44plusIiEEE10Policy1000EPiSC_iS9_iiNS7_10__identityEEEvT0_T1_T2_T3_T4_T6_E12temp_storage+28];
	selp.b32 	%r576, %r575, 0, %p85;
	add.s32 	%r577, %r574, %r576;
	setp.gt.s32 	%p86, %r120, 192;
	ld.shared.u32 	%r578, [_ZZN3cub18CUB_300001_SM_10006detail6reduce28DeviceReduceSingleTileKernelINS2_10policy_hubIiyN4cuda3std3__44plusIiEEE10Policy1000EPiSC_iS9_iiNS7_10__identityEEEvT0_T1_T2_T3_T4_T6_E12temp_storage+32];
	selp.b32 	%r579, %r578, 0, %p86;
	add.s32 	%r580, %r577, %r579;
	setp.gt.s32 	%p87, %r120, 224;
	ld.shared.u32 	%r581, [_ZZN3cub18CUB_300001_SM_10006detail6reduce28DeviceReduceSingleTileKernelINS2_10policy_hubIiyN4cuda3std3__44plusIiEEE10Policy1000EPiSC_iS9_iiNS7_10__identityEEEvT0_T1_T2_T3_T4_T6_E12temp_storage+36];
	selp.b32 	%r582, %r581, 0, %p87;
	add.s32 	%r686, %r580, %r582;
	bra.uni 	$L__BB13_72;
$L__BB13_22:
	mov.u32 	%r26, %tid.x;
	shl.b32 	%r377, %r26, 2;
	mul.wide.u32 	%rd86, %r377, 4;
	add.s64 	%rd76, %rd16, %rd86;
	// begin inline asm
	ld.global.nc.v2.u64 {%rd74, %rd75}, [%rd76];
	// end inline asm
	mov.b64 	{%r378, %r379}, %rd75;
	mov.b64 	{%r380, %r381}, %rd74;
	add.s64 	%rd79, %rd76, 4096;
	// begin inline asm
	ld.global.nc.v2.u64 {%rd77, %rd78}, [%rd79];
	// end inline asm
	mov.b64 	{%r382, %r383}, %rd78;
	mov.b64 	{%r384, %r385}, %rd77;
	add.s64 	%rd82, %rd76, 8192;
	// begin inline asm
	ld.global.nc.v2.u64 {%rd80, %rd81}, [%rd82];
	// end inline asm
	mov.b64 	{%r386, %r387}, %rd81;
	mov.b64 	{%r388, %r389}, %rd80;
	add.s64 	%rd85, %rd76, 12288;
	// begin inline asm
	ld.global.nc.v2.u64 {%rd83, %rd84}, [%rd85];
	// end inline asm
	mov.b64 	{%r390, %r391}, %rd84;
	mov.b64 	{%r392, %r393}, %rd83;
	add.s32 	%r394, %r381, %r380;
	add.s32 	%r395, %r378, %r394;
	add.s32 	%r396, %r379, %r395;
	add.s32 	%r397, %r384, %r396;
	add.s32 	%r398, %r385, %r397;
	add.s32 	%r399, %r382, %r398;
	add.s32 	%r400, %r383, %r399;
	add.s32 	%r401, %r388, %r400;
	add.s32 	%r402, %r389, %r401;
	add.s32 	%r403, %r386, %r402;
	add.s32 	%r404, %r387, %r403;
	add.s32 	%r405, %r392, %r404;
	add.s32 	%r406, %r393, %r405;
	add.s32 	%r407, %r390, %r406;
	add.s32 	%r659, %r391, %r407;
	setp.lt.u32 	%p50, %r120, 8192;
	mov.b32 	%r648, 4096;
	@%p50 bra 	$L__BB13_26;
	add.s32 	%r28, %r120, -4096;
	mov.b32 	%r648, 4096;
$L__BB13_24:
	mul.wide.s32 	%rd99, %r648, 4;
	add.s64 	%rd89, %rd76, %rd99;
	// begin inline asm
	ld.global.nc.v2.u64 {%rd87, %rd88}, [%rd89];
	// end inline asm
	mov.b64 	{%r409, %r410}, %rd88;
	mov.b64 	{%r411, %r412}, %rd87;
	add.s64 	%rd92, %rd89, 4096;
	// begin inline asm
	ld.global.nc.v2.u64 {%rd90, %rd91}, [%rd92];
	// end inline asm
	mov.b64 	{%r413, %r414}, %rd91;
	mov.b64 	{%r415, %r416}, %rd90;
	add.s64 	%rd95, %rd89, 8192;
	// begin inline asm
	ld.global.nc.v2.u64 {%rd93, %rd94}, [%rd95];
	// end inline asm
	mov.b64 	{%r417, %r418}, %rd94;
	mov.b64 	{%r419, %r420}, %rd93;
	add.s64 	%rd98, %rd89, 12288;
	// begin inline asm
	ld.global.nc.v2.u64 {%rd96, %rd97}, [%rd98];
	// end inline asm
	mov.b64 	{%r421, %r422}, %rd97;
	mov.b64 	{%r423, %r424}, %rd96;
	add.s32 	%r425, %r411, %r659;
	add.s32 	%r426, %r412, %r425;
	add.s32 	%r427, %r409, %r426;
	add.s32 	%r428, %r410, %r427;
	add.s32 	%r429, %r415, %r428;
	add.s32 	%r430, %r416, %r429;
	add.s32 	%r431, %r413, %r430;
	add.s32 	%r432, %r414, %r431;
	add.s32 	%r433, %r419, %r432;
	add.s32 	%r434, %r420, %r433;
	add.s32 	%r435, %r417, %r434;
	add.s32 	%r436, %r418, %r435;
	add.s32 	%r437, %r423, %r436;
	add.s32 	%r438, %r424, %r437;
	add.s32 	%r439, %r421, %r438;
	add.s32 	%r659, %r422, %r439;
	sub.s32 	%r440, %r120, %r648;
	setp.lt.s32 	%p51, %r440, 4096;
	@%p51 bra 	$L__BB13_34;
	add.s32 	%r648, %r648, 4096;
	setp.le.s32 	%p52, %r648, %r28;
	@%p52 bra 	$L__BB13_24;
$L__BB13_26:
	setp.le.s32 	%p53, %r120, %r648;
	@%p53 bra 	$L__BB13_34;
	sub.s32 	%r35, %r120, %r648;
	setp.ge.s32 	%p54, %r26, %r35;
	@%p54 bra 	$L__BB13_34;
	not.b32 	%r442, %r26;
	add.s32 	%r443, %r120, %r442;
	sub.s32 	%r36, %r443, %r648;
	and.b32  	%r444, %r36, 768;
	setp.eq.s32 	%p55, %r444, 768;
	mov.u32 	%r653, %r26;
	@%p55 bra 	$L__BB13_31;
	add.s32 	%r650, %r26, %r648;
	shr.u32 	%r445, %r36, 8;
	add.s32 	%r446, %r445, 1;
	and.b32  	%r447, %r446, 3;
	neg.s32 	%r649, %r447;
	mov.u32 	%r653, %r26;
$L__BB13_30:
	.pragma "nounroll";
	mul.wide.u32 	%rd101, %r650, 4;
	add.s64 	%rd100, %rd16, %rd101;
	// begin inline asm
	ld.global.nc.u32 %r448, [%rd100];
	// end inline asm
	add.s32 	%r659, %r448, %r659;
	add.s32 	%r653, %r653, 256;
	add.s32 	%r650, %r650, 256;
	add.s32 	%r649, %r649, 1;
	setp.ne.s32 	%p56, %r649, 0;
	@%p56 bra 	$L__BB13_30;
$L__BB13_31:
	setp.lt.u32 	%p57, %r36, 768;
	@%p57 bra 	$L__BB13_34;
	cvt.u64.u32 	%rd102, %r653;
	cvt.u64.u32 	%rd103, %r648;
	add.s64 	%rd104, %rd102, %rd103;
	shl.b64 	%rd105, %rd104, 2;
	add.s64 	%rd106, %rd105, %rd16;
	add.s64 	%rd122, %rd106, 2048;
	add.s32 	%r656, %r653, %r648;
$L__BB13_33:
	mul.wide.u32 	%rd111, %r656, 4;
	add.s64 	%rd107, %rd16, %rd111;
	// begin inline asm
	ld.global.nc.u32 %r449, [%rd107];
	// end inline asm
	add.s32 	%r453, %r449, %r659;
	add.s64 	%rd108, %rd122, -1024;
	// begin inline asm
	ld.global.nc.u32 %r450, [%rd108];
	// end inline asm
	add.s32 	%r454, %r450, %r453;
	// begin inline asm
	ld.global.nc.u32 %r451, [%rd122];
	// end inline asm
	add.s32 	%r455, %r451, %r454;
	add.s64 	%rd110, %rd122, 1024;
	// begin inline asm
	ld.global.nc.u32 %r452, [%rd110];
	// end inline asm
	add.s32 	%r659, %r452, %r455;
	add.s32 	%r653, %r653, 1024;
	add.s64 	%rd122, %rd122, 4096;
	add.s32 	%r656, %r656, 1024;
	setp.lt.s32 	%p58, %r653, %r35;
	@%p58 bra 	$L__BB13_33;
$L__BB13_34:
	// begin inline asm
	mov.u32 %r456, %laneid;
	// end inline asm
	mov.b32 	%r459, 1;
	mov.b32 	%r480, 31;
	mov.b32 	%r481, -1;
	// begin inline asm
	shfl.sync.down.b32 %r457, %r659, %r459, %r480, %r481;
	// end inline asm
	setp.gt.s32 	%p59, %r456, 30;
	selp.b32 	%r482, 0, %r457, %p59;
	add.s32 	%r463, %r482, %r659;
	mov.b32 	%r464, 2;
	// begin inline asm
	shfl.sync.down.b32 %r462, %r463, %r464, %r480, %r481;
	// end inline asm
	setp.gt.s32 	%p60, %r456, 29;
	selp.b32 	%r483, 0, %r462, %p60;
	add.s32 	%r468, %r463, %r483;
	mov.b32 	%r469, 4;
	// begin inline asm
	shfl.sync.down.b32 %r467, %r468, %r469, %r480, %r481;
	// end inline asm
	setp.gt.s32 	%p61, %r456, 27;
	selp.b32 	%r484, 0, %r467, %p61;
	add.s32 	%r473, %r468, %r484;
	mov.b32 	%r474, 8;
	// begin inline asm
	shfl.sync.down.b32 %r472, %r473, %r474, %r480, %r481;
	// end inline asm
	setp.gt.s32 	%p62, %r456, 23;
	selp.b32 	%r485, 0, %r472, %p62;
	add.s32 	%r478, %r473, %r485;
	mov.b32 	%r479, 16;
	// begin inline asm
	shfl.sync.down.b32 %r477, %r478, %r479, %r480, %r481;
	// end inline asm
	setp.gt.s32 	%p63, %r456, 15;
	selp.b32 	%r486, 0, %r477, %p63;
	add.s32 	%r686, %r478, %r486;
	setp.ne.s32 	%p64, %r456, 0;
	@%p64 bra 	$L__BB13_36;
	shr.u32 	%r487, %r26, 3;
	and.b32  	%r488, %r487, 124;
	mov.u32 	%r489, _ZZN3cub18CUB_300001_SM_10006detail6reduce28DeviceReduceSingleTileKernelINS2_10policy_hubIiyN4cuda3std3__44plusIiEEE10Policy1000EPiSC_iS9_iiNS7_10__identityEEEvT0_T1_T2_T3_T4_T6_E12temp_storage;
	add.s32 	%r490, %r489, %r488;
	st.shared.u32 	[%r490+8], %r686;
$L__BB13_36:
	bar.sync 	0;
	setp.ne.s32 	%p65, %r26, 0;
	@%p65 bra 	$L__BB13_72;
	ld.shared.u32 	%r491, [_ZZN3cub18CUB_300001_SM_10006detail6reduce28DeviceReduceSingleTileKernelINS2_10policy_hubIiyN4cuda3std3__44plusIiEEE10Policy1000EPiSC_iS9_iiNS7_10__identityEEEvT0_T1_T2_T3_T4_T6_E12temp_storage+12];
	add.s32 	%r492, %r491, %r686;
	ld.shared.u32 	%r493, [_ZZN3cub18CUB_300001_SM_10006detail6reduce28DeviceReduceSingleTileKernelINS2_10policy_hubIiyN4cuda3std3__44plusIiEEE10Policy1000EPiSC_iS9_iiNS7_10__identityEEEvT0_T1_T2_T3_T4_T6_E12temp_storage+16];
	add.s32 	%r494, %r492, %r493;
	ld.shared.u32 	%r495, [_ZZN3cub18CUB_300001_SM_10006detail6reduce28DeviceReduceSingleTileKernelINS2_10policy_hubIiyN4cuda3std3__44plusIiEEE10Policy1000EPiSC_iS9_iiNS7_10__identityEEEvT0_T1_T2_T3_T4_T6_E12temp_storage+20];
	add.s32 	%r496, %r494, %r495;
	ld.shared.u32 	%r497, [_ZZN3cub18CUB_300001_SM_10006detail6reduce28DeviceReduceSingleTileKernelINS2_10policy_hubIiyN4cuda3std3__44plusIiEEE10Policy1000EPiSC_iS9_iiNS7_10__identityEEEvT0_T1_T2_T3_T4_T6_E12temp_storage+24];
	add.s32 	%r498, %r496, %r497;
	ld.shared.u32 	%r499, [_ZZN3cub18CUB_300001_SM_10006detail6reduce28DeviceReduceSingleTileKernelINS2_10policy_hubIiyN4cuda3std3__44plusIiEEE10Policy1000EPiSC_iS9_iiNS7_10__identityEEEvT0_T1_T2_T3_T4_T6_E12temp_storage+28];
	add.s32 	%r500, %r498, %r499;
	ld.shared.u32 	%r501, [_ZZN3cub18CUB_300001_SM_10006detail6reduce28DeviceReduceSingleTileKernelINS2_10policy_hubIiyN4cuda3std3__44plusIiEEE10Policy1000EPiSC_iS9_iiNS7_10__identityEEEvT0_T1_T2_T3_T4_T6_E12temp_storage+32];
	add.s32 	%r502, %r500, %r501;
	ld.shared.u32 	%r503, [_ZZN3cub18CUB_300001_SM_10006detail6reduce28DeviceReduceSingleTileKernelINS2_10policy_hubIiyN4cuda3std3__44plusIiEEE10Policy1000EPiSC_iS9_iiNS7_10__identityEEEvT0_T1_T2_T3_T4_T6_E12temp_storage+36];
	add.s32 	%r686, %r502, %r503;
	bra.uni 	$L__BB13_72;
$L__BB13_38:
	setp.gt.s32 	%p3, %r120, 4095;
	@%p3 bra 	$L__BB13_56;
	mov.u32 	%r60, %tid.x;
	setp.ge.s32 	%p20, %r60, %r120;
	mov.b32 	%r670, 0;
	mov.u32 	%r665, %r60;
	@%p20 bra 	$L__BB13_41;
	mul.wide.u32 	%rd66, %r60, 4;
	add.s64 	%rd65, %rd16, %rd66;
	// begin inline asm
	ld.global.nc.u32 %r670, [%rd65];
	// end inline asm
	add.s32 	%r665, %r60, 256;
$L__BB13_41:
	setp.ge.s32 	%p21, %r665, %r120;
	@%p21 bra 	$L__BB13_47;
	not.b32 	%r252, %r665;
	add.s32 	%r65, %r120, %r252;
	and.b32  	%r253, %r65, 768;
	setp.eq.s32 	%p22, %r253, 768;
	@%p22 bra 	$L__BB13_45;
	mul.wide.u32 	%rd67, %r665, 4;
	add.s64 	%rd123, %rd16, %rd67;
	shr.u32 	%r254, %r65, 8;
	add.s32 	%r255, %r254, 1;
	and.b32  	%r256, %r255, 3;
	neg.s32 	%r662, %r256;
$L__BB13_44:
	.pragma "nounroll";
	// begin inline asm
	ld.global.nc.u32 %r257, [%rd123];
	// end inline asm
	add.s32 	%r670, %r257, %r670;
	add.s32 	%r665, %r665, 256;
	add.s64 	%rd123, %rd123, 1024;
	add.s32 	%r662, %r662, 1;
	setp.ne.s32 	%p23, %r662, 0;
	@%p23 bra 	$L__BB13_44;
$L__BB13_45:
	setp.lt.u32 	%p24, %r65, 768;
	@%p24 bra 	$L__BB13_47;
$L__BB13_46:
	mul.wide.s32 	%rd73, %r665, 4;
	add.s64 	%rd69, %rd16, %rd73;
	// begin inline asm
	ld.global.nc.u32 %r258, [%rd69];
	// end inline asm
	add.s32 	%r262, %r258, %r670;
	add.s64 	%rd70, %rd69, 1024;
	// begin inline asm
	ld.global.nc.u32 %r259, [%rd70];
	// end inline asm
	add.s32 	%r263, %r259, %r262;
	add.s64 	%rd71, %rd69, 2048;
	// begin inline asm
	ld.global.nc.u32 %r260, [%rd71];
	// end inline asm
	add.s32 	%r264, %r260, %r263;
	add.s64 	%rd72, %rd69, 3072;
	// begin inline asm
	ld.global.nc.u32 %r261, [%rd72];
	// end inline asm
	add.s32 	%r670, %r261, %r264;
	add.s32 	%r665, %r665, 1024;
	setp.lt.s32 	%p25, %r665, %r120;
	@%p25 bra 	$L__BB13_46;
$L__BB13_47:
	setp.lt.s32 	%p26, %r120, 256;
	@%p26 bra 	$L__BB13_52;
	// begin inline asm
	mov.u32 %r328, %laneid;
	// end inline asm
	mov.b32 	%r331, 1;
	mov.b32 	%r352, 31;
	mov.b32 	%r353, -1;
	// begin inline asm
	shfl.sync.down.b32 %r329, %r670, %r331, %r352, %r353;
	// end inline asm
	setp.gt.s32 	%p42, %r328, 30;
	selp.b32 	%r354, 0, %r329, %p42;
	add.s32 	%r335, %r354, %r670;
	mov.b32 	%r336, 2;
	// begin inline asm
	shfl.sync.down.b32 %r334, %r335, %r336, %r352, %r353;
	// end inline asm
	setp.gt.s32 	%p43, %r328, 29;
	selp.b32 	%r355, 0, %r334, %p43;
	add.s32 	%r340, %r335, %r355;
	mov.b32 	%r341, 4;
	// begin inline asm
	shfl.sync.down.b32 %r339, %r340, %r341, %r352, %r353;
	// end inline asm
	setp.gt.s32 	%p44, %r328, 27;
	selp.b32 	%r356, 0, %r339, %p44;
	add.s32 	%r345, %r340, %r356;
	mov.b32 	%r346, 8;
	// begin inline asm
	shfl.sync.down.b32 %r344, %r345, %r346, %r352, %r353;
	// end inline asm
	setp.gt.s32 	%p45, %r328, 23;
	selp.b32 	%r357, 0, %r344, %p45;
	add.s32 	%r350, %r345, %r357;
	mov.b32 	%r351, 16;
	// begin inline asm
	shfl.sync.down.b32 %r349, %r350, %r351, %r352, %r353;
	// end inline asm
	setp.gt.s32 	%p46, %r328, 15;
	selp.b32 	%r358, 0, %r349, %p46;
	add.s32 	%r686, %r350, %r358;
	setp.ne.s32 	%p47, %r328, 0;
	@%p47 bra 	$L__BB13_50;
	shr.u32 	%r359, %r60, 3;
	and.b32  	%r360, %r359, 124;
	mov.u32 	%r361, _ZZN3cub18CUB_300001_SM_10006detail6reduce28DeviceReduceSingleTileKernelINS2_10policy_hubIiyN4cuda3std3__44plusIiEEE10Policy1000EPiSC_iS9_iiNS7_10__identityEEEvT0_T1_T2_T3_T4_T6_E12temp_storage;
	add.s32 	%r362, %r361, %r360;
	st.shared.u32 	[%r362+8], %r686;
$L__BB13_50:
	bar.sync 	0;
	setp.ne.s32 	%p48, %r60, 0;
	@%p48 bra 	$L__BB13_72;
	ld.shared.u32 	%r363, [_ZZN3cub18CUB_300001_SM_10006detail6reduce28DeviceReduceSingleTileKernelINS2_10policy_hubIiyN4cuda3std3__44plusIiEEE10Policy1000EPiSC_iS9_iiNS7_10__identityEEEvT0_T1_T2_T3_T4_T6_E12temp_storage+12];
	add.s32 	%r364, %r363, %r686;
	ld.shared.u32 	%r365, [_ZZN3cub18CUB_300001_SM_10006detail6reduce28DeviceReduceSingleTileKernelINS2_10policy_hubIiyN4cuda3std3__44plusIiEEE10Policy1000EPiSC_iS9_iiNS7_10__identityEEEvT0_T1_T2_T3_T4_T6_E12temp_storage+16];
	add.s32 	%r366, %r364, %r365;
	ld.shared.u32 	%r367, [_ZZN3cub18CUB_300001_SM_10006detail6reduce28DeviceReduceSingleTileKernelINS2_10policy_hubIiyN4cuda3std3__44plusIiEEE10Policy1000EPiSC_iS9_iiNS7_10__identityEEEvT0_T1_T2_T3_T4_T6_E12temp_storage+20];
	add.s32 	%r368, %r366, %r367;
	ld.shared.u32 	%r369, [_ZZN3cub18CUB_300001_SM_10006detail6reduce28DeviceReduceSingleTileKernelINS2_10policy_hubIiyN4cuda3std3__44plusIiEEE10Policy1000EPiSC_iS9_iiNS7_10__identityEEEvT0_T1_T2_T3_T4_T6_E12temp_storage+24];
	add.s32 	%r370, %r368, %r369;
	ld.shared.u32 	%r371, [_ZZN3cub18CUB_300001_SM_10006detail6reduce28DeviceReduceSingleTileKernelINS2_10policy_hubIiyN4cuda3std3__44plusIiEEE10Policy1000EPiSC_iS9_iiNS7_10__identityEEEvT0_T1_T2_T3_T4_T6_E12temp_storage+28];
	add.s32 	%r372, %r370, %r371;
	ld.shared.u32 	%r373, [_ZZN3cub18CUB_300001_SM_10006detail6reduce28DeviceReduceSingleTileKernelINS2_10policy_hubIiyN4cuda3std3__44plusIiEEE10Policy1000EPiSC_iS9_iiNS7_10__identityEEEvT0_T1_T2_T3_T4_T6_E12temp_storage+32];
	add.s32 	%r374, %r372, %r373;
	ld.shared.u32 	%r375, [_ZZN3cub18CUB_300001_SM_10006detail6reduce28DeviceReduceSingleTileKernelINS2_10policy_hubIiyN4cuda3std3__44plusIiEEE10Policy1000EPiSC_iS9_iiNS7_10__identityEEEvT0_T1_T2_T3_T4_T6_E12temp_storage+36];
	add.s32 	%r686, %r374, %r375;
	bra.uni 	$L__BB13_72;
$L__BB13_52:
	// begin inline asm
	mov.u32 %r265, %laneid;
	// end inline asm
	and.b32  	%r291, %r60, 992;
	add.s32 	%r292, %r291, 32;
	setp.gt.s32 	%p27, %r292, %r120;
	not.b32 	%r293, %r291;
	add.s32 	%r294, %r120, %r293;
	selp.b32 	%r289, %r294, 31, %p27;
	mov.b32 	%r268, 1;
	mov.b32 	%r290, -1;
	// begin inline asm
	shfl.sync.down.b32 %r266, %r670, %r268, %r289, %r290;
	// end inline asm
	setp.lt.s32 	%p28, %r265, %r289;
	selp.b32 	%r295, %r266, 0, %p28;
	add.s32 	%r272, %r295, %r670;
	mov.b32 	%r273, 2;
	// begin inline asm
	shfl.sync.down.b32 %r271, %r272, %r273, %r289, %r290;
	// end inline asm
	add.s32 	%r296, %r265, 2;
	setp.gt.s32 	%p29, %r296, %r289;
	selp.b32 	%r297, 0, %r271, %p29;
	add.s32 	%r277, %r272, %r297;
	mov.b32 	%r278, 4;
	// begin inline asm
	shfl.sync.down.b32 %r276, %r277, %r278, %r289, %r290;
	// end inline asm
	add.s32 	%r298, %r265, 4;
	setp.gt.s32 	%p30, %r298, %r289;
	selp.b32 	%r299, 0, %r276, %p30;
	add.s32 	%r282, %r277, %r299;
	mov.b32 	%r283, 8;
	// begin inline asm
	shfl.sync.down.b32 %r281, %r282, %r283, %r289, %r290;
	// end inline asm
	add.s32 	%r300, %r265, 8;
	setp.gt.s32 	%p31, %r300, %r289;
	selp.b32 	%r301, 0, %r281, %p31;
	add.s32 	%r287, %r282, %r301;
	mov.b32 	%r288, 16;
	// begin inline asm
	shfl.sync.down.b32 %r286, %r287, %r288, %r289, %r290;
	// end inline asm
	add.s32 	%r302, %r265, 16;
	setp.gt.s32 	%p32, %r302, %r289;
	selp.b32 	%r303, 0, %r286, %p32;
	add.s32 	%r686, %r287, %r303;
	setp.ne.s32 	%p33, %r265, 0;
	@%p33 bra 	$L__BB13_54;
	shr.u32 	%r304, %r60, 3;
	and.b32  	%r305, %r304, 124;
	mov.u32 	%r306, _ZZN3cub18CUB_300001_SM_10006detail6reduce28DeviceReduceSingleTileKernelINS2_10policy_hubIiyN4cuda3std3__44plusIiEEE10Policy1000EPiSC_iS9_iiNS7_10__identityEEEvT0_T1_T2_T3_T4_T6_E12temp_storage;
	add.s32 	%r307, %r306, %r305;
	st.shared.u32 	[%r307+8], %r686;
$L__BB13_54:
	bar.sync 	0;
	setp.ne.s32 	%p34, %r60, 0;
	@%p34 bra 	$L__BB13_72;
	setp.gt.s32 	%p35, %r120, 32;
	ld.shared.u32 	%r308, [_ZZN3cub18CUB_300001_SM_10006detail6reduce28DeviceReduceSingleTileKernelINS2_10policy_hubIiyN4cuda3std3__44plusIiEEE10Policy1000EPiSC_iS9_iiNS7_10__identityEEEvT0_T1_T2_T3_T4_T6_E12temp_storage+12];
	selp.b32 	%r309, %r308, 0, %p35;
	add.s32 	%r310, %r309, %r686;
	setp.gt.s32 	%p36, %r120, 64;
	ld.shared.u32 	%r311, [_ZZN3cub18CUB_300001_SM_10006detail6reduce28DeviceReduceSingleTileKernelINS2_10policy_hubIiyN4cuda3std3__44plusIiEEE10Policy1000EPiSC_iS9_iiNS7_10__identityEEEvT0_T1_T2_T3_T4_T6_E12temp_storage+16];
	selp.b32 	%r312, %r311, 0, %p36;
	add.s32 	%r313, %r310, %r312;
	setp.gt.s32 	%p37, %r120, 96;
	ld.shared.u32 	%r314, [_ZZN3cub18CUB_300001_SM_10006detail6reduce28DeviceReduceSingleTileKernelINS2_10policy_hubIiyN4cuda3std3__44plusIiEEE10Policy1000EPiSC_iS9_iiNS7_10__identityEEEvT0_T1_T2_T3_T4_T6_E12temp_storage+20];
	selp.b32 	%r315, %r314, 0, %p37;
	add.s32 	%r316, %r313, %r315;
	setp.gt.s32 	%p38, %r120, 128;
	ld.shared.u32 	%r317, [_ZZN3cub18CUB_300001_SM_10006detail6reduce28DeviceReduceSingleTileKernelINS2_10policy_hubIiyN4cuda3std3__44plusIiEEE10Policy1000EPiSC_iS9_iiNS7_10__identityEEEvT0_T1_T2_T3_T4_T6_E12temp_storage+24];
	selp.b32 	%r318, %r317, 0, %p38;
	add.s32 	%r319, %r316, %r318;
	setp.gt.s32 	%p39, %r120, 160;
	ld.shared.u32 	%r320, [_ZZN3cub18CUB_300001_SM_10006detail6reduce28DeviceReduceSingleTileKernelINS2_10policy_hubIiyN4cuda3std3__44plusIiEEE10Policy1000EPiSC_iS9_iiNS7_10__identityEEEvT0_T1_T2_T3_T4_T6_E12temp_storage+28];
	selp.b32 	%r321, %r320, 0, %p39;
	add.s32 	%r322, %r319, %r321;
	setp.gt.s32 	%p40, %r120, 192;
	ld.shared.u32 	%r323, [_ZZN3cub18CUB_300001_SM_10006detail6reduce28DeviceReduceSingleTileKernelINS2_10policy_hubIiyN4cuda3std3__44plusIiEEE10Policy1000EPiSC_iS9_iiNS7_10__identityEEEvT0_T1_T2_T3_T4_T6_E12temp_storage+32];
	selp.b32 	%r324, %r323, 0, %p40;
	add.s32 	%r325, %r322, %r324;
	setp.gt.s32 	%p41, %r120, 224;
	ld.shared.u32 	%r326, [_ZZN3cub18CUB_300001_SM_10006detail6reduce28DeviceReduceSingleTileKernelINS2_10policy_hubIiyN4cuda3std3__44plusIiEEE10Policy1000EPiSC_iS9_iiNS7_10__identityEEEvT0_T1_T2_T3_T4_T6_E12temp_storage+36];
	selp.b32 	%r327, %r326, 0, %p41;
	add.s32 	%r686, %r325, %r327;
	bra.uni 	$L__BB13_72;
$L__BB13_56:
	mov.u32 	%r85, %tid.x;
	mul.wide.u32 	%rd35, %r85, 4;
	add.s64 	%rd19, %rd16, %rd35;
	// begin inline asm
	ld.global.nc.u32 %r122, [%rd19];
	// end inline asm
	add.s64 	%rd20, %rd19, 1024;
	// begin inline asm
	ld.global.nc.u32 %r123, [%rd20];
	// end inline asm
	add.s64 	%rd21, %rd19, 2048;
	// begin inline asm
	ld.global.nc.u32 %r124, [%rd21];
	// end inline asm
	add.s64 	%rd22, %rd19, 3072;
	// begin inline asm
	ld.global.nc.u32 %r125, [%rd22];
	// end inline asm
	add.s64 	%rd23, %rd19, 4096;
	// begin inline asm
	ld.global.nc.u32 %r126, [%rd23];
	// end inline asm
	add.s64 	%rd24, %rd19, 5120;
	// begin inline asm
	ld.global.nc.u32 %r127, [%rd24];
	// end inline asm
	add.s64 	%rd25, %rd19, 6144;
	// begin inline asm
	ld.global.nc.u32 %r128, [%rd25];
	// end inline asm
	add.s64 	%rd26, %rd19, 7168;
	// begin inline asm
	ld.global.nc.u32 %r129, [%rd26];
	// end inline asm
	add.s64 	%rd27, %rd19, 8192;
	// begin inline asm
	ld.global.nc.u32 %r130, [%rd27];
	// end inline asm
	add.s64 	%rd28, %rd19, 9216;
	// begin inline asm
	ld.global.nc.u32 %r131, [%rd28];
	// end inline asm
	add.s64 	%rd29, %rd19, 10240;
	// begin inline asm
	ld.global.nc.u32 %r132, [%rd29];
	// end inline asm
	add.s64 	%rd30, %rd19, 11264;
	// begin inline asm
	ld.global.nc.u32 %r133, [%rd30];
	// end inline asm
	add.s64 	%rd31, %rd19, 12288;
	// begin inline asm
	ld.global.nc.u32 %r134, [%rd31];
	// end inline asm
	add.s64 	%rd32, %rd19, 13312;
	// begin inline asm
	ld.global.nc.u32 %r135, [%rd32];
	// end inline asm
	add.s64 	%rd33, %rd19, 14336;
	// begin inline asm
	ld.global.nc.u32 %r136, [%rd33];
	// end inline asm
	add.s64 	%rd34, %rd19, 15360;
	// begin inline asm
	ld.global.nc.u32 %r137, [%rd34];
	// end inline asm
	add.s32 	%r139, %r123, %r122;
	add.s32 	%r140, %r124, %r139;
	add.s32 	%r141, %r125, %r140;
	add.s32 	%r142, %r126, %r141;
	add.s32 	%r143, %r127, %r142;
	add.s32 	%r144, %r128, %r143;
	add.s32 	%r145, %r129, %r144;
	add.s32 	%r146, %r130, %r145;
	add.s32 	%r147, %r131, %r146;
	add.s32 	%r148, %r132, %r147;
	add.s32 	%r149, %r133, %r148;
	add.s32 	%r150, %r134, %r149;
	add.s32 	%r151, %r135, %r150;
	add.s32 	%r152, %r136, %r151;
	add.s32 	%r685, %r137, %r152;
	setp.lt.u32 	%p4, %r120, 8192;
	mov.b32 	%r674, 4096;
	@%p4 bra 	$L__BB13_60;
	add.s32 	%r87, %r120, -4096;
	mov.b32 	%r674, 4096;
$L__BB13_58:
	mul.wide.s32 	%rd52, %r674, 4;
	add.s64 	%rd36, %rd19, %rd52;
	// begin inline asm
	ld.global.nc.u32 %r154, [%rd36];
	// end inline asm
	add.s64 	%rd37, %rd36, 1024;
	// begin inline asm
	ld.global.nc.u32 %r155, [%rd37];
	// end inline asm
	add.s64 	%rd38, %rd36, 2048;
	// begin inline asm
	ld.global.nc.u32 %r156, [%rd38];
	// end inline asm
	add.s64 	%rd39, %rd36, 3072;
	// begin inline asm
	ld.global.nc.u32 %r157, [%rd39];
	// end inline asm
	add.s64 	%rd40, %rd36, 4096;
	// begin inline asm
	ld.global.nc.u32 %r158, [%rd40];
	// end inline asm
	add.s64 	%rd41, %rd36, 5120;
	// begin inline asm
	ld.global.nc.u32 %r159, [%rd41];
	// end inline asm
	add.s64 	%rd42, %rd36, 6144;
	// begin inline asm
	ld.global.nc.u32 %r160, [%rd42];
	// end inline asm
	add.s64 	%rd43, %rd36, 7168;
	// begin inline asm
	ld.global.nc.u32 %r161, [%rd43];
	// end inline asm
	add.s64 	%rd44, %rd36, 8192;
	// begin inline asm
	ld.global.nc.u32 %r162, [%rd44];
	// end inline asm
	add.s64 	%rd45, %rd36, 9216;
	// begin inline asm
	ld.global.nc.u32 %r163, [%rd45];
	// end inline asm
	add.s64 	%rd46, %rd36, 10240;
	// begin inline asm
	ld.global.nc.u32 %r164, [%rd46];
	// end inline asm
	add.s64 	%rd47, %rd36, 11264;
	// begin inline asm
	ld.global.nc.u32 %r165, [%rd47];
	// end inline asm
	add.s64 	%rd48, %rd36, 12288;
	// begin inline asm
	ld.global.nc.u32 %r166, [%rd48];
	// end inline asm
	add.s64 	%rd49, %rd36, 13312;
	// begin inline asm
	ld.global.nc.u32 %r167, [%rd49];
	// end inline asm
	add.s64 	%rd50, %rd36, 14336;
	// begin inline asm
	ld.global.nc.u32 %r168, [%rd50];
	// end inline asm
	add.s64 	%rd51, %rd36, 15360;
	// begin inline asm
	ld.global.nc.u32 %r169, [%rd51];
	// end inline asm
	add.s32 	%r170, %r154, %r685;
	add.s32 	%r171, %r155, %r170;
	add.s32 	%r172, %r156, %r171;
	add.s32 	%r173, %r157, %r172;
	add.s32 	%r174, %r158, %r173;
	add.s32 	%r175, %r159, %r174;
	add.s32 	%r176, %r160, %r175;
	add.s32 	%r177, %r161, %r176;
	add.s32 	%r178, %r162, %r177;
	add.s32 	%r179, %r163, %r178;
	add.s32 	%r180, %r164, %r179;
	add.s32 	%r181, %r165, %r180;
	add.s32 	%r182, %r166, %r181;
	add.s32 	%r183, %r167, %r182;
	add.s32 	%r184, %r168, %r183;
	add.s32 	%r685, %r169, %r184;
	sub.s32 	%r185, %r120, %r674;
	setp.lt.s32 	%p5, %r185, 4096;
	@%p5 bra 	$L__BB13_68;
	add.s32 	%r674, %r674, 4096;
	setp.le.s32 	%p6, %r674, %r87;
	@%p6 bra 	$L__BB13_58;
$L__BB13_60:
	setp.le.s32 	%p7, %r120, %r674;
	@%p7 bra 	$L__BB13_68;
	sub.s32 	%r94, %r120, %r674;
	setp.ge.s32 	%p8, %r85, %r94;
	@%p8 bra 	$L__BB13_68;
	not.b32 	%r187, %r85;
	add.s32 	%r188, %r120, %r187;
	sub.s32 	%r95, %r188, %r674;
	and.b32  	%r189, %r95, 768;
	setp.eq.s32 	%p9, %r189, 768;
	mov.u32 	%r679, %r85;
	@%p9 bra 	$L__BB13_65;
	add.s32 	%r676, %r85, %r674;
	shr.u32 	%r190, %r95, 8;
	add.s32 	%r191, %r190, 1;
	and.b32  	%r192, %r191, 3;
	neg.s32 	%r675, %r192;
	mov.u32 	%r679, %r85;
$L__BB13_64:
	.pragma "nounroll";
	mul.wide.u32 	%rd54, %r676, 4;
	add.s64 	%rd53, %rd16, %rd54;
	// begin inline asm
	ld.global.nc.u32 %r193, [%rd53];
	// end inline asm
	add.s32 	%r685, %r193, %r685;
	add.s32 	%r679, %r679, 256;
	add.s32 	%r676, %r676, 256;
	add.s32 	%r675, %r675, 1;
	setp.ne.s32 	%p10, %r675, 0;
	@%p10 bra 	$L__BB13_64;
$L__BB13_65:
	setp.lt.u32 	%p11, %r95, 768;
	@%p11 bra 	$L__BB13_68;
	cvt.u64.u32 	%rd55, %r679;
	cvt.u64.u32 	%rd56, %r674;
	add.s64 	%rd57, %rd55, %rd56;
	shl.b64 	%rd58, %rd57, 2;
	add.s64 	%rd59, %rd58, %rd16;
	add.s64 	%rd124, %rd59, 2048;
	add.s32 	%r682, %r679, %r674;
$L__BB13_67:
	mul.wide.u32 	%rd64, %r682, 4;
	add.s64 	%rd60, %rd16, %rd64;
	// begin inline asm
	ld.global.nc.u32 %r194, [%rd60];
	// end inline asm
	add.s32 	%r198, %r194, %r685;
	add.s64 	%rd61, %rd124, -1024;
	// begin inline asm
	ld.global.nc.u32 %r195, [%rd61];
	// end inline asm
	add.s32 	%r199, %r195, %r198;
	// begin inline asm
	ld.global.nc.u32 %r196, [%rd124];
	// end inline asm
	add.s32 	%r200, %r196, %r199;
	add.s64 	%rd63, %rd124, 1024;
	// begin inline asm
	ld.global.nc.u32 %r197, [%rd63];
	// end inline asm
	add.s32 	%r685, %r197, %r200;
	add.s32 	%r679, %r679, 1024;
	add.s64 	%rd124, %rd124, 4096;
	add.s32 	%r682, %r682, 1024;
	setp.lt.s32 	%p12, %r679, %r94;
	@%p12 bra 	$L__BB13_67;
$L__BB13_68:
	// begin inline asm
	mov.u32 %r201, %laneid;
	// end inline asm
	mov.b32 	%r204, 1;
	mov.b32 	%r225, 31;
	mov.b32 	%r226, -1;
	// begin inline asm
	shfl.sync.down.b32 %r202, %r685, %r204, %r225, %r226;
	// end inline asm
	setp.gt.s32 	%p13, %r201, 30;
	selp.b32 	%r227, 0, %r202, %p13;
	add.s32 	%r208, %r227, %r685;
	mov.b32 	%r209, 2;
	// begin inline asm
	shfl.sync.down.b32 %r207, %r208, %r209, %r225, %r226;
	// end inline asm
	setp.gt.s32 	%p14, %r201, 29;
	selp.b32 	%r228, 0, %r207, %p14;
	add.s32 	%r213, %r208, %r228;
	mov.b32 	%r214, 4;
	// begin inline asm
	shfl.sync.down.b32 %r212, %r213, %r214, %r225, %r226;
	// end inline asm
	setp.gt.s32 	%p15, %r201, 27;
	selp.b32 	%r229, 0, %r212, %p15;
	add.s32 	%r218, %r213, %r229;
	mov.b32 	%r219, 8;
	// begin inline asm
	shfl.sync.down.b32 %r217, %r218, %r219, %r225, %r226;
	// end inline asm
	setp.gt.s32 	%p16, %r201, 23;
	selp.b32 	%r230, 0, %r217, %p16;
	add.s32 	%r223, %r218, %r230;
	mov.b32 	%r224, 16;
	// begin inline asm
	shfl.sync.down.b32 %r222, %r223, %r224, %r225, %r226;
	// end inline asm
	setp.gt.s32 	%p17, %r201, 15;
	selp.b32 	%r231, 0, %r222, %p17;
	add.s32 	%r686, %r223, %r231;
	setp.ne.s32 	%p18, %r201, 0;
	@%p18 bra 	$L__BB13_70;
	shr.u32 	%r232, %r85, 3;
	and.b32  	%r233, %r232, 124;
	mov.u32 	%r234, _ZZN3cub18CUB_300001_SM_10006detail6reduce28DeviceReduceSingleTileKernelINS2_10policy_hubIiyN4cuda3std3__44plusIiEEE10Policy1000EPiSC_iS9_iiNS7_10__identityEEEvT0_T1_T2_T3_T4_T6_E12temp_storage;
	add.s32 	%r235, %r234, %r233;
	st.shared.u32 	[%r235+8], %r686;
$L__BB13_70:
	bar.sync 	0;
	setp.ne.s32 	%p19, %r85, 0;
	@%p19 bra 	$L__BB13_72;
	ld.shared.u32 	%r236, [_ZZN3cub18CUB_300001_SM_10006detail6reduce28DeviceReduceSingleTileKernelINS2_10policy_hubIiyN4cuda3std3__44plusIiEEE10Policy1000EPiSC_iS9_iiNS7_10__identityEEEvT0_T1_T2_T3_T4_T6_E12temp_storage+12];
	add.s32 	%r237, %r236, %r686;
	ld.shared.u32 	%r238, [_ZZN3cub18CUB_300001_SM_10006detail6reduce28DeviceReduceSingleTileKernelINS2_10policy_hubIiyN4cuda3std3__44plusIiEEE10Policy1000EPiSC_iS9_iiNS7_10__identityEEEvT0_T1_T2_T3_T4_T6_E12temp_storage+16];
	add.s32 	%r239, %r237, %r238;
	ld.shared.u32 	%r240, [_ZZN3cub18CUB_300001_SM_10006detail6reduce28DeviceReduceSingleTileKernelINS2_10policy_hubIiyN4cuda3std3__44plusIiEEE10Policy1000EPiSC_iS9_iiNS7_10__identityEEEvT0_T1_T2_T3_T4_T6_E12temp_storage+20];
	add.s32 	%r241, %r239, %r240;
	ld.shared.u32 	%r242, [_ZZN3cub18CUB_300001_SM_10006detail6reduce28DeviceReduceSingleTileKernelINS2_10policy_hubIiyN4cuda3std3__44plusIiEEE10Policy1000EPiSC_iS9_iiNS7_10__identityEEEvT0_T1_T2_T3_T4_T6_E12temp_storage+24];
	add.s32 	%r243, %r241, %r242;
	ld.shared.u32 	%r244, [_ZZN3cub18CUB_300001_SM_10006detail6reduce28DeviceReduceSingleTileKernelINS2_10policy_hubIiyN4cuda3std3__44plusIiEEE10Policy1000EPiSC_iS9_iiNS7_10__identityEEEvT0_T1_T2_T3_T4_T6_E12temp_storage+28];
	add.s32 	%r245, %r243, %r244;
	ld.shared.u32 	%r246, [_ZZN3cub18CUB_300001_SM_10006detail6reduce28DeviceReduceSingleTileKernelINS2_10policy_hubIiyN4cuda3std3__44plusIiEEE10Policy1000EPiSC_iS9_iiNS7_10__identityEEEvT0_T1_T2_T3_T4_T6_E12temp_storage+32];
	add.s32 	%r247, %r245, %r246;
	ld.shared.u32 	%r248, [_ZZN3cub18CUB_300001_SM_10006detail6reduce28DeviceReduceSingleTileKernelINS2_10policy_hubIiyN4cuda3std3__44plusIiEEE10Policy1000EPiSC_iS9_iiNS7_10__identityEEEvT0_T1_T2_T3_T4_T6_E12temp_storage+36];
	add.s32 	%r686, %r247, %r248;
$L__BB13_72:
	mov.u32 	%r631, %tid.x;
	setp.ne.s32 	%p95, %r631, 0;
	@%p95 bra 	$L__BB13_74;
	add.s32 	%r632, %r686, %r121;
	st.global.u32 	[%rd1], %r632;
$L__BB13_74:
	ret;

}
	// .globl	_ZN3cub18CUB_300001_SM_10006detail6reduce28DeviceReduceSingleTileKernelINS2_10policy_hubIijN4cuda3std3__44plusIvEEE10Policy1000EPiSC_jS9_iiNS7_10__identityEEEvT0_T1_T2_T3_T4_T6_
.visible .entry _ZN3cub18CUB_300001_SM_10006detail6reduce28DeviceReduceSingleTileKernelINS2_10policy_hubIijN4cuda3std3__44plusIvEEE10Policy1000EPiSC_jS9_iiNS7_10__identityEEEvT0_T1_T2_T3_T4_T6_(
	.param .u64 .ptr .align 1 _ZN3cub18CUB_300001_SM_10006detail6reduce28DeviceReduceSingleTileKernelINS2_10policy_hubIijN4cuda3std3__44plusIvEEE10Policy1000EPiSC_jS9_iiNS7_10__identityEEEvT0_T1_T2_T3_T4_T6__param_0,
	.param .u64 .ptr .align 1 _ZN3cub18CUB_300001_SM_10006detail6reduce28DeviceReduceSingleTileKernelINS2_10policy_hubIijN4cuda3std3__44plusIvEEE10Policy1000EPiSC_jS9_iiNS7_10__identityEEEvT0_T1_T2_T3_T4_T6__param_1,
	.param .u32 _ZN3cub18CUB_300001_SM_10006detail6reduce28DeviceReduceSingleTileKernelINS2_10policy_hubIijN4cuda3std3__44plusIvEEE10Policy1000EPiSC_jS9_iiNS7_10__identityEEEvT0_T1_T2_T3_T4_T6__param_2,
	.param .align 1 .b8 _ZN3cub18CUB_300001_SM_10006detail6reduce28DeviceReduceSingleTileKernelINS2_10policy_hubIijN4cuda3std3__44plusIvEEE10Policy1000EPiSC_jS9_iiNS7_10__identityEEEvT0_T1_T2_T3_T4_T6__param_3[1],
	.param .u32 _ZN3cub18CUB_300001_SM_10006detail6reduce28DeviceReduceSingleTileKernelINS2_10policy_hubIijN4cuda3std3__44plusIvEEE10Policy1000EPiSC_jS9_iiNS7_10__identityEEEvT0_T1_T2_T3_T4_T6__param_4,
	.param .align 1 .b8 _ZN3cub18CUB_300001_SM_10006detail6reduce28DeviceReduceSingleTileKernelINS2_10policy_hubIijN4cuda3std3__44plusIvEEE10Policy1000EPiSC_jS9_iiNS7_10__identityEEEvT0_T1_T2_T3_T4_T6__param_5[1]
)
.maxntid 256
.minnctapersm 1
{
	.reg .pred 	%p<77>;
	.reg .b32 	%r<583>;
	.reg .b64 	%rd<122>;
	// demoted variable
	.shared .align 4 .b8 _ZZN3cub18CUB_300001_SM_10006detail6reduce28DeviceReduceSingleTileKernelINS2_10policy_hubIijN4cuda3std3__44plusIvEEE10Policy1000EPiSC_jS9_iiNS7_10__identityEEEvT0_T1_T2_T3_T4_T6_E12temp_storage[44];
	ld.param.u64 	%rd15, [_ZN3cub18CUB_300001_SM_10006detail6reduce28DeviceReduceSingleTileKernelINS2_10policy_hubIijN4cuda3std3__44plusIvEEE10Policy1000EPiSC_jS9_iiNS7_10__identityEEEvT0_T1_T2_T3_T4_T6__param_0];
	ld.param.u64 	%rd16, [_ZN3cub18CUB_300001_SM_10006detail6reduce28DeviceReduceSingleTileKernelINS2_10policy_hubIijN4cuda3std3__44plusIvEEE10Policy1000EPiSC_jS9_iiNS7_10__identityEEEvT0_T1_T2_T3_T4_T6__param_1];
	ld.param.u32 	%r123, [_ZN3cub18CUB_300001_SM_10006detail6reduce28DeviceReduceSingleTileKernelINS2_10policy_hubIijN4cuda3std3__44plusIvEEE10Policy1000EPiSC_jS9_iiNS7_10__identityEEEvT0_T1_T2_T3_T4_T6__param_2];
	ld.param.u32 	%r124, [_ZN3cub18CUB_300001_SM_10006detail6reduce28DeviceReduceSingleTileKernelINS2_10policy_hubIijN4cuda3std3__44plusIvEEE10Policy1000EPiSC_jS9_iiNS7_10__identityEEEvT0_T1_T2_T3_T4_T6__param_4];
	cvta.to.global.u64 	%rd1, %rd16;
	setp.ne.s32 	%p1, %r123, 0;
	@%p1 bra 	$L__BB14_3;
	mov.u32 	%r529, %tid.x;
	setp.ne.s32 	%p76, %r529, 0;
	@%p76 bra 	$L__BB14_76;
	st.global.u32 	[%rd1], %r124;
	bra.uni 	$L__BB14_76;
$L__BB14_3:
	and.b64  	%rd17, %rd15, 15;
	setp.ne.s64 	%p2, %rd17, 0;
	@%p2 bra 	$L__BB14_39;
	setp.gt.u32 	%p39, %r123, 4095;
	@%p39 bra 	$L__BB14_23;
	mov.u32 	%r1, %tid.x;
	setp.ge.u32 	%p51, %r1, %r123;
	mov.b32 	%r540, 0;
	mov.u32 	%r535, %r1;
	@%p51 bra 	$L__BB14_7;
	mul.wide.u32 	%rd110, %r1, 4;
	add.s64 	%rd109, %rd15, %rd110;
	// begin inline asm
	ld.global.nc.u32 %r540, [%rd109];
	// end inline asm
	add.s32 	%r535, %r1, 256;
$L__BB14_7:
	setp.ge.u32 	%p52, %r535, %r123;
	@%p52 bra 	$L__BB14_14;
	not.b32 	%r432, %r535;
	add.s32 	%r6, %r123, %r432;
	and.b32  	%r433, %r6, 768;
	setp.eq.s32 	%p53, %r433, 768;
	@%p53 bra 	$L__BB14_11;
	mul.wide.u32 	%rd111, %r535, 4;
	add.s64 	%rd118, %rd15, %rd111;
	shr.u32 	%r434, %r6, 8;
	add.s32 	%r435, %r434, 1;
	and.b32  	%r436, %r435, 3;
	neg.s32 	%r532, %r436;
$L__BB14_10:
	.pragma "nounroll";
	// begin inline asm
	ld.global.nc.u32 %r437, [%rd118];
	// end inline asm
	add.s32 	%r540, %r437, %r540;
	add.s32 	%r535, %r535, 256;
	add.s64 	%rd118, %rd118, 1024;
	add.s32 	%r532, %r532, 1;
	setp.ne.s32 	%p54, %r532, 0;
	@%p54 bra 	$L__BB14_10;
$L__BB14_11:
	setp.lt.u32 	%p55, %r6, 768;
	@%p55 bra 	$L__BB14_14;
	mul.wide.u32 	%rd113, %r535, 4;
	add.s64 	%rd119, %rd15, %rd113;
$L__BB14_13:
	// begin inline asm
	ld.global.nc.u32 %r438, [%rd119];
	// end inline asm
	add.s32 	%r442, %r438, %r540;
	add.s64 	%rd115, %rd119, 1024;
	// begin inline asm
	ld.global.nc.u32 %r439, [%rd115];
	// end inline asm
	add.s32 	%r443, %r439, %r442;
	add.s64 	%rd116, %rd119, 2048;
	// begin inline asm
	ld.global.nc.u32 %r440, [%rd116];
	// end inline asm
	add.s32 	%r444, %r440, %r443;
	add.s64 	%rd117, %rd119, 3072;
	// begin inline asm
	ld.global.nc.u32 %r441, [%rd117];
	// end inline asm
	add.s32 	%r540, %r441, %r444;
	add.s32 	%r535, %r535, 1024;
	add.s64 	%rd119, %rd119, 4096;
	setp.lt.s32 	%p56, %r535, %r123;
	@%p56 bra 	$L__BB14_13;
$L__BB14_14:
	setp.lt.u32 	%p57, %r123, 256;
	@%p57 bra 	$L__BB14_19;
	// begin inline asm
	mov.u32 %r508, %laneid;
	// end inline asm
	mov.b32 	%r509, -1;
	redux.sync.add.s32 %r582, %r540, %r509;
	setp.ne.s32 	%p73, %r508, 0;
	@%p73 bra 	$L__BB14_17;
	shr.u32 	%r510, %r1, 3;
	and.b32  	%r511, %r510, 124;
	mov.u32 	%r512, _ZZN3cub18CUB_300001_SM_10006detail6reduce28DeviceReduceSingleTileKernelINS2_10policy_hubIijN4cuda3std3__44plusIvEEE10Policy1000EPiSC_jS9_iiNS7_10__identityEEEvT0_T1_T2_T3_T4_T6_E12temp_storage;
	add.s32 	%r513, %r512, %r511;
	st.shared.u32 	[%r513+8], %r582;
$L__BB14_17:
	bar.sync 	0;
	setp.ne.s32 	%p74, %r1, 0;
	@%p74 bra 	$L__BB14_74;
	ld.shared.u32 	%r514, [_ZZN3cub18CUB_300001_SM_10006detail6reduce28DeviceReduceSingleTileKernelINS2_10policy_hubIijN4cuda3std3__44plusIvEEE10Policy1000EPiSC_jS9_iiNS7_10__identityEEEvT0_T1_T2_T3_T4_T6_E12temp_storage+12];
	add.s32 	%r515, %r514, %r582;
	ld.shared.u32 	%r516, [_ZZN3cub18CUB_300001_SM_10006detail6reduce28DeviceReduceSingleTileKernelINS2_10policy_hubIijN4cuda3std3__44plusIvEEE10Policy1000EPiSC_jS9_iiNS7_10__identityEEEvT0_T1_T2_T3_T4_T6_E12temp_storage+16];
	add.s32 	%r517, %r515, %r516;
	ld.shared.u32 	%r518, [_ZZN3cub18CUB_300001_SM_10006detail6reduce28DeviceReduceSingleTileKernelINS2_10policy_hubIijN4cuda3std3__44plusIvEEE10Policy1000EPiSC_jS9_iiNS7_10__identityEEEvT0_T1_T2_T3_T4_T6_E12temp_storage+20];
	add.s32 	%r519, %r517, %r518;
	ld.shared.u32 	%r520, [_ZZN3cub18CUB_300001_SM_10006detail6reduce28DeviceReduceSingleTileKernelINS2_10policy_hubIijN4cuda3std3__44plusIvEEE10Policy1000EPiSC_jS9_iiNS7_10__identityEEEvT0_T1_T2_T3_T4_T6_E12temp_storage+24];
	add.s32 	%r521, %r519, %r520;
	ld.shared.u32 	%r522, [_ZZN3cub18CUB_300001_SM_10006detail6reduce28DeviceReduceSingleTileKernelINS2_10policy_hubIijN4cuda3std3__44plusIvEEE10Policy1000EPiSC_jS9_iiNS7_10__identityEEEvT0_T1_T2_T3_T4_T6_E12temp_storage+28];
	add.s32 	%r523, %r521, %r522;
	ld.shared.u32 	%r524, [_ZZN3cub18CUB_300001_SM_10006detail6reduce28DeviceReduceSingleTileKernelINS2_10policy_hubIijN4cuda3std3__44plusIvEEE10Policy1000EPiSC_jS9_iiNS7_10__identityEEEvT0_T1_T2_T3_T4_T6_E12temp_storage+32];
	add.s32 	%r525, %r523, %r524;
	ld.shared.u32 	%r526, [_ZZN3cub18CUB_300001_SM_10006detail6reduce28DeviceReduceSingleTileKernelINS2_10policy_hubIijN4cuda3std3__44plusIvEEE10Policy1000EPiSC_jS9_iiNS7_10__identityEEEvT0_T1_T2_T3_T4_T6_E12temp_storage+36];
	add.s32 	%r582, %r525, %r526;
	bra.uni 	$L__BB14_74;
$L__BB14_19:
	// begin inline asm
	mov.u32 %r445, %laneid;
	// end inline asm
	and.b32  	%r471, %r1, 992;
	add.s32 	%r472, %r471, 32;
	setp.gt.u32 	%p58, %r472, %r123;
	not.b32 	%r473, %r471;
	add.s32 	%r474, %r123, %r473;
	selp.b32 	%r469, %r474, 31, %p58;
	mov.b32 	%r448, 1;
	mov.b32 	%r470, -1;
	// begin inline asm
	shfl.sync.down.b32 %r446, %r540, %r448, %r469, %r470;
	// end inline asm
	setp.lt.s32 	%p59, %r445, %r469;
	selp.b32 	%r475, %r446, 0, %p59;
	add.s32 	%r452, %r475, %r540;
	mov.b32 	%r453, 2;
	// begin inline asm
	shfl.sync.down.b32 %r451, %r452, %r453, %r469, %r470;
	// end inline asm
	add.s32 	%r476, %r445, 2;
	setp.gt.s32 	%p60, %r476, %r469;
	selp.b32 	%r477, 0, %r451, %p60;
	add.s32 	%r457, %r452, %r477;
	mov.b32 	%r458, 4;
	// begin inline asm
	shfl.sync.down.b32 %r456, %r457, %r458, %r469, %r470;
	// end inline asm
	add.s32 	%r478, %r445, 4;
	setp.gt.s32 	%p61, %r478, %r469;
	selp.b32 	%r479, 0, %r456, %p61;
	add.s32 	%r462, %r457, %r479;
	mov.b32 	%r463, 8;
	// begin inline asm
	shfl.sync.down.b32 %r461, %r462, %r463, %r469, %r470;
	// end inline asm
	add.s32 	%r480, %r445, 8;
	setp.gt.s32 	%p62, %r480, %r469;
	selp.b32 	%r481, 0, %r461, %p62;
	add.s32 	%r467, %r462, %r481;
	mov.b32 	%r468, 16;
	// begin inline asm
	shfl.sync.down.b32 %r466, %r467, %r468, %r469, %r470;
	// end inline asm
	add.s32 	%r482, %r445, 16;
	setp.gt.s32 	%p63, %r482, %r469;
	selp.b32 	%r483, 0, %r466, %p63;
	add.s32 	%r582, %r467, %r483;
	setp.ne.s32 	%p64, %r445, 0;
	@%p64 bra 	$L__BB14_21;
	shr.u32 	%r484, %r1, 3;
	and.b32  	%r485, %r484, 124;
	mov.u32 	%r486, _ZZN3cub18CUB_300001_SM_10006detail6reduce28DeviceReduceSingleTileKernelINS2_10policy_hubIijN4cuda3std3__44plusIvEEE10Policy1000EPiSC_jS9_iiNS7_10__identityEEEvT0_T1_T2_T3_T4_T6_E12temp_storage;
	add.s32 	%r487, %r486, %r485;
	st.shared.u32 	[%r487+8], %r582;
$L__BB14_21:
	bar.sync 	0;
	setp.ne.s32 	%p65, %r1, 0;
	@%p65 bra 	$L__BB14_74;
	setp.gt.u32 	%p66, %r123, 32;
	ld.shared.u32 	%r488, [_ZZN3cub18CUB_300001_SM_10006detail6reduce28DeviceReduceSingleTileKernelINS2_10policy_hubIijN4cuda3std3__44plusIvEEE10Policy1000EPiSC_jS9_iiNS7_10__identityEEEvT0_T1_T2_T3_T4_T6_E12temp_storage+12];
	selp.b32 	%r489, %r488, 0, %p66;
	add.s32 	%r490, %r489, %r582;
	setp.gt.u32 	%p67, %r123, 64;
	ld.shared.u32 	%r491, [_ZZN3cub18CUB_300001_SM_10006detail6reduce28DeviceReduceSingleTileKernelINS2_10policy_hubIijN4cuda3std3__44plusIvEEE10Policy1000EPiSC_jS9_iiNS7_10__identityEEEvT0_T1_T2_T3_T4_T6_E12temp_storage+16];
	selp.b32 	%r492, %r491, 0, %p67;
	add.s32 	%r493, %r490, %r492;
	setp.gt.u32 	%p68, %r123, 96;
	ld.shared.u32 	%r494, [_ZZN3cub18CUB_300001_SM_10006detail6reduce28DeviceReduceSingleTileKernelINS2_10policy_hubIijN4cuda3std3__44plusIvEEE10Policy1000EPiSC_jS9_iiNS7_10__identityEEEvT0_T1_T2_T3_T4_T6_E12temp_storage+20];
	selp.b32 	%r495, %r494, 0, %p68;
	add.s32 	%r496, %r493, %r495;
	setp.gt.u32 	%p69, %r123, 128;
	ld.shared.u32 	%r497, [_ZZN3cub18CUB_300001_SM_10006detail6reduce28DeviceReduceSingleTileKernelINS2_10policy_hubIijN4cuda3std3__44plusIvEEE10Policy1000EPiSC_jS9_iiNS7_10__identityEEEvT0_T1_T2_T3_T4_T6_E12temp_storage+24];
	selp.b32 	%r498, %r497, 0, %p69;
	add.s32 	%r499, %r496, %r498;
	setp.gt.u32 	%p70, %r123, 160;
	ld.shared.u32 	%r500, [_ZZN3cub18CUB_300001_SM_10006detail6reduce28DeviceReduceSingleTileKernelINS2_10policy_hubIijN4cuda3std3__44plusIvEEE10Policy1000EPiSC_jS9_iiNS7_10__identityEEEvT0_T1_T2_T3_T4_T6_E12temp_storage+28];
	selp.b32 	%r501, %r500, 0, %p70;
	add.s32 	%r502, %r499, %r501;
	setp.gt.u32 	%p71, %r123, 192;
	ld.shared.u32 	%r503, [_ZZN3cub18CUB_300001_SM_10006detail6reduce28DeviceReduceSingleTileKernelINS2_10policy_hubIijN4cuda3std3__44plusIvEEE10Policy1000EPiSC_jS9_iiNS7_10__identityEEEvT0_T1_T2_T3_T4_T6_E12temp_storage+32];
	selp.b32 	%r504, %r503, 0, %p71;
	add.s32 	%r505, %r502, %r504;
	setp.gt.u32 	%p72, %r123, 224;
	ld.shared.u32 	%r506, [_ZZN3cub18CUB_300001_SM_10006detail6reduce28DeviceReduceSingleTileKernelINS2_10policy_hubIijN4cuda3std3__44plusIvEEE10Policy1000EPiSC_jS9_iiNS7_10__identityEEEvT0_T1_T2_T3_T4_T6_E12temp_storage+36];
	selp.b32 	%r507, %r506, 0, %p72;
	add.s32 	%r582, %r505, %r507;
	bra.uni 	$L__BB14_74;
$L__BB14_23:
	mov.u32 	%r26, %tid.x;
	shl.b32 	%r27, %r26, 2;
	mul.wide.u32 	%rd85, %r27, 4;
	add.s64 	%rd75, %rd15, %rd85;
	// begin inline asm
	ld.global.nc.v2.u64 {%rd73, %rd74}, [%rd75];
	// end inline asm
	mov.b64 	{%r327, %r328}, %rd74;
	mov.b64 	{%r329, %r330}, %rd73;
	add.s64 	%rd78, %rd75, 4096;
	// begin inline asm
	ld.global.nc.v2.u64 {%rd76, %rd77}, [%rd78];
	// end inline asm
	mov.b64 	{%r331, %r332}, %rd77;
	mov.b64 	{%r333, %r334}, %rd76;
	add.s64 	%rd81, %rd75, 8192;
	// begin inline asm
	ld.global.nc.v2.u64 {%rd79, %rd80}, [%rd81];
	// end inline asm
	mov.b64 	{%r335, %r336}, %rd80;
	mov.b64 	{%r337, %r338}, %rd79;
	add.s64 	%rd84, %rd75, 12288;
	// begin inline asm
	ld.global.nc.v2.u64 {%rd82, %rd83}, [%rd84];
	// end inline asm
	mov.b64 	{%r339, %r340}, %rd83;
	mov.b64 	{%r341, %r342}, %rd82;
	add.s32 	%r343, %r330, %r329;
	add.s32 	%r344, %r327, %r343;
	add.s32 	%r345, %r328, %r344;
	add.s32 	%r346, %r333, %r345;
	add.s32 	%r347, %r334, %r346;
	add.s32 	%r348, %r331, %r347;
	add.s32 	%r349, %r332, %r348;
	add.s32 	%r350, %r337, %r349;
	add.s32 	%r351, %r338, %r350;
	add.s32 	%r352, %r335, %r351;
	add.s32 	%r353, %r336, %r352;
	add.s32 	%r354, %r341, %r353;
	add.s32 	%r355, %r342, %r354;
	add.s32 	%r356, %r339, %r355;
	add.s32 	%r555, %r340, %r356;
	add.s32 	%r29, %r123, -4096;
	setp.lt.u32 	%p40, %r29, 4096;
	mov.b32 	%r544, 4096;
	@%p40 bra 	$L__BB14_27;
	mov.b32 	%r544, 4096;
$L__BB14_25:
	add.s32 	%r358, %r544, %r27;
	mul.wide.u32 	%rd98, %r358, 4;
	add.s64 	%rd88, %rd15, %rd98;
	// begin inline asm
	ld.global.nc.v2.u64 {%rd86, %rd87}, [%rd88];
	// end inline asm
	mov.b64 	{%r359, %r360}, %rd87;
	mov.b64 	{%r361, %r362}, %rd86;
	add.s64 	%rd91, %rd88, 4096;
	// begin inline asm
	ld.global.nc.v2.u64 {%rd89, %rd90}, [%rd91];
	// end inline asm
	mov.b64 	{%r363, %r364}, %rd90;
	mov.b64 	{%r365, %r366}, %rd89;
	add.s64 	%rd94, %rd88, 8192;
	// begin inline asm
	ld.global.nc.v2.u64 {%rd92, %rd93}, [%rd94];
	// end inline asm
	mov.b64 	{%r367, %r368}, %rd93;
	mov.b64 	{%r369, %r370}, %rd92;
	add.s64 	%rd97, %rd88, 12288;
	// begin inline asm
	ld.global.nc.v2.u64 {%rd95, %rd96}, [%rd97];
	// end inline asm
	mov.b64 	{%r371, %r372}, %rd96;
	mov.b64 	{%r373, %r374}, %rd95;
	add.s32 	%r375, %r361, %r555;
	add.s32 	%r376, %r362, %r375;
	add.s32 	%r377, %r359, %r376;
	add.s32 	%r378, %r360, %r377;
	add.s32 	%r379, %r365, %r378;
	add.s32 	%r380, %r366, %r379;
	add.s32 	%r381, %r363, %r380;
	add.s32 	%r382, %r364, %r381;
	add.s32 	%r383, %r369, %r382;
	add.s32 	%r384, %r370, %r383;
	add.s32 	%r385, %r367, %r384;
	add.s32 	%r386, %r368, %r385;
	add.s32 	%r387, %r373, %r386;
	add.s32 	%r388, %r374, %r387;
	add.s32 	%r389, %r371, %r388;
	add.s32 	%r555, %r372, %r389;
	sub.s32 	%r390, %r123, %r544;
	setp.lt.u32 	%p41, %r390, 4096;
	@%p41 bra 	$L__BB14_35;
	add.s32 	%r544, %r544, 4096;
	setp.le.u32 	%p42, %r544, %r29;
	@%p42 bra 	$L__BB14_25;
$L__BB14_27:
	setp.le.u32 	%p43, %r123, %r544;
	@%p43 bra 	$L__BB14_35;
	sub.s32 	%r36, %r123, %r544;
	setp.ge.s32 	%p44, %r26, %r36;
	@%p44 bra 	$L__BB14_35;
	not.b32 	%r392, %r26;
	add.s32 	%r393, %r123, %r392;
	sub.s32 	%r37, %r393, %r544;
	and.b32  	%r394, %r37, 768;
	setp.eq.s32 	%p45, %r394, 768;
	mov.u32 	%r549, %r26;
	@%p45 bra 	$L__BB14_32;
	add.s32 	%r546, %r26, %r544;
	shr.u32 	%r395, %r37, 8;
	add.s32 	%r396, %r395, 1;
	and.b32  	%r397, %r396, 3;
	neg.s32 	%r545, %r397;
	mov.u32 	%r549, %r26;
$L__BB14_31:
	.pragma "nounroll";
	mul.wide.u32 	%rd100, %r546, 4;
	add.s64 	%rd99, %rd15, %rd100;
	// begin inline asm
	ld.global.nc.u32 %r398, [%rd99];
	// end inline asm
	add.s32 	%r555, %r398, %r555;
	add.s32 	%r549, %r549, 256;
	add.s32 	%r546, %r546, 256;
	add.s32 	%r545, %r545, 1;
	setp.ne.s32 	%p46, %r545, 0;
	@%p46 bra 	$L__BB14_31;
$L__BB14_32:
	setp.lt.u32 	%p47, %r37, 768;
	@%p47 bra 	$L__BB14_35;
	add.s32 	%r553, %r549, 512;
	add.s32 	%r552, %r549, %r544;
$L__BB14_34:
	mul.wide.u32 	%rd105, %r552, 4;
	add.s64 	%rd101, %rd15, %rd105;
	// begin inline asm
	ld.global.nc.u32 %r399, [%rd101];
	// end inline asm
	add.s32 	%r403, %r399, %r555;
	add.s32 	%r404, %r552, 256;
	mul.wide.u32 	%rd106, %r404, 4;
	add.s64 	%rd102, %rd15, %rd106;
	// begin inline asm
	ld.global.nc.u32 %r400, [%rd102];
	// end inline asm
	add.s32 	%r405, %r400, %r403;
	add.s32 	%r406, %r552, 512;
	mul.wide.u32 	%rd107, %r406, 4;
	add.s64 	%rd103, %rd15, %rd107;
	// begin inline asm
	ld.global.nc.u32 %r401, [%rd103];
	// end inline asm
	add.s32 	%r407, %r401, %r405;
	add.s32 	%r408, %r552, 768;
	mul.wide.u32 	%rd108, %r408, 4;
	add.s64 	%rd104, %rd15, %rd108;
	// begin inline asm
	ld.global.nc.u32 %r402, [%rd104];
	// end inline asm
	add.s32 	%r555, %r402, %r407;
	add.s32 	%r57, %r553, 1024;
	add.s32 	%r409, %r553, 512;
	add.s32 	%r552, %r552, 1024;
	setp.lt.s32 	%p48, %r409, %r36;
	mov.u32 	%r553, %r57;
	@%p48 bra 	$L__BB14_34;
$L__BB14_35:
	// begin inline asm
	mov.u32 %r410, %laneid;
	// end inline asm
	mov.b32 	%r411, -1;
	redux.sync.add.s32 %r582, %r555, %r411;
	setp.ne.s32 	%p49, %r410, 0;
	@%p49 bra 	$L__BB14_37;
	shr.u32 	%r412, %r26, 3;
	and.b32  	%r413, %r412, 124;
	mov.u32 	%r414, _ZZN3cub18CUB_300001_SM_10006detail6reduce28DeviceReduceSingleTileKernelINS2_10policy_hubIijN4cuda3std3__44plusIvEEE10Policy1000EPiSC_jS9_iiNS7_10__identityEEEvT0_T1_T2_T3_T4_T6_E12temp_storage;
	add.s32 	%r415, %r414, %r413;
	st.shared.u32 	[%r415+8], %r582;
$L__BB14_37:
	bar.sync 	0;
	setp.ne.s32 	%p50, %r26, 0;
	@%p50 bra 	$L__BB14_74;
	ld.shared.u32 	%r416, [_ZZN3cub18CUB_300001_SM_10006detail6reduce28DeviceReduceSingleTileKernelINS2_10policy_hubIijN4cuda3std3__44plusIvEEE10Policy1000EPiSC_jS9_iiNS7_10__identityEEEvT0_T1_T2_T3_T4_T6_E12temp_storage+12];
	add.s32 	%r417, %r416, %r582;
	ld.shared.u32 	%r418, [_ZZN3cub18CUB_300001_SM_10006detail6reduce28DeviceReduceSingleTileKernelINS2_10policy_hubIijN4cuda3std3__44plusIvEEE10Policy1000EPiSC_jS9_iiNS7_10__identityEEEvT0_T1_T2_T3_T4_T6_E12temp_storage+16];
	add.s32 	%r419, %r417, %r418;
	ld.shared.u32 	%r420, [_ZZN3cub18CUB_300001_SM_10006detail6reduce28DeviceReduceSingleTileKernelINS2_10policy_hubIijN4cuda3std3__44plusIvEEE10Policy1000EPiSC_jS9_iiNS7_10__identityEEEvT0_T1_T2_T3_T4_T6_E12temp_storage+20];
	add.s32 	%r421, %r419, %r420;
	ld.shared.u32 	%r422, [_ZZN3cub18CUB_300001_SM_10006detail6reduce28DeviceReduceSingleTileKernelINS2_10policy_hubIijN4cuda3std3__44plusIvEEE10Policy1000EPiSC_jS9_iiNS7_10__identityEEEvT0_T1_T2_T3_T4_T6_E12temp_storage+24];
	add.s32 	%r423, %r421, %r422;
	ld.shared.u32 	%r424, [_ZZN3cub18CUB_300001_SM_10006detail6reduce28DeviceReduceSingleTileKernelINS2_10policy_hubIijN4cuda3std3__44plusIvEEE10Policy1000EPiSC_jS9_iiNS7_10__identityEEEvT0_T1_T2_T3_T4_T6_E12temp_storage+28];
	add.s32 	%r425, %r423, %r424;
	ld.shared.u32 	%r426, [_ZZN3cub18CUB_300001_SM_10006detail6reduce28DeviceReduceSingleTileKernelINS2_10policy_hubIijN4cuda3std3__44plusIvEEE10Policy1000EPiSC_jS9_iiNS7_10__identityEEEvT0_T1_T2_T3_T4_T6_E12temp_storage+32];
	add.s32 	%r427, %r425, %r426;
	ld.shared.u32 	%r428, [_ZZN3cub18CUB_300001_SM_10006detail6reduce28DeviceReduceSingleTileKernelINS2_10policy_hubIijN4cuda3std3__44plusIvEEE10Policy1000EPiSC_jS9_iiNS7_10__identityEEEvT0_T1_T2_T3_T4_T6_E12temp_storage+36];
	add.s32 	%r582, %r427, %r428;
	bra.uni 	$L__BB14_74;
$L__BB14_39:
	setp.gt.u32 	%p3, %r123, 4095;
	@%p3 bra 	$L__BB14_58;
	mov.u32 	%r62, %tid.x;
	setp.ge.u32 	%p15, %r62, %r123;
	mov.b32 	%r566, 0;
	mov.u32 	%r561, %r62;
	@%p15 bra 	$L__BB14_42;
	mul.wide.u32 	%rd65, %r62, 4;
	add.s64 	%rd64, %rd15, %rd65;
	// begin inline asm
	ld.global.nc.u32 %r566, [%rd64];
	// end inline asm
	add.s32 	%r561, %r62, 256;
$L__BB14_42:
	setp.ge.u32 	%p16, %r561, %r123;
	@%p16 bra 	$L__BB14_49;
	not.b32 	%r231, %r561;
	add.s32 	%r67, %r123, %r231;
	and.b32  	%r232, %r67, 768;
	setp.eq.s32 	%p17, %r232, 768;
	@%p17 bra 	$L__BB14_46;
	mul.wide.u32 	%rd66, %r561, 4;
	add.s64 	%rd120, %rd15, %rd66;
	shr.u32 	%r233, %r67, 8;
	add.s32 	%r234, %r233, 1;
	and.b32  	%r235, %r234, 3;
	neg.s32 	%r558, %r235;
$L__BB14_45:
	.pragma "nounroll";
	// begin inline asm
	ld.global.nc.u32 %r236, [%rd120];
	// end inline asm
	add.s32 	%r566, %r236, %r566;
	add.s32 	%r561, %r561, 256;
	add.s64 	%rd120, %rd120, 1024;
	add.s32 	%r558, %r558, 1;
	setp.ne.s32 	%p18, %r558, 0;
	@%p18 bra 	$L__BB14_45;
$L__BB14_46:
	setp.lt.u32 	%p19, %r67, 768;
	@%p19 bra 	$L__BB14_49;
	mul.wide.u32 	%rd68, %r561, 4;
	add.s64 	%rd121, %rd15, %rd68;
$L__BB14_48:
	// begin inline asm
	ld.global.nc.u32 %r237, [%rd121];
	// end inline asm
	add.s32 	%r241, %r237, %r566;
	add.s64 	%rd70, %rd121, 1024;
	// begin inline asm
	ld.global.nc.u32 %r238, [%rd70];
	// end inline asm
	add.s32 	%r242, %r238, %r241;
	add.s64 	%rd71, %rd121, 2048;
	// begin inline asm
	ld.global.nc.u32 %r239, [%rd71];
	// end inline asm
	add.s32 	%r243, %r239, %r242;
	add.s64 	%rd72, %rd121, 3072;
	// begin inline asm
	ld.global.nc.u32 %r240, [%rd72];
	// end inline asm
	add.s32 	%r566, %r240, %r243;
	add.s32 	%r561, %r561, 1024;
	add.s64 	%rd121, %rd121, 4096;
	setp.lt.s32 	%p20, %r561, %r123;
	@%p20 bra 	$L__BB14_48;
$L__BB14_49:
	setp.lt.u32 	%p21, %r123, 256;
	@%p21 bra 	$L__BB14_54;
	// begin inline asm
	mov.u32 %r307, %laneid;
	// end inline asm
	mov.b32 	%r308, -1;
	redux.sync.add.s32 %r582, %r566, %r308;
	setp.ne.s32 	%p37, %r307, 0;
	@%p37 bra 	$L__BB14_52;
	shr.u32 	%r309, %r62, 3;
	and.b32  	%r310, %r309, 124;
	mov.u32 	%r311, _ZZN3cub18CUB_300001_SM_10006detail6reduce28DeviceReduceSingleTileKernelINS2_10policy_hubIijN4cuda3std3__44plusIvEEE10Policy1000EPiSC_jS9_iiNS7_10__identityEEEvT0_T1_T2_T3_T4_T6_E12temp_storage;
	add.s32 	%r312, %r311, %r310;
	st.shared.u32 	[%r312+8], %r582;
$L__BB14_52:
	bar.sync 	0;
	setp.ne.s32 	%p38, %r62, 0;
	@%p38 bra 	$L__BB14_74;
	ld.shared.u32 	%r313, [_ZZN3cub18CUB_300001_SM_10006detail6reduce28DeviceReduceSingleTileKernelINS2_10policy_hubIijN4cuda3std3__44plusIvEEE10Policy1000EPiSC_jS9_iiNS7_10__identityEEEvT0_T1_T2_T3_T4_T6_E12temp_storage+12];
	add.s32 	%r314, %r313, %r582;
	ld.shared.u32 	%r315, [_ZZN3cub18CUB_300001_SM_10006detail6reduce28DeviceReduceSingleTileKernelINS2_10policy_hubIijN4cuda3std3__44plusIvEEE10Policy1000EPiSC_jS9_iiNS7_10__identityEEEvT0_T1_T2_T3_T4_T6_E12temp_storage+16];
	add.s32 	%r316, %r314, %r315;
	ld.shared.u32 	%r317, [_ZZN3cub18CUB_300001_SM_10006detail6reduce28DeviceReduceSingleTileKernelINS2_10policy_hubIijN4cuda3std3__44plusIvEEE10Policy1000EPiSC_jS9_iiNS7_10__identityEEEvT0_T1_T2_T3_T4_T6_E12temp_storage+20];
	add.s32 	%r318, %r316, %r317;
	ld.shared.u32 	%r319, [_ZZN3cub18CUB_300001_SM_10006detail6reduce28DeviceReduceSingleTileKernelINS2_10policy_hubIijN4cuda3std3__44plusIvEEE10Policy1000EPiSC_jS9_iiNS7_10__identityEEEvT0_T1_T2_T3_T4_T6_E12temp_storage+24];
	add.s32 	%r320, %r318, %r319;
	ld.shared.u32 	%r321, [_ZZN3cub18CUB_300001_SM_10006detail6reduce28DeviceReduceSingleTileKernelINS2_10policy_hubIijN4cuda3std3__44plusIvEEE10Policy1000EPiSC_jS9_iiNS7_10__identityEEEvT0_T1_T2_T3_T4_T6_E12temp_storage+28];
	add.s32 	%r322, %r320, %r321;
	ld.shared.u32 	%r323, [_ZZN3cub18CUB_300001_SM_10006detail6reduce28DeviceReduceSingleTileKernelINS2_10policy_hubIijN4cuda3std3__44plusIvEEE10Policy1000EPiSC_jS9_iiNS7_10__identityEEEvT0_T1_T2_T3_T4_T6_E12temp_storage+32];
	add.s32 	%r324, %r322, %r323;
	ld.shared.u32 	%r325, [_ZZN3cub18CUB_300001_SM_10006detail6reduce28DeviceReduceSingleTileKernelINS2_10policy_hubIijN4cuda3std3__44plusIvEEE10Policy1000EPiSC_jS9_iiNS7_10__identityEEEvT0_T1_T2_T3_T4_T6_E12temp_storage+36];
	add.s32 	%r582, %r324, %r325;
	bra.uni 	$L__BB14_74;
$L__BB14_54:
	// begin inline asm
	mov.u32 %r244, %laneid;
	// end inline asm
	and.b32  	%r270, %r62, 992;
	add.s32 	%r271, %r270, 32;
	setp.gt.u32 	%p22, %r271, %r123;
	not.b32 	%r272, %r270;
	add.s32 	%r273, %r123, %r272;
	selp.b32 	%r268, %r273, 31, %p22;
	mov.b32 	%r247, 1;
	mov.b32 	%r269, -1;
	// begin inline asm
	shfl.sync.down.b32 %r245, %r566, %r247, %r268, %r269;
	// end inline asm
	setp.lt.s32 	%p23, %r244, %r268;
	selp.b32 	%r274, %r245, 0, %p23;
	add.s32 	%r251, %r274, %r566;
	mov.b32 	%r252, 2;
	// begin inline asm
	shfl.sync.down.b32 %r250, %r251, %r252, %r268, %r269;
	// end inline asm
	add.s32 	%r275, %r244, 2;
	setp.gt.s32 	%p24, %r275, %r268;
	selp.b32 	%r276, 0, %r250, %p24;
	add.s32 	%r256, %r251, %r276;
	mov.b32 	%r257, 4;
	// begin inline asm
	shfl.sync.down.b32 %r255, %r256, %r257, %r268, %r269;
	// end inline asm
	add.s32 	%r277, %r244, 4;
	setp.gt.s32 	%p25, %r277, %r268;
	selp.b32 	%r278, 0, %r255, %p25;
	add.s32 	%r261, %r256, %r278;
	mov.b32 	%r262, 8;
	// begin inline asm
	shfl.sync.down.b32 %r260, %r261, %r262, %r268, %r269;
	// end inline asm
	add.s32 	%r279, %r244, 8;
	setp.gt.s32 	%p26, %r279, %r268;
	selp.b32 	%r280, 0, %r260, %p26;
	add.s32 	%r266, %r261, %r280;
	mov.b32 	%r267, 16;
	// begin inline asm
	shfl.sync.down.b32 %r265, %r266, %r267, %r268, %r269;
	// end inline asm
	add.s32 	%r281, %r244, 16;
	setp.gt.s32 	%p27, %r281, %r268;
	selp.b32 	%r282, 0, %r265, %p27;
	add.s32 	%r582, %r266, %r282;
	setp.ne.s32 	%p28, %r244, 0;
	@%p28 bra 	$L__BB14_56;
	shr.u32 	%r283, %r62, 3;
	and.b32  	%r284, %r283, 124;
	mov.u32 	%r285, _ZZN3cub18CUB_300001_SM_10006detail6reduce28DeviceReduceSingleTileKernelINS2_10policy_hubIijN4cuda3std3__44plusIvEEE10Policy1000EPiSC_jS9_iiNS7_10__identityEEEvT0_T1_T2_T3_T4_T6_E12temp_storage;
	add.s32 	%r286, %r285, %r284;
	st.shared.u32 	[%r286+8], %r582;
$L__BB14_56:
	bar.sync 	0;
	setp.ne.s32 	%p29, %r62, 0;
	@%p29 bra 	$L__BB14_74;
	setp.gt.u32 	%p30, %r123, 32;
	ld.shared.u32 	%r287, [_ZZN3cub18CUB_300001_SM_10006detail6reduce28DeviceReduceSingleTileKernelINS2_10policy_hubIijN4cuda3std3__44plusIvEEE10Policy1000EPiSC_jS9_iiNS7_10__identityEEEvT0_T1_T2_T3_T4_T6_E12temp_storage+12];
	selp.b32 	%r288, %r287, 0, %p30;
	add.s32 	%r289, %r288, %r582;
	setp.gt.u32 	%p31, %r123, 64;
	ld.shared.u32 	%r290, [_ZZN3cub18CUB_300001_SM_10006detail6reduce28DeviceReduceSingleTileKernelINS2_10policy_hubIijN4cuda3std3__44plusIvEEE10Policy1000EPiSC_jS9_iiNS7_10__identityEEEvT0_T1_T2_T3_T4_T6_E12temp_storage+16];
	selp.b32 	%r291, %r290, 0, %p31;
	add.s32 	%r292, %r289, %r291;
	setp.gt.u32 	%p32, %r123, 96;
	ld.shared.u32 	%r293, [_ZZN3cub18CUB_300001_SM_10006detail6reduce28DeviceReduceSingleTileKernelINS2_10policy_hubIijN4cuda3std3__44plusIvEEE10Policy1000EPiSC_jS9_iiNS7_10__identityEEEvT0_T1_T2_T3_T4_T6_E12temp_storage+20];
	selp.b32 	%r294, %r293, 0, %p32;
	add.s32 	%r295, %r292, %r294;
	setp.gt.u32 	%p33, %r123, 128;
	ld.shared.u32 	%r296, [_ZZN3cub18CUB_300001_SM_10006detail6reduce28DeviceReduceSingleTileKernelINS2_10policy_hubIijN4cuda3std3__44plusIvEEE10Policy1000EPiSC_jS9_iiNS7_10__identityEEEvT0_T1_T2_T3_T4_T6_E12temp_storage+24];
	selp.b32 	%r297, %r296, 0, %p33;
	add.s32 	%r298, %r295, %r297;
	setp.gt.u32 	%p34, %r123, 160;
	ld.shared.u32 	%r299, [_ZZN3cub18CUB_300001_SM_10006detail6reduce28DeviceReduceSingleTileKernelINS2_10policy_hubIijN4cuda3std3__44plusIvEEE10Policy1000EPiSC_jS9_iiNS7_10__identityEEEvT0_T1_T2_T3_T4_T6_E12temp_storage+28];
	selp.b32 	%r300, %r299, 0, %p34;
	add.s32 	%r301, %r298, %r300;
	setp.gt.u32 	%p35, %r123, 192;
	ld.shared.u32 	%r302, [_ZZN3cub18CUB_300001_SM_10006detail6reduce28DeviceReduceSingleTileKernelINS2_10policy_hubIijN4cuda3std3__44plusIvEEE10Policy1000EPiSC_jS9_iiNS7_10__identityEEEvT0_T1_T2_T3_T4_T6_E12temp_storage+32];
	selp.b32 	%r303, %r302, 0, %p35;
	add.s32 	%r304, %r301, %r303;
	setp.gt.u32 	%p36, %r123, 224;
	ld.shared.u32 	%r305, [_ZZN3cub18CUB_300001_SM_10006detail6reduce28DeviceReduceSingleTileKernelINS2_10policy_hubIijN4cuda3std3__44plusIvEEE10Policy1000EPiSC_jS9_iiNS7_10__identityEEEvT0_T1_T2_T3_T4_T6_E12temp_storage+36];
	selp.b32 	%r306, %r305, 0, %p36;
	add.s32 	%r582, %r304, %r306;
	bra.uni 	$L__BB14_74;
$L__BB14_58:
	mov.u32 	%r87, %tid.x;
	mul.wide.u32 	%rd34, %r87, 4;
	add.s64 	%rd18, %rd15, %rd34;
	// begin inline asm
	ld.global.nc.u32 %r125, [%rd18];
	// end inline asm
	add.s64 	%rd19, %rd18, 1024;
	// begin inline asm
	ld.global.nc.u32 %r126, [%rd19];
	// end inline asm
	add.s64 	%rd20, %rd18, 2048;
	// begin inline asm
	ld.global.nc.u32 %r127, [%rd20];
	// end inline asm
	add.s64 	%rd21, %rd18, 3072;
	// begin inline asm
	ld.global.nc.u32 %r128, [%rd21];
	// end inline asm
	add.s64 	%rd22, %rd18, 4096;
	// begin inline asm
	ld.global.nc.u32 %r129, [%rd22];
	// end inline asm
	add.s64 	%rd23, %rd18, 5120;
	// begin inline asm
	ld.global.nc.u32 %r130, [%rd23];
	// end inline asm
	add.s64 	%rd24, %rd18, 6144;
	// begin inline asm
	ld.global.nc.u32 %r131, [%rd24];
	// end inline asm
	add.s64 	%rd25, %rd18, 7168;
	// begin inline asm
	ld.global.nc.u32 %r132, [%rd25];
	// end inline asm
	add.s64 	%rd26, %rd18, 8192;
	// begin inline asm
	ld.global.nc.u32 %r133, [%rd26];
	// end inline asm
	add.s64 	%rd27, %rd18, 9216;
	// begin inline asm
	ld.global.nc.u32 %r134, [%rd27];
	// end inline asm
	add.s64 	%rd28, %rd18, 10240;
	// begin inline asm
	ld.global.nc.u32 %r135, [%rd28];
	// end inline asm
	add.s64 	%rd29, %rd18, 11264;
	// begin inline asm
	ld.global.nc.u32 %r136, [%rd29];
	// end inline asm
	add.s64 	%rd30, %rd18, 12288;
	// begin inline asm
	ld.global.nc.u32 %r137, [%rd30];
	// end inline asm
	add.s64 	%rd31, %rd18, 13312;
	// begin inline asm
	ld.global.nc.u32 %r138, [%rd31];
	// end inline asm
	add.s64 	%rd32, %rd18, 14336;
	// begin inline asm
	ld.global.nc.u32 %r139, [%rd32];
	// end inline asm
	add.s64 	%rd33, %rd18, 15360;
	// begin inline asm
	ld.global.nc.u32 %r140, [%rd33];
	// end inline asm
	add.s32 	%r142, %r126, %r125;
	add.s32 	%r143, %r127, %r142;
	add.s32 	%r144, %r128, %r143;
	add.s32 	%r145, %r129, %r144;
	add.s32 	%r146, %r130, %r145;
	add.s32 	%r147, %r131, %r146;
	add.s32 	%r148, %r132, %r147;
	add.s32 	%r149, %r133, %r148;
	add.s32 	%r150, %r134, %r149;
	add.s32 	%r151, %r135, %r150;
	add.s32 	%r152, %r136, %r151;
	add.s32 	%r153, %r137, %r152;
	add.s32 	%r154, %r138, %r153;
	add.s32 	%r155, %r139, %r154;
	add.s32 	%r581, %r140, %r155;
	add.s32 	%r89, %r123, -4096;
	setp.lt.u32 	%p4, %r89, 4096;
	mov.b32 	%r570, 4096;
	@%p4 bra 	$L__BB14_62;
	mov.b32 	%r570, 4096;
$L__BB14_60:
	add.s32 	%r173, %r87, %r570;
	mul.wide.u32 	%rd51, %r173, 4;
	add.s64 	%rd35, %rd15, %rd51;
	// begin inline asm
	ld.global.nc.u32 %r157, [%rd35];
	// end inline asm
	mul.wide.u32 	%rd52, %r570, 4;
	add.s64 	%rd53, %rd18, %rd52;
	add.s64 	%rd36, %rd53, 1024;
	// begin inline asm
	ld.global.nc.u32 %r158, [%rd36];
	// end inline asm
	add.s64 	%rd37, %rd53, 2048;
	// begin inline asm
	ld.global.nc.u32 %r159, [%rd37];
	// end inline asm
	add.s64 	%rd38, %rd53, 3072;
	// begin inline asm
	ld.global.nc.u32 %r160, [%rd38];
	// end inline asm
	add.s64 	%rd39, %rd53, 4096;
	// begin inline asm
	ld.global.nc.u32 %r161, [%rd39];
	// end inline asm
	add.s64 	%rd40, %rd53, 5120;
	// begin inline asm
	ld.global.nc.u32 %r162, [%rd40];
	// end inline asm
	add.s64 	%rd41, %rd53, 6144;
	// begin inline asm
	ld.global.nc.u32 %r163, [%rd41];
	// end inline asm
	add.s64 	%rd42, %rd53, 7168;
	// begin inline asm
	ld.global.nc.u32 %r164, [%rd42];
	// end inline asm
	add.s64 	%rd43, %rd53, 8192;
	// begin inline asm
	ld.global.nc.u32 %r165, [%rd43];
	// end inline asm
	add.s64 	%rd44, %rd53, 9216;
	// begin inline asm
	ld.global.nc.u32 %r166, [%rd44];
	// end inline asm
	add.s64 	%rd45, %rd53, 10240;
	// begin inline asm
	ld.global.nc.u32 %r167, [%rd45];
	// end inline asm
	add.s64 	%rd46, %rd53, 11264;
	// begin inline asm
	ld.global.nc.u32 %r168, [%rd46];
	// end inline asm
	add.s64 	%rd47, %rd53, 12288;
	// begin inline asm
	ld.global.nc.u32 %r169, [%rd47];
	// end inline asm
	add.s64 	%rd48, %rd53, 13312;
	// begin inline asm
	ld.global.nc.u32 %r170, [%rd48];
	// end inline asm
	add.s64 	%rd49, %rd53, 14336;
	// begin inline asm
	ld.global.nc.u32 %r171, [%rd49];
	// end inline asm
	add.s64 	%rd50, %rd53, 15360;
	// begin inline asm
	ld.global.nc.u32 %r172, [%rd50];
	// end inline asm
	add.s32 	%r174, %r157, %r581;
	add.s32 	%r175, %r158, %r174;
	add.s32 	%r176, %r159, %r175;
	add.s32 	%r177, %r160, %r176;
	add.s32 	%r178, %r161, %r177;
	add.s32 	%r179, %r162, %r178;
	add.s32 	%r180, %r163, %r179;
	add.s32 	%r181, %r164, %r180;
	add.s32 	%r182, %r165, %r181;
	add.s32 	%r183, %r166, %r182;
	add.s32 	%r184, %r167, %r183;
	add.s32 	%r185, %r168, %r184;
	add.s32 	%r186, %r169, %r185;
	add.s32 	%r187, %r170, %r186;
	add.s32 	%r188, %r171, %r187;
	add.s32 	%r581, %r172, %r188;
	sub.s32 	%r189, %r123, %r570;
	setp.lt.u32 	%p5, %r189, 4096;
	@%p5 bra 	$L__BB14_70;
	add.s32 	%r570, %r570, 4096;
	setp.le.u32 	%p6, %r570, %r89;
	@%p6 bra 	$L__BB14_60;
$L__BB14_62:
	setp.le.u32 	%p7, %r123, %r570;
	@%p7 bra 	$L__BB14_70;
	sub.s32 	%r96, %r123, %r570;
	setp.ge.s32 	%p8, %r87, %r96;
	@%p8 bra 	$L__BB14_70;
	not.b32 	%r191, %r87;
	add.s32 	%r192, %r123, %r191;
	sub.s32 	%r97, %r192, %r570;
	and.b32  	%r193, %r97, 768;
	setp.eq.s32 	%p9, %r193, 768;
	mov.u32 	%r575, %r87;
	@%p9 bra 	$L__BB14_67;
	add.s32 	%r572, %r87, %r570;
	shr.u32 	%r194, %r97, 8;
	add.s32 	%r195, %r194, 1;
	and.b32  	%r196, %r195, 3;
	neg.s32 	%r571, %r196;
	mov.u32 	%r575, %r87;
$L__BB14_66:
	.pragma "nounroll";
	mul.wide.u32 	%rd55, %r572, 4;
	add.s64 	%rd54, %rd15, %rd55;
	// begin inline asm
	ld.global.nc.u32 %r197, [%rd54];
	// end inline asm
	add.s32 	%r581, %r197, %r581;
	add.s32 	%r575, %r575, 256;
	add.s32 	%r572, %r572, 256;
	add.s32 	%r571, %r571, 1;
	setp.ne.s32 	%p10, %r571, 0;
	@%p10 bra 	$L__BB14_66;
$L__BB14_67:
	setp.lt.u32 	%p11, %r97, 768;
	@%p11 bra 	$L__BB14_70;
	add.s32 	%r579, %r575, 512;
	add.s32 	%r578, %r575, %r570;
$L__BB14_69:
	mul.wide.u32 	%rd60, %r578, 4;
	add.s64 	%rd56, %rd15, %rd60;
	// begin inline asm
	ld.global.nc.u32 %r198, [%rd56];
	// end inline asm
	add.s32 	%r202, %r198, %r581;
	add.s32 	%r203, %r578, 256;
	mul.wide.u32 	%rd61, %r203, 4;
	add.s64 	%rd57, %rd15, %rd61;
	// begin inline asm
	ld.global.nc.u32 %r199, [%rd57];
	// end inline asm
	add.s32 	%r204, %r199, %r202;
	add.s32 	%r205, %r578, 512;
	mul.wide.u32 	%rd62, %r205, 4;
	add.s64 	%rd58, %rd15, %rd62;
	// begin inline asm
	ld.global.nc.u32 %r200, [%rd58];
	// end inline asm
	add.s32 	%r206, %r200, %r204;
	add.s32 	%r207, %r578, 768;
	mul.wide.u32 	%rd63, %r207, 4;
	add.s64 	%rd59, %rd15, %rd63;
	// begin inline asm
	ld.global.nc.u32 %r201, [%rd59];
	// end inline asm
	add.s32 	%r581, %r201, %r206;
	add.s32 	%r117, %r579, 1024;
	add.s32 	%r208, %r579, 512;
	add.s32 	%r578, %r578, 1024;
	setp.lt.s32 	%p12, %r208, %r96;
	mov.u32 	%r579, %r117;
	@%p12 bra 	$L__BB14_69;
$L__BB14_70:
	// begin inline asm
	mov.u32 %r209, %laneid;
	// end inline asm
	mov.b32 	%r210, -1;
	redux.sync.add.s32 %r582, %r581, %r210;
	setp.ne.s32 	%p13, %r209, 0;
	@%p13 bra 	$L__BB14_72;
	shr.u32 	%r211, %r87, 3;
	and.b32  	%r212, %r211, 124;
	mov.u32 	%r213, _ZZN3cub18CUB_300001_SM_10006detail6reduce28DeviceReduceSingleTileKernelINS2_10policy_hubIijN4cuda3std3__44plusIvEEE10Policy1000EPiSC_jS9_iiNS7_10__identityEEEvT0_T1_T2_T3_T4_T6_E12temp_storage;
	add.s32 	%r214, %r213, %r212;
	st.shared.u32 	[%r214+8], %r582;
$L__BB14_72:
	bar.sync 	0;
	setp.ne.s32 	%p14, %r87, 0;
	@%p14 bra 	$L__BB14_74;
	ld.shared.u32 	%r215, [_ZZN3cub18CUB_300001_SM_10006detail6reduce28DeviceReduceSingleTileKernelINS2_10policy_hubIijN4cuda3std3__44plusIvEEE10Policy1000EPiSC_jS9_iiNS7_10__identityEEEvT0_T1_T2_T3_T4_T6_E12temp_storage+12];
	add.s32 	%r216, %r215, %r582;
	ld.shared.u32 	%r217, [_ZZN3cub18CUB_300001_SM_10006detail6reduce28DeviceReduceSingleTileKernelINS2_10policy_hubIijN4cuda3std3__44plusIvEEE10Policy1000EPiSC_jS9_iiNS7_10__identityEEEvT0_T1_T2_T3_T4_T6_E12temp_storage+16];
	add.s32 	%r218, %r216, %r217;
	ld.shared.u32 	%r219, [_ZZN3cub18CUB_300001_SM_10006detail6reduce28DeviceReduceSingleTileKernelINS2_10policy_hubIijN4cuda3std3__44plusIvEEE10Policy1000EPiSC_jS9_iiNS7_10__identityEEEvT0_T1_T2_T3_T4_T6_E12temp_storage+20];
	add.s32 	%r220, %r218, %r219;
	ld.shared.u32 	%r221, [_ZZN3cub18CUB_300001_SM_10006detail6reduce28DeviceReduceSingleTileKernelINS2_10policy_hubIijN4cuda3std3__44plusIvEEE10Policy1000EPiSC_jS9_iiNS7_10__identityEEEvT0_T1_T2_T3_T4_T6_E12temp_storage+24];
	add.s32 	%r222, %r220, %r221;
	ld.shared.u32 	%r223, [_ZZN3cub18CUB_300001_SM_10006detail6reduce28DeviceReduceSingleTileKernelINS2_10policy_hubIijN4cuda3std3__44plusIvEEE10Policy1000EPiSC_jS9_iiNS7_10__identityEEEvT0_T1_T2_T3_T4_T6_E12temp_storage+28];
	add.s32 	%r224, %r222, %r223;
	ld.shared.u32 	%r225, [_ZZN3cub18CUB_300001_SM_10006detail6reduce28DeviceReduceSingleTileKernelINS2_10policy_hubIijN4cuda3std3__44plusIvEEE10Policy1000EPiSC_jS9_iiNS7_10__identityEEEvT0_T1_T2_T3_T4_T6_E12temp_storage+32];
	add.s32 	%r226, %r224, %r225;
	ld.shared.u32 	%r227, [_ZZN3cub18CUB_300001_SM_10006detail6reduce28DeviceReduceSingleTileKernelINS2_10policy_hubIijN4cuda3std3__44plusIvEEE10Policy1000EPiSC_jS9_iiNS7_10__identityEEEvT0_T1_T2_T3_T4_T6_E12temp_storage+36];
	add.s32 	%r582, %r226, %r227;
$L__BB14_74:
	mov.u32 	%r527, %tid.x;
	setp.ne.s32 	%p75, %r527, 0;
	@%p75 bra 	$L__BB14_76;
	add.s32 	%r528, %r582, %r124;
	st.global.u32 	[%rd1], %r528;
$L__BB14_76:
	ret;

}
	// .globl	_ZN3cub18CUB_300001_SM_10006detail6reduce18DeviceReduceKernelINS2_10policy_hubIijN4cuda3std3__44plusIvEEE10Policy1000EPijS9_iNS7_10__identityEEEvT0_PT3_T1_NS0_13GridEvenShareISH_EET2_T4_
.visible .entry _ZN3cub18CUB_300001_SM_10006detail6reduce18DeviceReduceKernelINS2_10policy_hubIijN4cuda3std3__44plusIvEEE10Policy1000EPijS9_iNS7_10__identityEEEvT0_PT3_T1_NS0_13GridEvenShareISH_EET2_T4_(
	.param .u64 .ptr .align 1 _ZN3cub18CUB_300001_SM_10006detail6reduce18DeviceReduceKernelINS2_10policy_hubIijN4cuda3std3__44plusIvEEE10Policy1000EPijS9_iNS7_10__identityEEEvT0_PT3_T1_NS0_13GridEvenShareISH_EET2_T4__param_0,
	.param .u64 .ptr .align 1 _ZN3cub18CUB_300001_SM_10006detail6reduce18DeviceReduceKernelINS2_10policy_hubIijN4cuda3std3__44plusIvEEE10Policy1000EPijS9_iNS7_10__identityEEEvT0_PT3_T1_NS0_13GridEvenShareISH_EET2_T4__param_1,
	.param .u32 _ZN3cub18CUB_300001_SM_10006detail6reduce18DeviceReduceKernelINS2_10policy_hubIijN4cuda3std3__44plusIvEEE10Policy1000EPijS9_iNS7_10__identityEEEvT0_PT3_T1_NS0_13GridEvenShareISH_EET2_T4__param_2,
	.param .align 4 .b8 _ZN3cub18CUB_300001_SM_10006detail6reduce18DeviceReduceKernelINS2_10policy_hubIijN4cuda3std3__44plusIvEEE10Policy1000EPijS9_iNS7_10__identityEEEvT0_PT3_T1_NS0_13GridEvenShareISH_EET2_T4__param_3[40],
	.param .align 1 .b8 _ZN3cub18CUB_300001_SM_10006detail6reduce18DeviceReduceKernelINS2_10policy_hubIijN4cuda3std3__44plusIvEEE10Policy1000EPijS9_iNS7_10__identityEEEvT0_PT3_T1_NS0_13GridEvenShareISH_EET2_T4__param_4[1],
	.param .align 1 .b8 _ZN3cub18CUB_300001_SM_10006detail6reduce18DeviceReduceKernelINS2_10policy_hubIijN4cuda3std3__44plusIvEEE10Policy1000EPijS9_iNS7_10__identityEEEvT0_PT3_T1_NS0_13GridEvenShareISH_EET2_T4__param_5[1]
)
.maxntid 256
{
	.reg .pred 	%p<75>;
	.reg .b32 	%r<636>;
	.reg .b64 	%rd<112>;
	// demoted variable
	.shared .align 4 .b8 _ZZN3cub18CUB_300001_SM_10006detail6reduce18DeviceReduceKernelINS2_10policy_hubIijN4cuda3std3__44plusIvEEE10Policy1000EPijS9_iNS7_10__identityEEEvT0_PT3_T1_NS0_13GridEvenShareISH_EET2_T4_E12temp_storage[44];
	ld.param.u32 	%r1, [_ZN3cub18CUB_300001_SM_10006detail6reduce18DeviceReduceKernelINS2_10policy_hubIijN4cuda3std3__44plusIvEEE10Policy1000EPijS9_iNS7_10__identityEEEvT0_PT3_T1_NS0_13GridEvenShareISH_EET2_T4__param_3+20];
	ld.param.u64 	%rd1, [_ZN3cub18CUB_300001_SM_10006detail6reduce18DeviceReduceKernelINS2_10policy_hubIijN4cuda3std3__44plusIvEEE10Policy1000EPijS9_iNS7_10__identityEEEvT0_PT3_T1_NS0_13GridEvenShareISH_EET2_T4__param_0];
	ld.param.u32 	%r2, [_ZN3cub18CUB_300001_SM_10006detail6reduce18DeviceReduceKernelINS2_10policy_hubIijN4cuda3std3__44plusIvEEE10Policy1000EPijS9_iNS7_10__identityEEEvT0_PT3_T1_NS0_13GridEvenShareISH_EET2_T4__param_3+24];
	mov.u32 	%r3, %ctaid.x;
	shl.b32 	%r4, %r2, 12;
	shl.b32 	%r5, %r3, 12;
	and.b64  	%rd3, %rd1, 15;
	setp.ne.s64 	%p1, %rd3, 0;
	@%p1 bra 	$L__BB15_36;
	sub.s32 	%r6, %r1, %r5;
	setp.gt.u32 	%p38, %r6, 4095;
	@%p38 bra 	$L__BB15_20;
	mov.u32 	%r7, %tid.x;
	setp.ge.u32 	%p50, %r7, %r6;
	mov.b32 	%r589, 0;
	mov.u32 	%r583, %r7;
	@%p50 bra 	$L__BB15_4;
	add.s32 	%r474, %r5, %r7;
	mul.wide.u32 	%rd97, %r474, 4;
	add.s64 	%rd96, %rd1, %rd97;
	// begin inline asm
	ld.global.nc.u32 %r589, [%rd96];
	// end inline asm
	add.s32 	%r583, %r7, 256;
$L__BB15_4:
	setp.ge.u32 	%p51, %r583, %r6;
	@%p51 bra 	$L__BB15_11;
	not.b32 	%r476, %r583;
	add.s32 	%r12, %r1, %r476;
	and.b32  	%r477, %r12, 768;
	setp.eq.s32 	%p52, %r477, 768;
	@%p52 bra 	$L__BB15_8;
	add.s32 	%r580, %r583, %r5;
	shr.u32 	%r478, %r12, 8;
	add.s32 	%r479, %r478, 1;
	and.b32  	%r480, %r479, 3;
	neg.s32 	%r579, %r480;
$L__BB15_7:
	.pragma "nounroll";
	mul.wide.u32 	%rd99, %r580, 4;
	add.s64 	%rd98, %rd1, %rd99;
	// begin inline asm
	ld.global.nc.u32 %r481, [%rd98];
	// end inline asm
	add.s32 	%r589, %r481, %r589;
	add.s32 	%r583, %r583, 256;
	add.s32 	%r580, %r580, 256;
	add.s32 	%r579, %r579, 1;
	setp.ne.s32 	%p53, %r579, 0;
	@%p53 bra 	$L__BB15_7;
$L__BB15_8:
	sub.s32 	%r482, %r12, %r5;
	setp.lt.u32 	%p54, %r482, 768;
	@%p54 bra 	$L__BB15_11;
	add.s32 	%r587, %r583, 512;
	add.s32 	%r586, %r583, %r5;
$L__BB15_10:
	mul.wide.u32 	%rd104, %r586, 4;
	add.s64 	%rd100, %rd1, %rd104;
	// begin inline asm
	ld.global.nc.u32 %r483, [%rd100];
	// end inline asm
	add.s32 	%r487, %r483, %r589;
	add.s32 	%r488, %r586, 256;
	mul.wide.u32 	%rd105, %r488, 4;
	add.s64 	%rd101, %rd1, %rd105;
	// begin inline asm
	ld.global.nc.u32 %r484, [%rd101];
	// end inline asm
	add.s32 	%r489, %r484, %r487;
	add.s32 	%r490, %r586, 512;
	mul.wide.u32 	%rd106, %r490, 4;
	add.s64 	%rd102, %rd1, %rd106;
	// begin inline asm
	ld.global.nc.u32 %r485, [%rd102];
	// end inline asm
	add.s32 	%r491, %r485, %r489;
	add.s32 	%r492, %r586, 768;
	mul.wide.u32 	%rd107, %r492, 4;
	add.s64 	%rd103, %rd1, %rd107;
	// begin inline asm
	ld.global.nc.u32 %r486, [%rd103];
	// end inline asm
	add.s32 	%r589, %r486, %r491;
	add.s32 	%r32, %r587, 1024;
	add.s32 	%r493, %r587, 512;
	add.s32 	%r586, %r586, 1024;
	setp.lt.s32 	%p55, %r493, %r6;
	mov.u32 	%r587, %r32;
	@%p55 bra 	$L__BB15_10;
$L__BB15_11:
	setp.lt.u32 	%p56, %r6, 256;
	@%p56 bra 	$L__BB15_16;
	// begin inline asm
	mov.u32 %r557, %laneid;
	// end inline asm
	mov.b32 	%r558, -1;
	redux.sync.add.s32 %r635, %r589, %r558;
	setp.ne.s32 	%p72, %r557, 0;
	@%p72 bra 	$L__BB15_14;
	shr.u32 	%r559, %r7, 3;
	and.b32  	%r560, %r559, 124;
	mov.u32 	%r561, _ZZN3cub18CUB_300001_SM_10006detail6reduce18DeviceReduceKernelINS2_10policy_hubIijN4cuda3std3__44plusIvEEE10Policy1000EPijS9_iNS7_10__identityEEEvT0_PT3_T1_NS0_13GridEvenShareISH_EET2_T4_E12temp_storage;
	add.s32 	%r562, %r561, %r560;
	st.shared.u32 	[%r562+8], %r635;
$L__BB15_14:
	bar.sync 	0;
	setp.ne.s32 	%p73, %r7, 0;
	@%p73 bra 	$L__BB15_71;
	ld.shared.u32 	%r563, [_ZZN3cub18CUB_300001_SM_10006detail6reduce18DeviceReduceKernelINS2_10policy_hubIijN4cuda3std3__44plusIvEEE10Policy1000EPijS9_iNS7_10__identityEEEvT0_PT3_T1_NS0_13GridEvenShareISH_EET2_T4_E12temp_storage+12];
	add.s32 	%r564, %r563, %r635;
	ld.shared.u32 	%r565, [_ZZN3cub18CUB_300001_SM_10006detail6reduce18DeviceReduceKernelINS2_10policy_hubIijN4cuda3std3__44plusIvEEE10Policy1000EPijS9_iNS7_10__identityEEEvT0_PT3_T1_NS0_13GridEvenShareISH_EET2_T4_E12temp_storage+16];
	add.s32 	%r566, %r564, %r565;
	ld.shared.u32 	%r567, [_ZZN3cub18CUB_300001_SM_10006detail6reduce18DeviceReduceKernelINS2_10policy_hubIijN4cuda3std3__44plusIvEEE10Policy1000EPijS9_iNS7_10__identityEEEvT0_PT3_T1_NS0_13GridEvenShareISH_EET2_T4_E12temp_storage+20];
	add.s32 	%r568, %r566, %r567;
	ld.shared.u32 	%r569, [_ZZN3cub18CUB_300001_SM_10006detail6reduce18DeviceReduceKernelINS2_10policy_hubIijN4cuda3std3__44plusIvEEE10Policy1000EPijS9_iNS7_10__identityEEEvT0_PT3_T1_NS0_13GridEvenShareISH_EET2_T4_E12temp_storage+24];
	add.s32 	%r570, %r568, %r569;
	ld.shared.u32 	%r571, [_ZZN3cub18CUB_300001_SM_10006detail6reduce18DeviceReduceKernelINS2_10policy_hubIijN4cuda3std3__44plusIvEEE10Policy1000EPijS9_iNS7_10__identityEEEvT0_PT3_T1_NS0_13GridEvenShareISH_EET2_T4_E12temp_storage+28];
	add.s32 	%r572, %r570, %r571;
	ld.shared.u32 	%r573, [_ZZN3cub18CUB_300001_SM_10006detail6reduce18DeviceReduceKernelINS2_10policy_hubIijN4cuda3std3__44plusIvEEE10Policy1000EPijS9_iNS7_10__identityEEEvT0_PT3_T1_NS0_13GridEvenShareISH_EET2_T4_E12temp_storage+32];
	add.s32 	%r574, %r572, %r573;
	ld.shared.u32 	%r575, [_ZZN3cub18CUB_300001_SM_10006detail6reduce18DeviceReduceKernelINS2_10policy_hubIijN4cuda3std3__44plusIvEEE10Policy1000EPijS9_iNS7_10__identityEEEvT0_PT3_T1_NS0_13GridEvenShareISH_EET2_T4_E12temp_storage+36];
	add.s32 	%r635, %r574, %r575;
	bra.uni 	$L__BB15_71;
$L__BB15_16:
	// begin inline asm
	mov.u32 %r494, %laneid;
	// end inline asm
	and.b32  	%r520, %r7, 992;
	add.s32 	%r521, %r520, 32;
	setp.gt.u32 	%p57, %r521, %r6;
	not.b32 	%r522, %r520;
	add.s32 	%r523, %r6, %r522;
	selp.b32 	%r518, %r523, 31, %p57;
	mov.b32 	%r497, 1;
	mov.b32 	%r519, -1;
	// begin inline asm
	shfl.sync.down.b32 %r495, %r589, %r497, %r518, %r519;
	// end inline asm
	setp.lt.s32 	%p58, %r494, %r518;
	selp.b32 	%r524, %r495, 0, %p58;
	add.s32 	%r501, %r524, %r589;
	mov.b32 	%r502, 2;
	// begin inline asm
	shfl.sync.down.b32 %r500, %r501, %r502, %r518, %r519;
	// end inline asm
	add.s32 	%r525, %r494, 2;
	setp.gt.s32 	%p59, %r525, %r518;
	selp.b32 	%r526, 0, %r500, %p59;
	add.s32 	%r506, %r501, %r526;
	mov.b32 	%r507, 4;
	// begin inline asm
	shfl.sync.down.b32 %r505, %r506, %r507, %r518, %r519;
	// end inline asm
	add.s32 	%r527, %r494, 4;
	setp.gt.s32 	%p60, %r527, %r518;
	selp.b32 	%r528, 0, %r505, %p60;
	add.s32 	%r511, %r506, %r528;
	mov.b32 	%r512, 8;
	// begin inline asm
	shfl.sync.down.b32 %r510, %r511, %r512, %r518, %r519;
	// end inline asm
	add.s32 	%r529, %r494, 8;
	setp.gt.s32 	%p61, %r529, %r518;
	selp.b32 	%r530, 0, %r510, %p61;
	add.s32 	%r516, %r511, %r530;
	mov.b32 	%r517, 16;
	// begin inline asm
	shfl.sync.down.b32 %r515, %r516, %r517, %r518, %r519;
	// end inline asm
	add.s32 	%r531, %r494, 16;
	setp.gt.s32 	%p62, %r531, %r518;
	selp.b32 	%r532, 0, %r515, %p62;
	add.s32 	%r635, %r516, %r532;
	setp.ne.s32 	%p63, %r494, 0;
	@%p63 bra 	$L__BB15_18;
	shr.u32 	%r533, %r7, 3;
	and.b32  	%r534, %r533, 124;
	mov.u32 	%r535, _ZZN3cub18CUB_300001_SM_10006detail6reduce18DeviceReduceKernelINS2_10policy_hubIijN4cuda3std3__44plusIvEEE10Policy1000EPijS9_iNS7_10__identityEEEvT0_PT3_T1_NS0_13GridEvenShareISH_EET2_T4_E12temp_storage;
	add.s32 	%r536, %r535, %r534;
	st.shared.u32 	[%r536+8], %r635;
$L__BB15_18:
	bar.sync 	0;
	setp.ne.s32 	%p64, %r7, 0;
	@%p64 bra 	$L__BB15_71;
	setp.gt.u32 	%p65, %r6, 32;
	ld.shared.u32 	%r537, [_ZZN3cub18CUB_300001_SM_10006detail6reduce18DeviceReduceKernelINS2_10policy_hubIijN4cuda3std3__44plusIvEEE10Policy1000EPijS9_iNS7_10__identityEEEvT0_PT3_T1_NS0_13GridEvenShareISH_EET2_T4_E12temp_storage+12];
	selp.b32 	%r538, %r537, 0, %p65;
	add.s32 	%r539, %r538, %r635;
	setp.gt.u32 	%p66, %r6, 64;
	ld.shared.u32 	%r540, [_ZZN3cub18CUB_300001_SM_10006detail6reduce18DeviceReduceKernelINS2_10policy_hubIijN4cuda3std3__44plusIvEEE10Policy1000EPijS9_iNS7_10__identityEEEvT0_PT3_T1_NS0_13GridEvenShareISH_EET2_T4_E12temp_storage+16];
	selp.b32 	%r541, %r540, 0, %p66;
	add.s32 	%r542, %r539, %r541;
	setp.gt.u32 	%p67, %r6, 96;
	ld.shared.u32 	%r543, [_ZZN3cub18CUB_300001_SM_10006detail6reduce18DeviceReduceKernelINS2_10policy_hubIijN4cuda3std3__44plusIvEEE10Policy1000EPijS9_iNS7_10__identityEEEvT0_PT3_T1_NS0_13GridEvenShareISH_EET2_T4_E12temp_storage+20];
	selp.b32 	%r544, %r543, 0, %p67;
	add.s32 	%r545, %r542, %r544;
	setp.gt.u32 	%p68, %r6, 128;
	ld.shared.u32 	%r546, [_ZZN3cub18CUB_300001_SM_10006detail6reduce18DeviceReduceKernelINS2_10policy_hubIijN4cuda3std3__44plusIvEEE10Policy1000EPijS9_iNS7_10__identityEEEvT0_PT3_T1_NS0_13GridEvenShareISH_EET2_T4_E12temp_storage+24];
	selp.b32 	%r547, %r546, 0, %p68;
	add.s32 	%r548, %r545, %r547;
	setp.gt.u32 	%p69, %r6, 160;
	ld.shared.u32 	%r549, [_ZZN3cub18CUB_300001_SM_10006detail6reduce18DeviceReduceKernelINS2_10policy_hubIijN4cuda3std3__44plusIvEEE10Policy1000EPijS9_iNS7_10__identityEEEvT0_PT3_T1_NS0_13GridEvenShareISH_EET2_T4_E12temp_storage+28];
	selp.b32 	%r550, %r549, 0, %p69;
	add.s32 	%r551, %r548, %r550;
	setp.gt.u32 	%p70, %r6, 192;
	ld.shared.u32 	%r552, [_ZZN3cub18CUB_300001_SM_10006detail6reduce18DeviceReduceKernelINS2_10policy_hubIijN4cuda3std3__44plusIvEEE10Policy1000EPijS9_iNS7_10__identityEEEvT0_PT3_T1_NS0_13GridEvenShareISH_EET2_T4_E12temp_storage+32];
	selp.b32 	%r553, %r552, 0, %p70;
	add.s32 	%r554, %r551, %r553;
	setp.gt.u32 	%p71, %r6, 224;
	ld.shared.u32 	%r555, [_ZZN3cub18CUB_300001_SM_10006detail6reduce18DeviceReduceKernelINS2_10policy_hubIijN4cuda3std3__44plusIvEEE10Policy1000EPijS9_iNS7_10__identityEEEvT0_PT3_T1_NS0_13GridEvenShareISH_EET2_T4_E12temp_storage+36];
	selp.b32 	%r556, %r555, 0, %p71;
	add.s32 	%r635, %r554, %r556;
	bra.uni 	$L__BB15_71;
$L__BB15_20:
	mov.u32 	%r39, %tid.x;
	shl.b32 	%r40, %r39, 2;
	add.s32 	%r366, %r5, %r40;
	mul.wide.u32 	%rd72, %r366, 4;
	add.s64 	%rd62, %rd1, %rd72;
	// begin inline asm
	ld.global.nc.v2.u64 {%rd60, %rd61}, [%rd62];
	// end inline asm
	mov.b64 	{%r367, %r368}, %rd61;
	mov.b64 	{%r369, %r370}, %rd60;
	add.s64 	%rd65, %rd62, 4096;
	// begin inline asm
	ld.global.nc.v2.u64 {%rd63, %rd64}, [%rd65];
	// end inline asm
	mov.b64 	{%r371, %r372}, %rd64;
	mov.b64 	{%r373, %r374}, %rd63;
	add.s64 	%rd68, %rd62, 8192;
	// begin inline asm
	ld.global.nc.v2.u64 {%rd66, %rd67}, [%rd68];
	// end inline asm
	mov.b64 	{%r375, %r376}, %rd67;
	mov.b64 	{%r377, %r378}, %rd66;
	add.s64 	%rd71, %rd62, 12288;
	// begin inline asm
	ld.global.nc.v2.u64 {%rd69, %rd70}, [%rd71];
	// end inline asm
	mov.b64 	{%r379, %r380}, %rd70;
	mov.b64 	{%r381, %r382}, %rd69;
	add.s32 	%r383, %r370, %r369;
	add.s32 	%r384, %r367, %r383;
	add.s32 	%r385, %r368, %r384;
	add.s32 	%r386, %r373, %r385;
	add.s32 	%r387, %r374, %r386;
	add.s32 	%r388, %r371, %r387;
	add.s32 	%r389, %r372, %r388;
	add.s32 	%r390, %r377, %r389;
	add.s32 	%r391, %r378, %r390;
	add.s32 	%r392, %r375, %r391;
	add.s32 	%r393, %r376, %r392;
	add.s32 	%r394, %r381, %r393;
	add.s32 	%r395, %r382, %r394;
	add.s32 	%r396, %r379, %r395;
	add.s32 	%r605, %r380, %r396;
	setp.lt.u32 	%p39, %r6, %r4;
	@%p39 bra 	$L__BB15_32;
	add.s32 	%r42, %r4, %r5;
	add.s32 	%r591, %r42, 256;
	add.s32 	%r590, %r42, %r39;
	mov.b32 	%r592, 0;
$L__BB15_22:
	add.s32 	%r5, %r5, %r4;
	add.s32 	%r398, %r1, -4096;
	setp.gt.u32 	%p40, %r5, %r398;
	@%p40 bra 	$L__BB15_24;
	add.s32 	%r399, %r5, %r40;
	mul.wide.u32 	%rd85, %r399, 4;
	add.s64 	%rd75, %rd1, %rd85;
	// begin inline asm
	ld.global.nc.v2.u64 {%rd73, %rd74}, [%rd75];
	// end inline asm
	mov.b64 	{%r400, %r401}, %rd74;
	mov.b64 	{%r402, %r403}, %rd73;
	add.s64 	%rd78, %rd75, 4096;
	// begin inline asm
	ld.global.nc.v2.u64 {%rd76, %rd77}, [%rd78];
	// end inline asm
	mov.b64 	{%r404, %r405}, %rd77;
	mov.b64 	{%r406, %r407}, %rd76;
	add.s64 	%rd81, %rd75, 8192;
	// begin inline asm
	ld.global.nc.v2.u64 {%rd79, %rd80}, [%rd81];
	// end inline asm
	mov.b64 	{%r408, %r409}, %rd80;
	mov.b64 	{%r410, %r411}, %rd79;
	add.s64 	%rd84, %rd75, 12288;
	// begin inline asm
	ld.global.nc.v2.u64 {%rd82, %rd83}, [%rd84];
	// end inline asm
	mov.b64 	{%r412, %r413}, %rd83;
	mov.b64 	{%r414, %r415}, %rd82;
	add.s32 	%r416, %r402, %r605;
	add.s32 	%r417, %r403, %r416;
	add.s32 	%r418, %r400, %r417;
	add.s32 	%r419, %r401, %r418;
	add.s32 	%r420, %r406, %r419;
	add.s32 	%r421, %r407, %r420;
	add.s32 	%r422, %r404, %r421;
	add.s32 	%r423, %r405, %r422;
	add.s32 	%r424, %r410, %r423;
	add.s32 	%r425, %r411, %r424;
	add.s32 	%r426, %r408, %r425;
	add.s32 	%r427, %r409, %r426;
	add.s32 	%r428, %r414, %r427;
	add.s32 	%r429, %r415, %r428;
	add.s32 	%r430, %r412, %r429;
	add.s32 	%r605, %r413, %r430;
	sub.s32 	%r431, %r1, %r5;
	setp.lt.u32 	%p41, %r431, %r4;
	add.s32 	%r592, %r592, 1;
	add.s32 	%r591, %r591, %r4;
	add.s32 	%r590, %r590, %r4;
	@%p41 bra 	$L__BB15_32;
	bra.uni 	$L__BB15_22;
$L__BB15_24:
	setp.le.u32 	%p42, %r1, %r5;
	@%p42 bra 	$L__BB15_32;
	sub.s32 	%r55, %r1, %r5;
	setp.ge.s32 	%p43, %r39, %r55;
	@%p43 bra 	$L__BB15_32;
	not.b32 	%r433, %r39;
	add.s32 	%r434, %r1, %r433;
	sub.s32 	%r435, %r434, %r42;
	mul.lo.s32 	%r436, %r2, %r592;
	shl.b32 	%r437, %r436, 12;
	sub.s32 	%r56, %r435, %r437;
	shr.u32 	%r438, %r434, 8;
	add.s32 	%r57, %r438, 1;
	and.b32  	%r439, %r434, 768;
	setp.eq.s32 	%p44, %r439, 768;
	mov.u32 	%r599, %r39;
	@%p44 bra 	$L__BB15_29;
	and.b32  	%r440, %r57, 3;
	neg.s32 	%r595, %r440;
	mov.u32 	%r599, %r39;
$L__BB15_28:
	.pragma "nounroll";
	mul.wide.u32 	%rd87, %r590, 4;
	add.s64 	%rd86, %rd1, %rd87;
	// begin inline asm
	ld.global.nc.u32 %r441, [%rd86];
	// end inline asm
	add.s32 	%r605, %r441, %r605;
	add.s32 	%r599, %r599, 256;
	add.s32 	%r590, %r590, 256;
	add.s32 	%r595, %r595, 1;
	setp.ne.s32 	%p45, %r595, 0;
	@%p45 bra 	$L__BB15_28;
$L__BB15_29:
	setp.lt.u32 	%p46, %r56, 768;
	@%p46 bra 	$L__BB15_32;
	add.s32 	%r603, %r599, 512;
	add.s32 	%r602, %r599, %r591;
$L__BB15_31:
	add.s32 	%r446, %r602, -256;
	mul.wide.u32 	%rd92, %r446, 4;
	add.s64 	%rd88, %rd1, %rd92;
	// begin inline asm
	ld.global.nc.u32 %r442, [%rd88];
	// end inline asm
	add.s32 	%r447, %r442, %r605;
	mul.wide.u32 	%rd93, %r602, 4;
	add.s64 	%rd89, %rd1, %rd93;
	// begin inline asm
	ld.global.nc.u32 %r443, [%rd89];
	// end inline asm
	add.s32 	%r448, %r443, %r447;
	add.s32 	%r449, %r602, 256;
	mul.wide.u32 	%rd94, %r449, 4;
	add.s64 	%rd90, %rd1, %rd94;
	// begin inline asm
	ld.global.nc.u32 %r444, [%rd90];
	// end inline asm
	add.s32 	%r450, %r444, %r448;
	add.s32 	%r451, %r602, 512;
	mul.wide.u32 	%rd95, %r451, 4;
	add.s64 	%rd91, %rd1, %rd95;
	// begin inline asm
	ld.global.nc.u32 %r445, [%rd91];
	// end inline asm
	add.s32 	%r605, %r445, %r450;
	add.s32 	%r76, %r603, 1024;
	add.s32 	%r452, %r603, 512;
	add.s32 	%r602, %r602, 1024;
	setp.lt.s32 	%p47, %r452, %r55;
	mov.u32 	%r603, %r76;
	@%p47 bra 	$L__BB15_31;
$L__BB15_32:
	// begin inline asm
	mov.u32 %r453, %laneid;
	// end inline asm
	mov.b32 	%r454, -1;
	redux.sync.add.s32 %r635, %r605, %r454;
	setp.ne.s32 	%p48, %r453, 0;
	@%p48 bra 	$L__BB15_34;
	shr.u32 	%r455, %r39, 3;
	and.b32  	%r456, %r455, 124;
	mov.u32 	%r457, _ZZN3cub18CUB_300001_SM_10006detail6reduce18DeviceReduceKernelINS2_10policy_hubIijN4cuda3std3__44plusIvEEE10Policy1000EPijS9_iNS7_10__identityEEEvT0_PT3_T1_NS0_13GridEvenShareISH_EET2_T4_E12temp_storage;
	add.s32 	%r458, %r457, %r456;
	st.shared.u32 	[%r458+8], %r635;
$L__BB15_34:
	bar.sync 	0;
	setp.ne.s32 	%p49, %r39, 0;
	@%p49 bra 	$L__BB15_71;
	ld.shared.u32 	%r459, [_ZZN3cub18CUB_300001_SM_10006detail6reduce18DeviceReduceKernelINS2_10policy_hubIijN4cuda3std3__44plusIvEEE10Policy1000EPijS9_iNS7_10__identityEEEvT0_PT3_T1_NS0_13GridEvenShareISH_EET2_T4_E12temp_storage+12];
	add.s32 	%r460, %r459, %r635;
	ld.shared.u32 	%r461, [_ZZN3cub18CUB_300001_SM_10006detail6reduce18DeviceReduceKernelINS2_10policy_hubIijN4cuda3std3__44plusIvEEE10Policy1000EPijS9_iNS7_10__identityEEEvT0_PT3_T1_NS0_13GridEvenShareISH_EET2_T4_E12temp_storage+16];
	add.s32 	%r462, %r460, %r461;
	ld.shared.u32 	%r463, [_ZZN3cub18CUB_300001_SM_10006detail6reduce18DeviceReduceKernelINS2_10policy_hubIijN4cuda3std3__44plusIvEEE10Policy1000EPijS9_iNS7_10__identityEEEvT0_PT3_T1_NS0_13GridEvenShareISH_EET2_T4_E12temp_storage+20];
	add.s32 	%r464, %r462, %r463;
	ld.shared.u32 	%r465, [_ZZN3cub18CUB_300001_SM_10006detail6reduce18DeviceReduceKernelINS2_10policy_hubIijN4cuda3std3__44plusIvEEE10Policy1000EPijS9_iNS7_10__identityEEEvT0_PT3_T1_NS0_13GridEvenShareISH_EET2_T4_E12temp_storage+24];
	add.s32 	%r466, %r464, %r465;
	ld.shared.u32 	%r467, [_ZZN3cub18CUB_300001_SM_10006detail6reduce18DeviceReduceKernelINS2_10policy_hubIijN4cuda3std3__44plusIvEEE10Policy1000EPijS9_iNS7_10__identityEEEvT0_PT3_T1_NS0_13GridEvenShareISH_EET2_T4_E12temp_storage+28];
	add.s32 	%r468, %r466, %r467;
	ld.shared.u32 	%r469, [_ZZN3cub18CUB_300001_SM_10006detail6reduce18DeviceReduceKernelINS2_10policy_hubIijN4cuda3std3__44plusIvEEE10Policy1000EPijS9_iNS7_10__identityEEEvT0_PT3_T1_NS0_13GridEvenShareISH_EET2_T4_E12temp_storage+32];
	add.s32 	%r470, %r468, %r469;
	ld.shared.u32 	%r471, [_ZZN3cub18CUB_300001_SM_10006detail6reduce18DeviceReduceKernelINS2_10policy_hubIijN4cuda3std3__44plusIvEEE10Policy1000EPijS9_iNS7_10__identityEEEvT0_PT3_T1_NS0_13GridEvenShareISH_EET2_T4_E12temp_storage+36];
	add.s32 	%r635, %r470, %r471;
	bra.uni 	$L__BB15_71;
$L__BB15_36:
	sub.s32 	%r81, %r1, %r5;
	setp.gt.u32 	%p2, %r81, 4095;
	@%p2 bra 	$L__BB15_55;
	mov.u32 	%r82, %tid.x;
	setp.ge.u32 	%p14, %r82, %r81;
	mov.b32 	%r618, 0;
	mov.u32 	%r612, %r82;
	@%p14 bra 	$L__BB15_39;
	add.s32 	%r264, %r5, %r82;
	mul.wide.u32 	%rd49, %r264, 4;
	add.s64 	%rd48, %rd1, %rd49;
	// begin inline asm
	ld.global.nc.u32 %r618, [%rd48];
	// end inline asm
	add.s32 	%r612, %r82, 256;
$L__BB15_39:
	setp.ge.u32 	%p15, %r612, %r81;
	@%p15 bra 	$L__BB15_46;
	not.b32 	%r266, %r612;
	add.s32 	%r87, %r1, %r266;
	and.b32  	%r267, %r87, 768;
	setp.eq.s32 	%p16, %r267, 768;
	@%p16 bra 	$L__BB15_43;
	add.s32 	%r609, %r612, %r5;
	shr.u32 	%r268, %r87, 8;
	add.s32 	%r269, %r268, 1;
	and.b32  	%r270, %r269, 3;
	neg.s32 	%r608, %r270;
$L__BB15_42:
	.pragma "nounroll";
	mul.wide.u32 	%rd51, %r609, 4;
	add.s64 	%rd50, %rd1, %rd51;
	// begin inline asm
	ld.global.nc.u32 %r271, [%rd50];
	// end inline asm
	add.s32 	%r618, %r271, %r618;
	add.s32 	%r612, %r612, 256;
	add.s32 	%r609, %r609, 256;
	add.s32 	%r608, %r608, 1;
	setp.ne.s32 	%p17, %r608, 0;
	@%p17 bra 	$L__BB15_42;
$L__BB15_43:
	sub.s32 	%r272, %r87, %r5;
	setp.lt.u32 	%p18, %r272, 768;
	@%p18 bra 	$L__BB15_46;
	add.s32 	%r616, %r612, 512;
	add.s32 	%r615, %r612, %r5;
$L__BB15_45:
	mul.wide.u32 	%rd56, %r615, 4;
	add.s64 	%rd52, %rd1, %rd56;
	// begin inline asm
	ld.global.nc.u32 %r273, [%rd52];
	// end inline asm
	add.s32 	%r277, %r273, %r618;
	add.s32 	%r278, %r615, 256;
	mul.wide.u32 	%rd57, %r278, 4;
	add.s64 	%rd53, %rd1, %rd57;
	// begin inline asm
	ld.global.nc.u32 %r274, [%rd53];
	// end inline asm
	add.s32 	%r279, %r274, %r277;
	add.s32 	%r280, %r615, 512;
	mul.wide.u32 	%rd58, %r280, 4;
	add.s64 	%rd54, %rd1, %rd58;
	// begin inline asm
	ld.global.nc.u32 %r275, [%rd54];
	// end inline asm
	add.s32 	%r281, %r275, %r279;
	add.s32 	%r282, %r615, 768;
	mul.wide.u32 	%rd59, %r282, 4;
	add.s64 	%rd55, %rd1, %rd59;
	// begin inline asm
	ld.global.nc.u32 %r276, [%rd55];
	// end inline asm
	add.s32 	%r618, %r276, %r281;
	add.s32 	%r107, %r616, 1024;
	add.s32 	%r283, %r616, 512;
	add.s32 	%r615, %r615, 1024;
	setp.lt.s32 	%p19, %r283, %r81;
	mov.u32 	%r616, %r107;
	@%p19 bra 	$L__BB15_45;
$L__BB15_46:
	setp.lt.u32 	%p20, %r81, 256;
	@%p20 bra 	$L__BB15_51;
	// begin inline asm
	mov.u32 %r347, %laneid;
	// end inline asm
	mov.b32 	%r348, -1;
	redux.sync.add.s32 %r635, %r618, %r348;
	setp.ne.s32 	%p36, %r347, 0;
	@%p36 bra 	$L__BB15_49;
	shr.u32 	%r349, %r82, 3;
	and.b32  	%r350, %r349, 124;
	mov.u32 	%r351, _ZZN3cub18CUB_300001_SM_10006detail6reduce18DeviceReduceKernelINS2_10policy_hubIijN4cuda3std3__44plusIvEEE10Policy1000EPijS9_iNS7_10__identityEEEvT0_PT3_T1_NS0_13GridEvenShareISH_EET2_T4_E12temp_storage;
	add.s32 	%r352, %r351, %r350;
	st.shared.u32 	[%r352+8], %r635;
$L__BB15_49:
	bar.sync 	0;
	setp.ne.s32 	%p37, %r82, 0;
	@%p37 bra 	$L__BB15_71;
	ld.shared.u32 	%r353, [_ZZN3cub18CUB_300001_SM_10006detail6reduce18DeviceReduceKernelINS2_10policy_hubIijN4cuda3std3__44plusIvEEE10Policy1000EPijS9_iNS7_10__identityEEEvT0_PT3_T1_NS0_13GridEvenShareISH_EET2_T4_E12temp_storage+12];
	add.s32 	%r354, %r353, %r635;
	ld.shared.u32 	%r355, [_ZZN3cub18CUB_300001_SM_10006detail6reduce18DeviceReduceKernelINS2_10policy_hubIijN4cuda3std3__44plusIvEEE10Policy1000EPijS9_iNS7_10__identityEEEvT0_PT3_T1_NS0_13GridEvenShareISH_EET2_T4_E12temp_storage+16];
	add.s32 	%r356, %r354, %r355;
	ld.shared.u32 	%r357, [_ZZN3cub18CUB_300001_SM_10006detail6reduce18DeviceReduceKernelINS2_10policy_hubIijN4cuda3std3__44plusIvEEE10Policy1000EPijS9_iNS7_10__identityEEEvT0_PT3_T1_NS0_13GridEvenShareISH_EET2_T4_E12temp_storage+20];
	add.s32 	%r358, %r356, %r357;
	ld.shared.u32 	%r359, [_ZZN3cub18CUB_300001_SM_10006detail6reduce18DeviceReduceKernelINS2_10policy_hubIijN4cuda3std3__44plusIvEEE10Policy1000EPijS9_iNS7_10__identityEEEvT0_PT3_T1_NS0_13GridEvenShareISH_EET2_T4_E12temp_storage+24];
	add.s32 	%r360, %r358, %r359;
	ld.shared.u32 	%r361, [_ZZN3cub18CUB_300001_SM_10006detail6reduce18DeviceReduceKernelINS2_10policy_hubIijN4cuda3std3__44plusIvEEE10Policy1000EPijS9_iNS7_10__identityEEEvT0_PT3_T1_NS0_13GridEvenShareISH_EET2_T4_E12temp_storage+28];
	add.s32 	%r362, %r360, %r361;
	ld.shared.u32 	%r363, [_ZZN3cub18CUB_300001_SM_10006detail6reduce18DeviceReduceKernelINS2_10policy_hubIijN4cuda3std3__44plusIvEEE10Policy1000EPijS9_iNS7_10__identityEEEvT0_PT3_T1_NS0_13GridEvenShareISH_EET2_T4_E12temp_storage+32];
	add.s32 	%r364, %r362, %r363;
	ld.shared.u32 	%r365, [_ZZN3cub18CUB_300001_SM_10006detail6reduce18DeviceReduceKernelINS2_10policy_hubIijN4cuda3std3__44plusIvEEE10Policy1000EPijS9_iNS7_10__identityEEEvT0_PT3_T1_NS0_13GridEvenShareISH_EET2_T4_E12temp_storage+36];
	add.s32 	%r635, %r364, %r365;
	bra.uni 	$L__BB15_71;
$L__BB15_51:
	// begin inline asm
	mov.u32 %r284, %laneid;
	// end inline asm
	and.b32  	%r310, %r82, 992;
	add.s32 	%r311, %r310, 32;
	setp.gt.u32 	%p21, %r311, %r81;
	not.b32 	%r312, %r310;
	add.s32 	%r313, %r81, %r312;
	selp.b32 	%r308, %r313, 31, %p21;
	mov.b32 	%r287, 1;
	mov.b32 	%r309, -1;
	// begin inline asm
	shfl.sync.down.b32 %r285, %r618, %r287, %r308, %r309;
	// end inline asm
	setp.lt.s32 	%p22, %r284, %r308;
	selp.b32 	%r314, %r285, 0, %p22;
	add.s32 	%r291, %r314, %r618;
	mov.b32 	%r292, 2;
	// begin inline asm
	shfl.sync.down.b32 %r290, %r291, %r292, %r308, %r309;
	// end inline asm
	add.s32 	%r315, %r284, 2;
	setp.gt.s32 	%p23, %r315, %r308;
	selp.b32 	%r316, 0, %r290, %p23;
	add.s32 	%r296, %r291, %r316;
	mov.b32 	%r297, 4;
	// begin inline asm
	shfl.sync.down.b32 %r295, %r296, %r297, %r308, %r309;
	// end inline asm
	add.s32 	%r317, %r284, 4;
	setp.gt.s32 	%p24, %r317, %r308;
	selp.b32 	%r318, 0, %r295, %p24;
	add.s32 	%r301, %r296, %r318;
	mov.b32 	%r302, 8;
	// begin inline asm
	shfl.sync.down.b32 %r300, %r301, %r302, %r308, %r309;
	// end inline asm
	add.s32 	%r319, %r284, 8;
	setp.gt.s32 	%p25, %r319, %r308;
	selp.b32 	%r320, 0, %r300, %p25;
	add.s32 	%r306, %r301, %r320;
	mov.b32 	%r307, 16;
	// begin inline asm
	shfl.sync.down.b32 %r305, %r306, %r307, %r308, %r309;
	// end inline asm
	add.s32 	%r321, %r284, 16;
	setp.gt.s32 	%p26, %r321, %r308;
	selp.b32 	%r322, 0, %r305, %p26;
	add.s32 	%r635, %r306, %r322;
	setp.ne.s32 	%p27, %r284, 0;
	@%p27 bra 	$L__BB15_53;
	shr.u32 	%r323, %r82, 3;
	and.b32  	%r324, %r323, 124;
	mov.u32 	%r325, _ZZN3cub18CUB_300001_SM_10006detail6reduce18DeviceReduceKernelINS2_10policy_hubIijN4cuda3std3__44plusIvEEE10Policy1000EPijS9_iNS7_10__identityEEEvT0_PT3_T1_NS0_13GridEvenShareISH_EET2_T4_E12temp_storage;
	add.s32 	%r326, %r325, %r324;
	st.shared.u32 	[%r326+8], %r635;
$L__BB15_53:
	bar.sync 	0;
	setp.ne.s32 	%p28, %r82, 0;
	@%p28 bra 	$L__BB15_71;
	setp.gt.u32 	%p29, %r81, 32;
	ld.shared.u32 	%r327, [_ZZN3cub18CUB_300001_SM_10006detail6reduce18DeviceReduceKernelINS2_10policy_hubIijN4cuda3std3__44plusIvEEE10Policy1000EPijS9_iNS7_10__identityEEEvT0_PT3_T1_NS0_13GridEvenShareISH_EET2_T4_E12temp_storage+12];
	selp.b32 	%r328, %r327, 0, %p29;
	add.s32 	%r329, %r328, %r635;
	setp.gt.u32 	%p30, %r81, 64;
	ld.shared.u32 	%r330, [_ZZN3cub18CUB_300001_SM_10006detail6reduce18DeviceReduceKernelINS2_10policy_hubIijN4cuda3std3__44plusIvEEE10Policy1000EPijS9_iNS7_10__identityEEEvT0_PT3_T1_NS0_13GridEvenShareISH_EET2_T4_E12temp_storage+16];
	selp.b32 	%r331, %r330, 0, %p30;
	add.s32 	%r332, %r329, %r331;
	setp.gt.u32 	%p31, %r81, 96;
	ld.shared.u32 	%r333, [_ZZN3cub18CUB_300001_SM_10006detail6reduce18DeviceReduceKernelINS2_10policy_hubIijN4cuda3std3__44plusIvEEE10Policy1000EPijS9_iNS7_10__identityEEEvT0_PT3_T1_NS0_13GridEvenShareISH_EET2_T4_E12temp_storage+20];
	selp.b32 	%r334, %r333, 0, %p31;
	add.s32 	%r335, %r332, %r334;
	setp.gt.u32 	%p32, %r81, 128;
	ld.shared.u32 	%r336, [_ZZN3cub18CUB_300001_SM_10006detail6reduce18DeviceReduceKernelINS2_10policy_hubIijN4cuda3std3__44plusIvEEE10Policy1000EPijS9_iNS7_10__identityEEEvT0_PT3_T1_NS0_13GridEvenShareISH_EET2_T4_E12temp_storage+24];
	selp.b32 	%r337, %r336, 0, %p32;
	add.s32 	%r338, %r335, %r337;
	setp.gt.u32 	%p33, %r81, 160;
	ld.shared.u32 	%r339, [_ZZN3cub18CUB_300001_SM_10006detail6reduce18DeviceReduceKernelINS2_10policy_hubIijN4cuda3std3__44plusIvEEE10Policy1000EPijS9_iNS7_10__identityEEEvT0_PT3_T1_NS0_13GridEvenShareISH_EET2_T4_E12temp_storage+28];
	selp.b32 	%r340, %r339, 0, %p33;
	add.s32 	%r341, %r338, %r340;
	setp.gt.u32 	%p34, %r81, 192;
	ld.shared.u32 	%r342, [_ZZN3cub18CUB_300001_SM_10006detail6reduce18DeviceReduceKernelINS2_10policy_hubIijN4cuda3std3__44plusIvEEE10Policy1000EPijS9_iNS7_10__identityEEEvT0_PT3_T1_NS0_13GridEvenShareISH_EET2_T4_E12temp_storage+32];
	selp.b32 	%r343, %r342, 0, %p34;
	add.s32 	%r344, %r341, %r343;
	setp.gt.u32 	%p35, %r81, 224;
	ld.shared.u32 	%r345, [_ZZN3cub18CUB_300001_SM_10006detail6reduce18DeviceReduceKernelINS2_10policy_hubIijN4cuda3std3__44plusIvEEE10Policy1000EPijS9_iNS7_10__identityEEEvT0_PT3_T1_NS0_13GridEvenShareISH_EET2_T4_E12temp_storage+36];
	selp.b32 	%r346, %r345, 0, %p35;
	add.s32 	%r635, %r344, %r346;
	bra.uni 	$L__BB15_71;
$L__BB15_55:
	mov.u32 	%r114, %tid.x;
	add.s32 	%r172, %r114, %r5;
	mul.wide.u32 	%rd20, %r172, 4;
	add.s64 	%rd4, %rd1, %rd20;
	// begin inline asm
	ld.global.nc.u32 %r156, [%rd4];
	// end inline asm
	add.s64 	%rd5, %rd4, 1024;
	// begin inline asm
	ld.global.nc.u32 %r157, [%rd5];
	// end inline asm
	add.s64 	%rd6, %rd4, 2048;
	// begin inline asm
	ld.global.nc.u32 %r158, [%rd6];
	// end inline asm
	add.s64 	%rd7, %rd4, 3072;
	// begin inline asm
	ld.global.nc.u32 %r159, [%rd7];
	// end inline asm
	add.s64 	%rd8, %rd4, 4096;
	// begin inline asm
	ld.global.nc.u32 %r160, [%rd8];
	// end inline asm
	add.s64 	%rd9, %rd4, 5120;
	// begin inline asm
	ld.global.nc.u32 %r161, [%rd9];
	// end inline asm
	add.s64 	%rd10, %rd4, 6144;
	// begin inline asm
	ld.global.nc.u32 %r162, [%rd10];
	// end inline asm
	add.s64 	%rd11, %rd4, 7168;
	// begin inline asm
	ld.global.nc.u32 %r163, [%rd11];
	// end inline asm
	add.s64 	%rd12, %rd4, 8192;
	// begin inline asm
	ld.global.nc.u32 %r164, [%rd12];
	// end inline asm
	add.s64 	%rd13, %rd4, 9216;
	// begin inline asm
	ld.global.nc.u32 %r165, [%rd13];
	// end inline asm
	add.s64 	%rd14, %rd4, 10240;
	// begin inline asm
	ld.global.nc.u32 %r166, [%rd14];
	// end inline asm
	add.s64 	%rd15, %rd4, 11264;
	// begin inline asm
	ld.global.nc.u32 %r167, [%rd15];
	// end inline asm
	add.s64 	%rd16, %rd4, 12288;
	// begin inline asm
	ld.global.nc.u32 %r168, [%rd16];
	// end inline asm
	add.s64 	%rd17, %rd4, 13312;
	// begin inline asm
	ld.global.nc.u32 %r169, [%rd17];
	// end inline asm
	add.s64 	%rd18, %rd4, 14336;
	// begin inline asm
	ld.global.nc.u32 %r170, [%rd18];
	// end inline asm
	add.s64 	%rd19, %rd4, 15360;
	// begin inline asm
	ld.global.nc.u32 %r171, [%rd19];
	// end inline asm
	add.s32 	%r173, %r157, %r156;
	add.s32 	%r174, %r158, %r173;
	add.s32 	%r175, %r159, %r174;
	add.s32 	%r176, %r160, %r175;
	add.s32 	%r177, %r161, %r176;
	add.s32 	%r178, %r162, %r177;
	add.s32 	%r179, %r163, %r178;
	add.s32 	%r180, %r164, %r179;
	add.s32 	%r181, %r165, %r180;
	add.s32 	%r182, %r166, %r181;
	add.s32 	%r183, %r167, %r182;
	add.s32 	%r184, %r168, %r183;
	add.s32 	%r185, %r169, %r184;
	add.s32 	%r186, %r170, %r185;
	add.s32 	%r634, %r171, %r186;
	setp.lt.u32 	%p3, %r81, %r4;
	@%p3 bra 	$L__BB15_67;
	add.s32 	%r116, %r4, %r5;
	add.s32 	%r620, %r116, 256;
	add.s32 	%r619, %r116, %r114;
	mov.b32 	%r621, 0;
$L__BB15_57:
	add.s32 	%r5, %r5, %r4;
	add.s32 	%r188, %r1, -4096;
	setp.gt.u32 	%p4, %r5, %r188;
	@%p4 bra 	$L__BB15_59;
	add.s32 	%r205, %r114, %r5;
	mul.wide.u32 	%rd37, %r205, 4;
	add.s64 	%rd21, %rd1, %rd37;
	// begin inline asm
	ld.global.nc.u32 %r189, [%rd21];
	// end inline asm
	add.s64 	%rd22, %rd21, 1024;
	// begin inline asm
	ld.global.nc.u32 %r190, [%rd22];
	// end inline asm
	add.s64 	%rd23, %rd21, 2048;
	// begin inline asm
	ld.global.nc.u32 %r191, [%rd23];
	// end inline asm
	add.s64 	%rd24, %rd21, 3072;
	// begin inline asm
	ld.global.nc.u32 %r192, [%rd24];
	// end inline asm
	add.s64 	%rd25, %rd21, 4096;
	// begin inline asm
	ld.global.nc.u32 %r193, [%rd25];
	// end inline asm
	add.s64 	%rd26, %rd21, 5120;
	// begin inline asm
	ld.global.nc.u32 %r194, [%rd26];
	// end inline asm
	add.s64 	%rd27, %rd21, 6144;
	// begin inline asm
	ld.global.nc.u32 %r195, [%rd27];
	// end inline asm
	add.s64 	%rd28, %rd21, 7168;
	// begin inline asm
	ld.global.nc.u32 %r196, [%rd28];
	// end inline asm
	add.s64 	%rd29, %rd21, 8192;
	// begin inline asm
	ld.global.nc.u32 %r197, [%rd29];
	// end inline asm
	add.s64 	%rd30, %rd21, 9216;
	// begin inline asm
	ld.global.nc.u32 %r198, [%rd30];
	// end inline asm
	add.s64 	%rd31, %rd21, 10240;
	// begin inline asm
	ld.global.nc.u32 %r199, [%rd31];
	// end inline asm
	add.s64 	%rd32, %rd21, 11264;
	// begin inline asm
	ld.global.nc.u32 %r200, [%rd32];
	// end inline asm
	add.s64 	%rd33, %rd21, 12288;
	// begin inline asm
	ld.global.nc.u32 %r201, [%rd33];
	// end inline asm
	add.s64 	%rd34, %rd21, 13312;
	// begin inline asm
	ld.global.nc.u32 %r202, [%rd34];
	// end inline asm
	add.s64 	%rd35, %rd21, 14336;
	// begin inline asm
	ld.global.nc.u32 %r203, [%rd35];
	// end inline asm
	add.s64 	%rd36, %rd21, 15360;
	// begin inline asm
	ld.global.nc.u32 %r204, [%rd36];
	// end inline asm
	add.s32 	%r206, %r189, %r634;
	add.s32 	%r207, %r190, %r206;
	add.s32 	%r208, %r191, %r207;
	add.s32 	%r209, %r192, %r208;
	add.s32 	%r210, %r193, %r209;
	add.s32 	%r211, %r194, %r210;
	add.s32 	%r212, %r195, %r211;
	add.s32 	%r213, %r196, %r212;
	add.s32 	%r214, %r197, %r213;
	add.s32 	%r215, %r198, %r214;
	add.s32 	%r216, %r199, %r215;
	add.s32 	%r217, %r200, %r216;
	add.s32 	%r218, %r201, %r217;
	add.s32 	%r219, %r202, %r218;
	add.s32 	%r220, %r203, %r219;
	add.s32 	%r634, %r204, %r220;
	sub.s32 	%r221, %r1, %r5;
	setp.lt.u32 	%p5, %r221, %r4;
	add.s32 	%r621, %r621, 1;
	add.s32 	%r620, %r620, %r4;
	add.s32 	%r619, %r619, %r4;
	@%p5 bra 	$L__BB15_67;
	bra.uni 	$L__BB15_57;
$L__BB15_59:
	setp.le.u32 	%p6, %r1, %r5;
	@%p6 bra 	$L__BB15_67;
	sub.s32 	%r129, %r1, %r5;
	setp.ge.s32 	%p7, %r114, %r129;
	@%p7 bra 	$L__BB15_67;
	not.b32 	%r223, %r114;
	add.s32 	%r224, %r1, %r223;
	sub.s32 	%r225, %r224, %r116;
	mul.lo.s32 	%r226, %r2, %r621;
	shl.b32 	%r227, %r226, 12;
	sub.s32 	%r130, %r225, %r227;
	shr.u32 	%r228, %r224, 8;
	add.s32 	%r131, %r228, 1;
	and.b32  	%r229, %r224, 768;
	setp.eq.s32 	%p8, %r229, 768;
	mov.u32 	%r628, %r114;
	@%p8 bra 	$L__BB15_64;
	and.b32  	%r230, %r131, 3;
	neg.s32 	%r624, %r230;
	mov.u32 	%r628, %r114;
$L__BB15_63:
	.pragma "nounroll";
	mul.wide.u32 	%rd39, %r619, 4;
	add.s64 	%rd38, %rd1, %rd39;
	// begin inline asm
	ld.global.nc.u32 %r231, [%rd38];
	// end inline asm
	add.s32 	%r634, %r231, %r634;
	add.s32 	%r628, %r628, 256;
	add.s32 	%r619, %r619, 256;
	add.s32 	%r624, %r624, 1;
	setp.ne.s32 	%p9, %r624, 0;
	@%p9 bra 	$L__BB15_63;
$L__BB15_64:
	setp.lt.u32 	%p10, %r130, 768;
	@%p10 bra 	$L__BB15_67;
	add.s32 	%r632, %r628, 512;
	add.s32 	%r631, %r628, %r620;
$L__BB15_66:
	add.s32 	%r236, %r631, -256;
	mul.wide.u32 	%rd44, %r236, 4;
	add.s64 	%rd40, %rd1, %rd44;
	// begin inline asm
	ld.global.nc.u32 %r232, [%rd40];
	// end inline asm
	add.s32 	%r237, %r232, %r634;
	mul.wide.u32 	%rd45, %r631, 4;
	add.s64 	%rd41, %rd1, %rd45;
	// begin inline asm
	ld.global.nc.u32 %r233, [%rd41];
	// end inline asm
	add.s32 	%r238, %r233, %r237;
	add.s32 	%r239, %r631, 256;
	mul.wide.u32 	%rd46, %r239, 4;
	add.s64 	%rd42, %rd1, %rd46;
	// begin inline asm
	ld.global.nc.u32 %r234, [%rd42];
	// end inline asm
	add.s32 	%r240, %r234, %r238;
	add.s32 	%r241, %r631, 512;
	mul.wide.u32 	%rd47, %r241, 4;
	add.s64 	%rd43, %rd1, %rd47;
	// begin inline asm
	ld.global.nc.u32 %r235, [%rd43];
	// end inline asm
	add.s32 	%r634, %r235, %r240;
	add.s32 	%r150, %r632, 1024;
	add.s32 	%r242, %r632, 512;
	add.s32 	%r631, %r631, 1024;
	setp.lt.s32 	%p11, %r242, %r129;
	mov.u32 	%r632, %r150;
	@%p11 bra 	$L__BB15_66;
$L__BB15_67:
	// begin inline asm
	mov.u32 %r243, %laneid;
	// end inline asm
	mov.b32 	%r244, -1;
	redux.sync.add.s32 %r635, %r634, %r244;
	setp.ne.s32 	%p12, %r243, 0;
	@%p12 bra 	$L__BB15_69;
	shr.u32 	%r245, %r114, 3;
	and.b32  	%r246, %r245, 124;
	mov.u32 	%r247, _ZZN3cub18CUB_300001_SM_10006detail6reduce18DeviceReduceKernelINS2_10policy_hubIijN4cuda3std3__44plusIvEEE10Policy1000EPijS9_iNS7_10__identityEEEvT0_PT3_T1_NS0_13GridEvenShareISH_EET2_T4_E12temp_storage;
	add.s32 	%r248, %r247, %r246;
	st.shared.u32 	[%r248+8], %r635;
$L__BB15_69:
	bar.sync 	0;
	setp.ne.s32 	%p13, %r114, 0;
	@%p13 bra 	$L__BB15_71;
	ld.shared.u32 	%r249, [_ZZN3cub18CUB_300001_SM_10006detail6reduce18DeviceReduceKernelINS2_10policy_hubIijN4cuda3std3__44plusIvEEE10Policy1000EPijS9_iNS7_10__identityEEEvT0_PT3_T1_NS0_13GridEvenShareISH_EET2_T4_E12temp_storage+12];
	add.s32 	%r250, %r249, %r635;
	ld.shared.u32 	%r251, [_ZZN3cub18CUB_300001_SM_10006detail6reduce18DeviceReduceKernelINS2_10policy_hubIijN4cuda3std3__44plusIvEEE10Policy1000EPijS9_iNS7_10__identityEEEvT0_PT3_T1_NS0_13GridEvenShareISH_EET2_T4_E12temp_storage+16];
	add.s32 	%r252, %r250, %r251;
	ld.shared.u32 	%r253, [_ZZN3cub18CUB_300001_SM_10006detail6reduce18DeviceReduceKernelINS2_10policy_hubIijN4cuda3std3__44plusIvEEE10Policy1000EPijS9_iNS7_10__identityEEEvT0_PT3_T1_NS0_13GridEvenShareISH_EET2_T4_E12temp_storage+20];
	add.s32 	%r254, %r252, %r253;
	ld.shared.u32 	%r255, [_ZZN3cub18CUB_300001_SM_10006detail6reduce18DeviceReduceKernelINS2_10policy_hubIijN4cuda3std3__44plusIvEEE10Policy1000EPijS9_iNS7_10__identityEEEvT0_PT3_T1_NS0_13GridEvenShareISH_EET2_T4_E12temp_storage+24];
	add.s32 	%r256, %r254, %r255;
	ld.shared.u32 	%r257, [_ZZN3cub18CUB_300001_SM_10006detail6reduce18DeviceReduceKernelINS2_10policy_hubIijN4cuda3std3__44plusIvEEE10Policy1000EPijS9_iNS7_10__identityEEEvT0_PT3_T1_NS0_13GridEvenShareISH_EET2_T4_E12temp_storage+28];
	add.s32 	%r258, %r256, %r257;
	ld.shared.u32 	%r259, [_ZZN3cub18CUB_300001_SM_10006detail6reduce18DeviceReduceKernelINS2_10policy_hubIijN4cuda3std3__44plusIvEEE10Policy1000EPijS9_iNS7_10__identityEEEvT0_PT3_T1_NS0_13GridEvenShareISH_EET2_T4_E12temp_storage+32];
	add.s32 	%r260, %r258, %r259;
	ld.shared.u32 	%r261, [_ZZN3cub18CUB_300001_SM_10006detail6reduce18DeviceReduceKernelINS2_10policy_hubIijN4cuda3std3__44plusIvEEE10Policy1000EPijS9_iNS7_10__identityEEEvT0_PT3_T1_NS0_13GridEvenShareISH_EET2_T4_E12temp_storage+36];
	add.s32 	%r635, %r260, %r261;
$L__BB15_71:
	mov.u32 	%r576, %tid.x;
	setp.ne.s32 	%p74, %r576, 0;
	@%p74 bra 	$L__BB15_73;
	ld.param.u64 	%rd111, [_ZN3cub18CUB_300001_SM_10006detail6reduce18DeviceReduceKernelINS2_10policy_hubIijN4cuda3std3__44plusIvEEE10Policy1000EPijS9_iNS7_10__identityEEEvT0_PT3_T1_NS0_13GridEvenShareISH_EET2_T4__param_1];
	cvta.to.global.u64 	%rd108, %rd111;
	mul.wide.u32 	%rd109, %r3, 4;
	add.s64 	%rd110, %rd108, %rd109;
	st.global.u32 	[%rd110], %r635;
$L__BB15_73:
	ret;

}
	// .globl	_ZN3cub18CUB_300001_SM_10006detail6reduce28DeviceReduceSingleTileKernelINS2_10policy_hubIijN4cuda3std3__44plusIvEEE10Policy1000EPiSC_iS9_iiNS7_10__identityEEEvT0_T1_T2_T3_T4_T6_
.visible .entry _ZN3cub18CUB_300001_SM_10006detail6reduce28DeviceReduceSingleTileKernelINS2_10policy_hubIijN4cuda3std3__44plusIvEEE10Policy1000EPiSC_iS9_iiNS7_10__identityEEEvT0_T1_T2_T3_T4_T6_(
	.param .u64 .ptr .align 1 _ZN3cub18CUB_300001_SM_10006detail6reduce28DeviceReduceSingleTileKernelINS2_10policy_hubIijN4cuda3std3__44plusIvEEE10Policy1000EPiSC_iS9_iiNS7_10__identityEEEvT0_T1_T2_T3_T4_T6__param_0,
	.param .u64 .ptr .align 1 _ZN3cub18CUB_300001_SM_10006detail6reduce28DeviceReduceSingleTileKernelINS2_10policy_hubIijN4cuda3std3__44plusIvEEE10Policy1000EPiSC_iS9_iiNS7_10__identityEEEvT0_T1_T2_T3_T4_T6__param_1,
	.param .u32 _ZN3cub18CUB_300001_SM_10006detail6reduce28DeviceReduceSingleTileKernelINS2_10policy_hubIijN4cuda3std3__44plusIvEEE10Policy1000EPiSC_iS9_iiNS7_10__identityEEEvT0_T1_T2_T3_T4_T6__param_2,
	.param .align 1 .b8 _ZN3cub18CUB_300001_SM_10006detail6reduce28DeviceReduceSingleTileKernelINS2_10policy_hubIijN4cuda3std3__44plusIvEEE10Policy1000EPiSC_iS9_iiNS7_10__identityEEEvT0_T1_T2_T3_T4_T6__param_3[1],
	.param .u32 _ZN3cub18CUB_300001_SM_10006detail6reduce28DeviceReduceSingleTileKernelINS2_10policy_hubIijN4cuda3std3__44plusIvEEE10Policy1000EPiSC_iS9_iiNS7_10__identityEEEvT0_T1_T2_T3_T4_T6__param_4,
	.param .align 1 .b8 _ZN3cub18CUB_300001_SM_10006detail6reduce28DeviceReduceSingleTileKernelINS2_10policy_hubIijN4cuda3std3__44plusIvEEE10Policy1000EPiSC_iS9_iiNS7_10__identityEEEvT0_T1_T2_T3_T4_T6__param_5[1]
)
.maxntid 256
.minnctapersm 1
{
	.reg .pred 	%p<77>;
	.reg .b32 	%r<571>;
	.reg .b64 	%rd<125>;
	// demoted variable
	.shared .align 4 .b8 _ZZN3cub18CUB_300001_SM_10006detail6reduce28DeviceReduceSingleTileKernelINS2_10policy_hubIijN4cuda3std3__44plusIvEEE10Policy1000EPiSC_iS9_iiNS7_10__identityEEEvT0_T1_T2_T3_T4_T6_E12temp_storage[44];
	ld.param.u64 	%rd16, [_ZN3cub18CUB_300001_SM_10006detail6reduce28DeviceReduceSingleTileKernelINS2_10policy_hubIijN4cuda3std3__44plusIvEEE10Policy1000EPiSC_iS9_iiNS7_10__identityEEEvT0_T1_T2_T3_T4_T6__param_0];
	ld.param.u64 	%rd17, [_ZN3cub18CUB_300001_SM_10006detail6reduce28DeviceReduceSingleTileKernelINS2_10policy_hubIijN4cuda3std3__44plusIvEEE10Policy1000EPiSC_iS9_iiNS7_10__identityEEEvT0_T1_T2_T3_T4_T6__param_1];
	ld.param.u32 	%r120, [_ZN3cub18CUB_300001_SM_10006detail6reduce28DeviceReduceSingleTileKernelINS2_10policy_hubIijN4cuda3std3__44plusIvEEE10Policy1000EPiSC_iS9_iiNS7_10__identityEEEvT0_T1_T2_T3_T4_T6__param_2];
	ld.param.u32 	%r121, [_ZN3cub18CUB_300001_SM_10006detail6reduce28DeviceReduceSingleTileKernelINS2_10policy_hubIijN4cuda3std3__44plusIvEEE10Policy1000EPiSC_iS9_iiNS7_10__identityEEEvT0_T1_T2_T3_T4_T6__param_4];
	cvta.to.global.u64 	%rd1, %rd17;
	setp.ne.s32 	%p1, %r120, 0;
	@%p1 bra 	$L__BB16_3;
	mov.u32 	%r517, %tid.x;
	setp.ne.s32 	%p76, %r517, 0;
	@%p76 bra 	$L__BB16_74;
	st.global.u32 	[%rd1], %r121;
	bra.uni 	$L__BB16_74;
$L__BB16_3:
	and.b64  	%rd18, %rd16, 15;
	setp.ne.s64 	%p2, %rd18, 0;
	@%p2 bra 	$L__BB16_38;
	setp.gt.s32 	%p39, %r120, 4095;
	@%p39 bra 	$L__BB16_22;
	mov.u32 	%r1, %tid.x;
	setp.ge.s32 	%p51, %r1, %r120;
	mov.b32 	%r528, 0;
	mov.u32 	%r523, %r1;
	@%p51 bra 	$L__BB16_7;
	mul.wide.u32 	%rd113, %r1, 4;
	add.s64 	%rd112, %rd16, %rd113;
	// begin inline asm
	ld.global.nc.u32 %r528, [%rd112];
	// end inline asm
	add.s32 	%r523, %r1, 256;
$L__BB16_7:
	setp.ge.s32 	%p52, %r523, %r120;
	@%p52 bra 	$L__BB16_13;
	not.b32 	%r420, %r523;
	add.s32 	%r6, %r120, %r420;
	and.b32  	%r421, %r6, 768;
	setp.eq.s32 	%p53, %r421, 768;
	@%p53 bra 	$L__BB16_11;
	mul.wide.u32 	%rd114, %r523, 4;
	add.s64 	%rd121, %rd16, %rd114;
	shr.u32 	%r422, %r6, 8;
	add.s32 	%r423, %r422, 1;
	and.b32  	%r424, %r423, 3;
	neg.s32 	%r520, %r424;
$L__BB16_10:
	.pragma "nounroll";
	// begin inline asm
	ld.global.nc.u32 %r425, [%rd121];
	// end inline asm
	add.s32 	%r528, %r425, %r528;
	add.s32 	%r523, %r523, 256;
	add.s64 	%rd121, %rd121, 1024;
	add.s32 	%r520, %r520, 1;
	setp.ne.s32 	%p54, %r520, 0;
	@%p54 bra 	$L__BB16_10;
$L__BB16_11:
	setp.lt.u32 	%p55, %r6, 768;
	@%p55 bra 	$L__BB16_13;
$L__BB16_12:
	mul.wide.s32 	%rd120, %r523, 4;
	add.s64 	%rd116, %rd16, %rd120;
	// begin inline asm
	ld.global.nc.u32 %r426, [%rd116];
	// end inline asm
	add.s32 	%r430, %r426, %r528;
	add.s64 	%rd117, %rd116, 1024;
	// begin inline asm
	ld.global.nc.u32 %r427, [%rd117];
	// end inline asm
	add.s32 	%r431, %r427, %r430;
	add.s64 	%rd118, %rd116, 2048;
	// begin inline asm
	ld.global.nc.u32 %r428, [%rd118];
	// end inline asm
	add.s32 	%r432, %r428, %r431;
	add.s64 	%rd119, %rd116, 3072;
	// begin inline asm
	ld.global.nc.u32 %r429, [%rd119];
	// end inline asm
	add.s32 	%r528, %r429, %r432;
	add.s32 	%r523, %r523, 1024;
	setp.lt.s32 	%p56, %r523, %r120;
	@%p56 bra 	$L__BB16_12;
$L__BB16_13:
	setp.lt.s32 	%p57, %r120, 256;
	@%p57 bra 	$L__BB16_18;
	// begin inline asm
	mov.u32 %r496, %laneid;
	// end inline asm
	mov.b32 	%r497, -1;
	redux.sync.add.s32 %r570, %r528, %r497;
	setp.ne.s32 	%p73, %r496, 0;
	@%p73 bra 	$L__BB16_16;
	shr.u32 	%r498, %r1, 3;
	and.b32  	%r499, %r498, 124;
	mov.u32 	%r500, _ZZN3cub18CUB_300001_SM_10006detail6reduce28DeviceReduceSingleTileKernelINS2_10policy_hubIijN4cuda3std3__44plusIvEEE10Policy1000EPiSC_iS9_iiNS7_10__identityEEEvT0_T1_T2_T3_T4_T6_E12temp_storage;
	add.s32 	%r501, %r500, %r499;
	st.shared.u32 	[%r501+8], %r570;
$L__BB16_16:
	bar.sync 	0;
	setp.ne.s32 	%p74, %r1, 0;
	@%p74 bra 	$L__BB16_72;
	ld.shared.u32 	%r502, [_ZZN3cub18CUB_300001_SM_10006detail6reduce28DeviceReduceSingleTileKernelINS2_10policy_hubIijN4cuda3std3__44plusIvEEE10Policy1000EPiSC_iS9_iiNS7_10__identityEEEvT0_T1_T2_T3_T4_T6_E12temp_storage+12];
	add.s32 	%r503, %r502, %r570;
	ld.shared.u32 	%r504, [_ZZN3cub18CUB_300001_SM_10006detail6reduce28DeviceReduceSingleTileKernelINS2_10policy_hubIijN4cuda3std3__44plusIvEEE10Policy1000EPiSC_iS9_iiNS7_10__identityEEEvT0_T1_T2_T3_T4_T6_E12temp_storage+16];
	add.s32 	%r505, %r503, %r504;
	ld.shared.u32 	%r506, [_ZZN3cub18CUB_300001_SM_10006detail6reduce28DeviceReduceSingleTileKernelINS2_10policy_hubIijN4cuda3std3__44plusIvEEE10Policy1000EPiSC_iS9_iiNS7_10__identityEEEvT0_T1_T2_T3_T4_T6_E12temp_storage+20];
	add.s32 	%r507, %r505, %r506;
	ld.shared.u32 	%r508, [_ZZN3cub18CUB_300001_SM_10006detail6reduce28DeviceReduceSingleTileKernelINS2_10policy_hubIijN4cuda3std3__44plusIvEEE10Policy1000EPiSC_iS9_iiNS7_10__identityEEEvT0_T1_T2_T3_T4_T6_E12temp_storage+24];
	add.s32 	%r509, %r507, %r508;
	ld.shared.u32 	%r510, [_ZZN3cub18CUB_300001_SM_10006detail6reduce28DeviceReduceSingleTileKernelINS2_10policy_hubIijN4cuda3std3__44plusIvEEE10Policy1000EPiSC_iS9_iiNS7_10__identityEEEvT0_T1_T2_T3_T4_T6_E12temp_storage+28];
	add.s32 	%r511, %r509, %r510;
	ld.shared.u32 	%r512, [_ZZN3cub18CUB_300001_SM_10006detail6reduce28DeviceReduceSingleTileKernelINS2_10policy_hubIijN4cuda3std3__44plusIvEEE10Policy1000EPiSC_iS9_iiNS7_10__identityEEEvT0_T1_T2_T3_T4_T6_E12temp_storage+32];
	add.s32 	%r513, %r511, %r512;
	ld.shared.u32 	%r514, [_ZZN3cub18CUB_300001_SM_10006detail6reduce28DeviceReduceSingleTileKernelINS2_10policy_hubIijN4cuda3std3__44plusIvEEE10Policy1000EPiSC_iS9_iiNS7_10__identityEEEvT0_T1_T2_T3_T4_T6_E12temp_storage+36];
	add.s32 	%r570, %r513, %r514;
	bra.uni 	$L__BB16_72;
$L__BB16_18:
	// begin inline asm
	mov.u32 %r433, %laneid;
	// end inline asm
	and.b32  	%r459, %r1, 992;
	add.s32 	%r460, %r459, 32;
	setp.gt.s32 	%p58, %r460, %r120;
	not.b32 	%r461, %r459;
	add.s32 	%r462, %r120, %r461;
	selp.b32 	%r457, %r462, 31, %p58;
	mov.b32 	%r436, 1;
	mov.b32 	%r458, -1;
	// begin inline asm
	shfl.sync.down.b32 %r434, %r528, %r436, %r457, %r458;
	// end inline asm
	setp.lt.s32 	%p59, %r433, %r457;
	selp.b32 	%r463, %r434, 0, %p59;
	add.s32 	%r440, %r463, %r528;
	mov.b32 	%r441, 2;
	// begin inline asm
	shfl.sync.down.b32 %r439, %r440, %r441, %r457, %r458;
	// end inline asm
	add.s32 	%r464, %r433, 2;
	setp.gt.s32 	%p60, %r464, %r457;
	selp.b32 	%r465, 0, %r439, %p60;
	add.s32 	%r445, %r440, %r465;
	mov.b32 	%r446, 4;
	// begin inline asm
	shfl.sync.down.b32 %r444, %r445, %r446, %r457, %r458;
	// end inline asm
	add.s32 	%r466, %r433, 4;
	setp.gt.s32 	%p61, %r466, %r457;
	selp.b32 	%r467, 0, %r444, %p61;
	add.s32 	%r450, %r445, %r467;
	mov.b32 	%r451, 8;
	// begin inline asm
	shfl.sync.down.b32 %r449, %r450, %r451, %r457, %r458;
	// end inline asm
	add.s32 	%r468, %r433, 8;
	setp.gt.s32 	%p62, %r468, %r457;
	selp.b32 	%r469, 0, %r449, %p62;
	add.s32 	%r455, %r450, %r469;
	mov.b32 	%r456, 16;
	// begin inline asm
	shfl.sync.down.b32 %r454, %r455, %r456, %r457, %r458;
	// end inline asm
	add.s32 	%r470, %r433, 16;
	setp.gt.s32 	%p63, %r470, %r457;
	selp.b32 	%r471, 0, %r454, %p63;
	add.s32 	%r570, %r455, %r471;
	setp.ne.s32 	%p64, %r433, 0;
	@%p64 bra 	$L__BB16_20;
	shr.u32 	%r472, %r1, 3;
	and.b32  	%r473, %r472, 124;
	mov.u32 	%r474, _ZZN3cub18CUB_300001_SM_10006detail6reduce28DeviceReduceSingleTileKernelINS2_10policy_hubIijN4cuda3std3__44plusIvEEE10Policy1000EPiSC_iS9_iiNS7_10__identityEEEvT0_T1_T2_T3_T4_T6_E12temp_storage;
	add.s32 	%r475, %r474, %r473;
	st.shared.u32 	[%r475+8], %r570;
$L__BB16_20:
	bar.sync 	0;
	setp.ne.s32 	%p65, %r1, 0;
	@%p65 bra 	$L__BB16_72;
	setp.gt.s32 	%p66, %r120, 32;
	ld.shared.u32 	%r476, [_ZZN3cub18CUB_300001_SM_10006detail6reduce28DeviceReduceSingleTileKernelINS2_10policy_hubIijN4cuda3std3__44plusIvEEE10Policy1000EPiSC_iS9_iiNS7_10__identityEEEvT0_T1_T2_T3_T4_T6_E12temp_storage+12];
	selp.b32 	%r477, %r476, 0, %p66;
	add.s32 	%r478, %r477, %r570;
	setp.gt.s32 	%p67, %r120, 64;
	ld.shared.u32 	%r479, [_ZZN3cub18CUB_300001_SM_10006detail6reduce28DeviceReduceSingleTileKernelINS2_10policy_hubIijN4cuda3std3__44plusIvEEE10Policy1000EPiSC_iS9_iiNS7_10__identityEEEvT0_T1_T2_T3_T4_T6_E12temp_storage+16];
	selp.b32 	%r480, %r479, 0, %p67;
	add.s32 	%r481, %r478, %r480;
	setp.gt.s32 	%p68, %r120, 96;
	ld.shared.u32 	%r482, [_ZZN3cub18CUB_300001_SM_10006detail6reduce28DeviceReduceSingleTileKernelINS2_10policy_hubIijN4cuda3std3__44plusIvEEE10Policy1000EPiSC_iS9_iiNS7_10__identityEEEvT0_T1_T2_T3_T4_T6_E12temp_storage+20];
	selp.b32 	%r483, %r482, 0, %p68;
	add.s32 	%r484, %r481, %r483;
	setp.gt.s32 	%p69, %r120, 128;
	ld.shared.u32 	%r485, [_ZZN3cub18CUB_300001_SM_10006detail6reduce28DeviceReduceSingleTileKernelINS2_10policy_hubIijN4cuda3std3__44plusIvEEE10Policy1000EPiSC_iS9_iiNS7_10__identityEEEvT0_T1_T2_T3_T4_T6_E12temp_storage+24];
	selp.b32 	%r486, %r485, 0, %p69;
	add.s32 	%r487, %r484, %r486;
	setp.gt.s32 	%p70, %r120, 160;
	ld.shared.u32 	%r488, [_ZZN3cub18CUB_300001_SM_10006detail6reduce28DeviceReduceSingleTileKernelINS2_10policy_hubIijN4cuda3std3__44plusIvEEE10Policy1000EPiSC_iS9_iiNS7_10__identityEEEvT0_T1_T2_T3_T4_T6_E12temp_storage+28];
	selp.b32 	%r489, %r488, 0, %p70;
	add.s32 	%r490, %r487, %r489;
	setp.gt.s32 	%p71, %r120, 192;
	ld.shared.u32 	%r491, [_ZZN3cub18CUB_300001_SM_10006detail6reduce28DeviceReduceSingleTileKernelINS2_10policy_hubIijN4cuda3std3__44plusIvEEE10Policy1000EPiSC_iS9_iiNS7_10__identityEEEvT0_T1_T2_T3_T4_T6_E12temp_storage+32];
	selp.b32 	%r492, %r491, 0, %p71;
	add.s32 	%r493, %r490, %r492;
	setp.gt.s32 	%p72, %r120, 224;
	ld.shared.u32 	%r494, [_ZZN3cub18CUB_300001_SM_10006detail6reduce28DeviceReduceSingleTileKernelINS2_10policy_hubIijN4cuda3std3__44plusIvEEE10Policy1000EPiSC_iS9_iiNS7_10__identityEEEvT0_T1_T2_T3_T4_T6_E12temp_storage+36];
	selp.b32 	%r495, %r494, 0, %p72;
	add.s32 	%r570, %r493, %r495;
	bra.uni 	$L__BB16_72;
$L__BB16_22:
	mov.u32 	%r26, %tid.x;
	shl.b32 	%r319, %r26, 2;
	mul.wide.u32 	%rd86, %r319, 4;
	add.s64 	%rd76, %rd16, %rd86;
	// begin inline asm
	ld.global.nc.v2.u64 {%rd74, %rd75}, [%rd76];
	// end inline asm
	mov.b64 	{%r320, %r321}, %rd75;
	mov.b64 	{%r322, %r323}, %rd74;
	add.s64 	%rd79, %rd76, 4096;
	// begin inline asm
	ld.global.nc.v2.u64 {%rd77, %rd78}, [%rd79];
	// end inline asm
	mov.b64 	{%r324, %r325}, %rd78;
	mov.b64 	{%r326, %r327}, %rd77;
	add.s64 	%rd82, %rd76, 8192;
	// begin inline asm
	ld.global.nc.v2.u64 {%rd80, %rd81}, [%rd82];
	// end inline asm
	mov.b64 	{%r328, %r329}, %rd81;
	mov.b64 	{%r330, %r331}, %rd80;
	add.s64 	%rd85, %rd76, 12288;
	// begin inline asm
	ld.global.nc.v2.u64 {%rd83, %rd84}, [%rd85];
	// end inline asm
	mov.b64 	{%r332, %r333}, %rd84;
	mov.b64 	{%r334, %r335}, %rd83;
	add.s32 	%r336, %r323, %r322;
	add.s32 	%r337, %r320, %r336;
	add.s32 	%r338, %r321, %r337;
	add.s32 	%r339, %r326, %r338;
	add.s32 	%r340, %r327, %r339;
	add.s32 	%r341, %r324, %r340;
	add.s32 	%r342, %r325, %r341;
	add.s32 	%r343, %r330, %r342;
	add.s32 	%r344, %r331, %r343;
	add.s32 	%r345, %r328, %r344;
	add.s32 	%r346, %r329, %r345;
	add.s32 	%r347, %r334, %r346;
	add.s32 	%r348, %r335, %r347;
	add.s32 	%r349, %r332, %r348;
	add.s32 	%r543, %r333, %r349;
	setp.lt.u32 	%p40, %r120, 8192;
	mov.b32 	%r532, 4096;
	@%p40 bra 	$L__BB16_26;
	add.s32 	%r28, %r120, -4096;
	mov.b32 	%r532, 4096;
$L__BB16_24:
	mul.wide.s32 	%rd99, %r532, 4;
	add.s64 	%rd89, %rd76, %rd99;
	// begin inline asm
	ld.global.nc.v2.u64 {%rd87, %rd88}, [%rd89];
	// end inline asm
	mov.b64 	{%r351, %r352}, %rd88;
	mov.b64 	{%r353, %r354}, %rd87;
	add.s64 	%rd92, %rd89, 4096;
	// begin inline asm
	ld.global.nc.v2.u64 {%rd90, %rd91}, [%rd92];
	// end inline asm
	mov.b64 	{%r355, %r356}, %rd91;
	mov.b64 	{%r357, %r358}, %rd90;
	add.s64 	%rd95, %rd89, 8192;
	// begin inline asm
	ld.global.nc.v2.u64 {%rd93, %rd94}, [%rd95];
	// end inline asm
	mov.b64 	{%r359, %r360}, %rd94;
	mov.b64 	{%r361, %r362}, %rd93;
	add.s64 	%rd98, %rd89, 12288;
	// begin inline asm
	ld.global.nc.v2.u64 {%rd96, %rd97}, [%rd98];
	// end inline asm
	mov.b64 	{%r363, %r364}, %rd97;
	mov.b64 	{%r365, %r366}, %rd96;
	add.s32 	%r367, %r353, %r543;
	add.s32 	%r368, %r354, %r367;
	add.s32 	%r369, %r351, %r368;
	add.s32 	%r370, %r352, %r369;
	add.s32 	%r371, %r357, %r370;
	add.s32 	%r372, %r358, %r371;
	add.s32 	%r373, %r355, %r372;
	add.s32 	%r374, %r356, %r373;
	add.s32 	%r375, %r361, %r374;
	add.s32 	%r376, %r362, %r375;
	add.s32 	%r377, %r359, %r376;
	add.s32 	%r378, %r360, %r377;
	add.s32 	%r379, %r365, %r378;
	add.s32 	%r380, %r366, %r379;
	add.s32 	%r381, %r363, %r380;
	add.s32 	%r543, %r364, %r381;
	sub.s32 	%r382, %r120, %r532;
	setp.lt.s32 	%p41, %r382, 4096;
	@%p41 bra 	$L__BB16_34;
	add.s32 	%r532, %r532, 4096;
	setp.le.s32 	%p42, %r532, %r28;
	@%p42 bra 	$L__BB16_24;
$L__BB16_26:
	setp.le.s32 	%p43, %r120, %r532;
	@%p43 bra 	$L__BB16_34;
	sub.s32 	%r35, %r120, %r532;
	setp.ge.s32 	%p44, %r26, %r35;
	@%p44 bra 	$L__BB16_34;
	not.b32 	%r384, %r26;
	add.s32 	%r385, %r120, %r384;
	sub.s32 	%r36, %r385, %r532;
	and.b32  	%r386, %r36, 768;
	setp.eq.s32 	%p45, %r386, 768;
	mov.u32 	%r537, %r26;
	@%p45 bra 	$L__BB16_31;
	add.s32 	%r534, %r26, %r532;
	shr.u32 	%r387, %r36, 8;
	add.s32 	%r388, %r387, 1;
	and.b32  	%r389, %r388, 3;
	neg.s32 	%r533, %r389;
	mov.u32 	%r537, %r26;
$L__BB16_30:
	.pragma "nounroll";
	mul.wide.u32 	%rd101, %r534, 4;
	add.s64 	%rd100, %rd16, %rd101;
	// begin inline asm
	ld.global.nc.u32 %r390, [%rd100];
	// end inline asm
	add.s32 	%r543, %r390, %r543;
	add.s32 	%r537, %r537, 256;
	add.s32 	%r534, %r534, 256;
	add.s32 	%r533, %r533, 1;
	setp.ne.s32 	%p46, %r533, 0;
	@%p46 bra 	$L__BB16_30;
$L__BB16_31:
	setp.lt.u32 	%p47, %r36, 768;
	@%p47 bra 	$L__BB16_34;
	cvt.u64.u32 	%rd102, %r537;
	cvt.u64.u32 	%rd103, %r532;
	add.s64 	%rd104, %rd102, %rd103;
	shl.b64 	%rd105, %rd104, 2;
	add.s64 	%rd106, %rd105, %rd16;
	add.s64 	%rd122, %rd106, 2048;
	add.s32 	%r540, %r537, %r532;
$L__BB16_33:
	mul.wide.u32 	%rd111, %r540, 4;
	add.s64 	%rd107, %rd16, %rd111;
	// begin inline asm
	ld.global.nc.u32 %r391, [%rd107];
	// end inline asm
	add.s32 	%r395, %r391, %r543;
	add.s64 	%rd108, %rd122, -1024;
	// begin inline asm
	ld.global.nc.u32 %r392, [%rd108];
	// end inline asm
	add.s32 	%r396, %r392, %r395;
	// begin inline asm
	ld.global.nc.u32 %r393, [%rd122];
	// end inline asm
	add.s32 	%r397, %r393, %r396;
	add.s64 	%rd110, %rd122, 1024;
	// begin inline asm
	ld.global.nc.u32 %r394, [%rd110];
	// end inline asm
	add.s32 	%r543, %r394, %r397;
	add.s32 	%r537, %r537, 1024;
	add.s64 	%rd122, %rd122, 4096;
	add.s32 	%r540, %r540, 1024;
	setp.lt.s32 	%p48, %r537, %r35;
	@%p48 bra 	$L__BB16_33;
$L__BB16_34:
	// begin inline asm
	mov.u32 %r398, %laneid;
	// end inline asm
	mov.b32 	%r399, -1;
	redux.sync.add.s32 %r570, %r543, %r399;
	setp.ne.s32 	%p49, %r398, 0;
	@%p49 bra 	$L__BB16_36;
	shr.u32 	%r400, %r26, 3;
	and.b32  	%r401, %r400, 124;
	mov.u32 	%r402, _ZZN3cub18CUB_300001_SM_10006detail6reduce28DeviceReduceSingleTileKernelINS2_10policy_hubIijN4cuda3std3__44plusIvEEE10Policy1000EPiSC_iS9_iiNS7_10__identityEEEvT0_T1_T2_T3_T4_T6_E12temp_storage;
	add.s32 	%r403, %r402, %r401;
	st.shared.u32 	[%r403+8], %r570;
$L__BB16_36:
	bar.sync 	0;
	setp.ne.s32 	%p50, %r26, 0;
	@%p50 bra 	$L__BB16_72;
	ld.shared.u32 	%r404, [_ZZN3cub18CUB_300001_SM_10006detail6reduce28DeviceReduceSingleTileKernelINS2_10policy_hubIijN4cuda3std3__44plusIvEEE10Policy1000EPiSC_iS9_iiNS7_10__identityEEEvT0_T1_T2_T3_T4_T6_E12temp_storage+12];
	add.s32 	%r405, %r404, %r570;
	ld.shared.u32 	%r406, [_ZZN3cub18CUB_300001_SM_10006detail6reduce28DeviceReduceSingleTileKernelINS2_10policy_hubIijN4cuda3std3__44plusIvEEE10Policy1000EPiSC_iS9_iiNS7_10__identityEEEvT0_T1_T2_T3_T4_T6_E12temp_storage+16];
	add.s32 	%r407, %r405, %r406;
	ld.shared.u32 	%r408, [_ZZN3cub18CUB_300001_SM_10006detail6reduce28DeviceReduceSingleTileKernelINS2_10policy_hubIijN4cuda3std3__44plusIvEEE10Policy1000EPiSC_iS9_iiNS7_10__identityEEEvT0_T1_T2_T3_T4_T6_E12temp_storage+20];
	add.s32 	%r409, %r407, %r408;
	ld.shared.u32 	%r410, [_ZZN3cub18CUB_300001_SM_10006detail6reduce28DeviceReduceSingleTileKernelINS2_10policy_hubIijN4cuda3std3__44plusIvEEE10Policy1000EPiSC_iS9_iiNS7_10__identityEEEvT0_T1_T2_T3_T4_T6_E12temp_storage+24];
	add.s32 	%r411, %r409, %r410;
	ld.shared.u32 	%r412, [_ZZN3cub18CUB_300001_SM_10006detail6reduce28DeviceReduceSingleTileKernelINS2_10policy_hubIijN4cuda3std3__44plusIvEEE10Policy1000EPiSC_iS9_iiNS7_10__identityEEEvT0_T1_T2_T3_T4_T6_E12temp_storage+28];
	add.s32 	%r413, %r411, %r412;
	ld.shared.u32 	%r414, [_ZZN3cub18CUB_300001_SM_10006detail6reduce28DeviceReduceSingleTileKernelINS2_10policy_hubIijN4cuda3std3__44plusIvEEE10Policy1000EPiSC_iS9_iiNS7_10__identityEEEvT0_T1_T2_T3_T4_T6_E12temp_storage+32];
	add.s32 	%r415, %r413, %r414;
	ld.shared.u32 	%r416, [_ZZN3cub18CUB_300001_SM_10006detail6reduce28DeviceReduceSingleTileKernelINS2_10policy_hubIijN4cuda3std3__44plusIvEEE10Policy1000EPiSC_iS9_iiNS7_10__identityEEEvT0_T1_T2_T3_T4_T6_E12temp_storage+36];
	add.s32 	%r570, %r415, %r416;
	bra.uni 	$L__BB16_72;
$L__BB16_38:
	setp.gt.s32 	%p3, %r120, 4095;
	@%p3 bra 	$L__BB16_56;
	mov.u32 	%r60, %tid.x;
	setp.ge.s32 	%p15, %r60, %r120;
	mov.b32 	%r554, 0;
	mov.u32 	%r549, %r60;
	@%p15 bra 	$L__BB16_41;
	mul.wide.u32 	%rd66, %r60, 4;
	add.s64 	%rd65, %rd16, %rd66;
	// begin inline asm
	ld.global.nc.u32 %r554, [%rd65];
	// end inline asm
	add.s32 	%r549, %r60, 256;
$L__BB16_41:
	setp.ge.s32 	%p16, %r549, %r120;
	@%p16 bra 	$L__BB16_47;
	not.b32 	%r223, %r549;
	add.s32 	%r65, %r120, %r223;
	and.b32  	%r224, %r65, 768;
	setp.eq.s32 	%p17, %r224, 768;
	@%p17 bra 	$L__BB16_45;
	mul.wide.u32 	%rd67, %r549, 4;
	add.s64 	%rd123, %rd16, %rd67;
	shr.u32 	%r225, %r65, 8;
	add.s32 	%r226, %r225, 1;
	and.b32  	%r227, %r226, 3;
	neg.s32 	%r546, %r227;
$L__BB16_44:
	.pragma "nounroll";
	// begin inline asm
	ld.global.nc.u32 %r228, [%rd123];
	// end inline asm
	add.s32 	%r554, %r228, %r554;
	add.s32 	%r549, %r549, 256;
	add.s64 	%rd123, %rd123, 1024;
	add.s32 	%r546, %r546, 1;
	setp.ne.s32 	%p18, %r546, 0;
	@%p18 bra 	$L__BB16_44;
$L__BB16_45:
	setp.lt.u32 	%p19, %r65, 768;
	@%p19 bra 	$L__BB16_47;
$L__BB16_46:
	mul.wide.s32 	%rd73, %r549, 4;
	add.s64 	%rd69, %rd16, %rd73;
	// begin inline asm
	ld.global.nc.u32 %r229, [%rd69];
	// end inline asm
	add.s32 	%r233, %r229, %r554;
	add.s64 	%rd70, %rd69, 1024;
	// begin inline asm
	ld.global.nc.u32 %r230, [%rd70];
	// end inline asm
	add.s32 	%r234, %r230, %r233;
	add.s64 	%rd71, %rd69, 2048;
	// begin inline asm
	ld.global.nc.u32 %r231, [%rd71];
	// end inline asm
	add.s32 	%r235, %r231, %r234;
	add.s64 	%rd72, %rd69, 3072;
	// begin inline asm
	ld.global.nc.u32 %r232, [%rd72];
	// end inline asm
	add.s32 	%r554, %r232, %r235;
	add.s32 	%r549, %r549, 1024;
	setp.lt.s32 	%p20, %r549, %r120;
	@%p20 bra 	$L__BB16_46;
$L__BB16_47:
	setp.lt.s32 	%p21, %r120, 256;
	@%p21 bra 	$L__BB16_52;
	// begin inline asm
	mov.u32 %r299, %laneid;
	// end inline asm
	mov.b32 	%r300, -1;
	redux.sync.add.s32 %r570, %r554, %r300;
	setp.ne.s32 	%p37, %r299, 0;
	@%p37 bra 	$L__BB16_50;
	shr.u32 	%r301, %r60, 3;
	and.b32  	%r302, %r301, 124;
	mov.u32 	%r303, _ZZN3cub18CUB_300001_SM_10006detail6reduce28DeviceReduceSingleTileKernelINS2_10policy_hubIijN4cuda3std3__44plusIvEEE10Policy1000EPiSC_iS9_iiNS7_10__identityEEEvT0_T1_T2_T3_T4_T6_E12temp_storage;
	add.s32 	%r304, %r303, %r302;
	st.shared.u32 	[%r304+8], %r570;
$L__BB16_50:
	bar.sync 	0;
	setp.ne.s32 	%p38, %r60, 0;
	@%p38 bra 	$L__BB16_72;
	ld.shared.u32 	%r305, [_ZZN3cub18CUB_300001_SM_10006detail6reduce28DeviceReduceSingleTileKernelINS2_10policy_hubIijN4cuda3std3__44plusIvEEE10Policy1000EPiSC_iS9_iiNS7_10__identityEEEvT0_T1_T2_T3_T4_T6_E12temp_storage+12];
	add.s32 	%r306, %r305, %r570;
	ld.shared.u32 	%r307, [_ZZN3cub18CUB_300001_SM_10006detail6reduce28DeviceReduceSingleTileKernelINS2_10policy_hubIijN4cuda3std3__44plusIvEEE10Policy1000EPiSC_iS9_iiNS7_10__identityEEEvT0_T1_T2_T3_T4_T6_E12temp_storage+16];
	add.s32 	%r308, %r306, %r307;
	ld.shared.u32 	%r309, [_ZZN3cub18CUB_300001_SM_10006detail6reduce28DeviceReduceSingleTileKernelINS2_10policy_hubIijN4cuda3std3__44plusIvEEE10Policy1000EPiSC_iS9_iiNS7_10__identityEEEvT0_T1_T2_T3_T4_T6_E12temp_storage+20];
	add.s32 	%r310, %r308, %r309;
	ld.shared.u32 	%r311, [_ZZN3cub18CUB_300001_SM_10006detail6reduce28DeviceReduceSingleTileKernelINS2_10policy_hubIijN4cuda3std3__44plusIvEEE10Policy1000EPiSC_iS9_iiNS7_10__identityEEEvT0_T1_T2_T3_T4_T6_E12temp_storage+24];
	add.s32 	%r312, %r310, %r311;
	ld.shared.u32 	%r313, [_ZZN3cub18CUB_300001_SM_10006detail6reduce28DeviceReduceSingleTileKernelINS2_10policy_hubIijN4cuda3std3__44plusIvEEE10Policy1000EPiSC_iS9_iiNS7_10__identityEEEvT0_T1_T2_T3_T4_T6_E12temp_storage+28];
	add.s32 	%r314, %r312, %r313;
	ld.shared.u32 	%r315, [_ZZN3cub18CUB_300001_SM_10006detail6reduce28DeviceReduceSingleTileKernelINS2_10policy_hubIijN4cuda3std3__44plusIvEEE10Policy1000EPiSC_iS9_iiNS7_10__identityEEEvT0_T1_T2_T3_T4_T6_E12temp_storage+32];
	add.s32 	%r316, %r314, %r315;
	ld.shared.u32 	%r317, [_ZZN3cub18CUB_300001_SM_10006detail6reduce28DeviceReduceSingleTileKernelINS2_10policy_hubIijN4cuda3std3__44plusIvEEE10Policy1000EPiSC_iS9_iiNS7_10__identityEEEvT0_T1_T2_T3_T4_T6_E12temp_storage+36];
	add.s32 	%r570, %r316, %r317;
	bra.uni 	$L__BB16_72;
$L__BB16_52:
	// begin inline asm
	mov.u32 %r236, %laneid;
	// end inline asm
	and.b32  	%r262, %r60, 992;
	add.s32 	%r263, %r262, 32;
	setp.gt.s32 	%p22, %r263, %r120;
	not.b32 	%r264, %r262;
	add.s32 	%r265, %r120, %r264;
	selp.b32 	%r260, %r265, 31, %p22;
	mov.b32 	%r239, 1;
	mov.b32 	%r261, -1;
	// begin inline asm
	shfl.sync.down.b32 %r237, %r554, %r239, %r260, %r261;
	// end inline asm
	setp.lt.s32 	%p23, %r236, %r260;
	selp.b32 	%r266, %r237, 0, %p23;
	add.s32 	%r243, %r266, %r554;
	mov.b32 	%r244, 2;
	// begin inline asm
	shfl.sync.down.b32 %r242, %r243, %r244, %r260, %r261;
	// end inline asm
	add.s32 	%r267, %r236, 2;
	setp.gt.s32 	%p24, %r267, %r260;
	selp.b32 	%r268, 0, %r242, %p24;
	add.s32 	%r248, %r243, %r268;
	mov.b32 	%r249, 4;
	// begin inline asm
	shfl.sync.down.b32 %r247, %r248, %r249, %r260, %r261;
	// end inline asm
	add.s32 	%r269, %r236, 4;
	setp.gt.s32 	%p25, %r269, %r260;
	selp.b32 	%r270, 0, %r247, %p25;
	add.s32 	%r253, %r248, %r270;
	mov.b32 	%r254, 8;
	// begin inline asm
	shfl.sync.down.b32 %r252, %r253, %r254, %r260, %r261;
	// end inline asm
	add.s32 	%r271, %r236, 8;
	setp.gt.s32 	%p26, %r271, %r260;
	selp.b32 	%r272, 0, %r252, %p26;
	add.s32 	%r258, %r253, %r272;
	mov.b32 	%r259, 16;
	// begin inline asm
	shfl.sync.down.b32 %r257, %r258, %r259, %r260, %r261;
	// end inline asm
	add.s32 	%r273, %r236, 16;
	setp.gt.s32 	%p27, %r273, %r260;
	selp.b32 	%r274, 0, %r257, %p27;
	add.s32 	%r570, %r258, %r274;
	setp.ne.s32 	%p28, %r236, 0;
	@%p28 bra 	$L__BB16_54;
	shr.u32 	%r275, %r60, 3;
	and.b32  	%r276, %r275, 124;
	mov.u32 	%r277, _ZZN3cub18CUB_300001_SM_10006detail6reduce28DeviceReduceSingleTileKernelINS2_10policy_hubIijN4cuda3std3__44plusIvEEE10Policy1000EPiSC_iS9_iiNS7_10__identityEEEvT0_T1_T2_T3_T4_T6_E12temp_storage;
	add.s32 	%r278, %r277, %r276;
	st.shared.u32 	[%r278+8], %r570;
$L__BB16_54:
	bar.sync 	0;
	setp.ne.s32 	%p29, %r60, 0;
	@%p29 bra 	$L__BB16_72;
	setp.gt.s32 	%p30, %r120, 32;
	ld.shared.u32 	%r279, [_ZZN3cub18CUB_300001_SM_10006detail6reduce28DeviceReduceSingleTileKernelINS2_10policy_hubIijN4cuda3std3__44plusIvEEE10Policy1000EPiSC_iS9_iiNS7_10__identityEEEvT0_T1_T2_T3_T4_T6_E12temp_storage+12];
	selp.b32 	%r280, %r279, 0, %p30;
	add.s32 	%r281, %r280, %r570;
	setp.gt.s32 	%p31, %r120, 64;
	ld.shared.u32 	%r282, [_ZZN3cub18CUB_300001_SM_10006detail6reduce28DeviceReduceSingleTileKernelINS2_10policy_hubIijN4cuda3std3__44plusIvEEE10Policy1000EPiSC_iS9_iiNS7_10__identityEEEvT0_T1_T2_T3_T4_T6_E12temp_storage+16];
	selp.b32 	%r283, %r282, 0, %p31;
	add.s32 	%r284, %r281, %r283;
	setp.gt.s32 	%p32, %r120, 96;
	ld.shared.u32 	%r285, [_ZZN3cub18CUB_300001_SM_10006detail6reduce28DeviceReduceSingleTileKernelINS2_10policy_hubIijN4cuda3std3__44plusIvEEE10Policy1000EPiSC_iS9_iiNS7_10__identityEEEvT0_T1_T2_T3_T4_T6_E12temp_storage+20];
	selp.b32 	%r286, %r285, 0, %p32;
	add.s32 	%r287, %r284, %r286;
	setp.gt.s32 	%p33, %r120, 128;
	ld.shared.u32 	%r288, [_ZZN3cub18CUB_300001_SM_10006detail6reduce28DeviceReduceSingleTileKernelINS2_10policy_hubIijN4cuda3std3__44plusIvEEE10Policy1000EPiSC_iS9_iiNS7_10__identityEEEvT0_T1_T2_T3_T4_T6_E12temp_storage+24];
	selp.b32 	%r289, %r288, 0, %p33;
	add.s32 	%r290, %r287, %r289;
	setp.gt.s32 	%p34, %r120, 160;
	ld.shared.u32 	%r291, [_ZZN3cub18CUB_300001_SM_10006detail6reduce28DeviceReduceSingleTileKernelINS2_10policy_hubIijN4cuda3std3__44plusIvEEE10Policy1000EPiSC_iS9_iiNS7_10__identityEEEvT0_T1_T2_T3_T4_T6_E12temp_storage+28];
	selp.b32 	%r292, %r291, 0, %p34;
	add.s32 	%r293, %r290, %r292;
	setp.gt.s32 	%p35, %r120, 192;
	ld.shared.u32 	%r294, [_ZZN3cub18CUB_300001_SM_10006detail6reduce28DeviceReduceSingleTileKernelINS2_10policy_hubIijN4cuda3std3__44plusIvEEE10Policy1000EPiSC_iS9_iiNS7_10__identityEEEvT0_T1_T2_T3_T4_T6_E12temp_storage+32];
	selp.b32 	%r295, %r294, 0, %p35;
	add.s32 	%r296, %r293, %r295;
	setp.gt.s32 	%p36, %r120, 224;
	ld.shared.u32 	%r297, [_ZZN3cub18CUB_300001_SM_10006detail6reduce28DeviceReduceSingleTileKernelINS2_10policy_hubIijN4cuda3std3__44plusIvEEE10Policy1000EPiSC_iS9_iiNS7_10__identityEEEvT0_T1_T2_T3_T4_T6_E12temp_storage+36];
	selp.b32 	%r298, %r297, 0, %p36;
	add.s32 	%r570, %r296, %r298;
	bra.uni 	$L__BB16_72;
$L__BB16_56:
	mov.u32 	%r85, %tid.x;
	mul.wide.u32 	%rd35, %r85, 4;
	add.s64 	%rd19, %rd16, %rd35;
	// begin inline asm
	ld.global.nc.u32 %r122, [%rd19];
	// end inline asm
	add.s64 	%rd20, %rd19, 1024;
	// begin inline asm
	ld.global.nc.u32 %r123, [%rd20];
	// end inline asm
	add.s64 	%rd21, %rd19, 2048;
	// begin inline asm
	ld.global.nc.u32 %r124, [%rd21];
	// end inline asm
	add.s64 	%rd22, %rd19, 3072;
	// begin inline asm
	ld.global.nc.u32 %r125, [%rd22];
	// end inline asm
	add.s64 	%rd23, %rd19, 4096;
	// begin inline asm
	ld.global.nc.u32 %r126, [%rd23];
	// end inline asm
	add.s64 	%rd24, %rd19, 5120;
	// begin inline asm
	ld.global.nc.u32 %r127, [%rd24];
	// end inline asm
	add.s64 	%rd25, %rd19, 6144;
	// begin inline asm
	ld.global.nc.u32 %r128, [%rd25];
	// end inline asm
	add.s64 	%rd26, %rd19, 7168;
	// begin inline asm
	ld.global.nc.u32 %r129, [%rd26];
	// end inline asm
	add.s64 	%rd27, %rd19, 8192;
	// begin inline asm
	ld.global.nc.u32 %r130, [%rd27];
	// end inline asm
	add.s64 	%rd28, %rd19, 9216;
	// begin inline asm
	ld.global.nc.u32 %r131, [%rd28];
	// end inline asm
	add.s64 	%rd29, %rd19, 10240;
	// begin inline asm
	ld.global.nc.u32 %r132, [%rd29];
	// end inline asm
	add.s64 	%rd30, %rd19, 11264;
	// begin inline asm
	ld.global.nc.u32 %r133, [%rd30];
	// end inline asm
	add.s64 	%rd31, %rd19, 12288;
	// begin inline asm
	ld.global.nc.u32 %r134, [%rd31];
	// end inline asm
	add.s64 	%rd32, %rd19, 13312;
	// begin inline asm
	ld.global.nc.u32 %r135, [%rd32];
	// end inline asm
	add.s64 	%rd33, %rd19, 14336;
	// begin inline asm
	ld.global.nc.u32 %r136, [%rd33];
	// end inline asm
	add.s64 	%rd34, %rd19, 15360;
	// begin inline asm
	ld.global.nc.u32 %r137, [%rd34];
	// end inline asm
	add.s32 	%r139, %r123, %r122;
	add.s32 	%r140, %r124, %r139;
	add.s32 	%r141, %r125, %r140;
	add.s32 	%r142, %r126, %r141;
	add.s32 	%r143, %r127, %r142;
	add.s32 	%r144, %r128, %r143;
	add.s32 	%r145, %r129, %r144;
	add.s32 	%r146, %r130, %r145;
	add.s32 	%r147, %r131, %r146;
	add.s32 	%r148, %r132, %r147;
	add.s32 	%r149, %r133, %r148;
	add.s32 	%r150, %r134, %r149;
	add.s32 	%r151, %r135, %r150;
	add.s32 	%r152, %r136, %r151;
	add.s32 	%r569, %r137, %r152;
	setp.lt.u32 	%p4, %r120, 8192;
	mov.b32 	%r558, 4096;
	@%p4 bra 	$L__BB16_60;
	add.s32 	%r87, %r120, -4096;
	mov.b32 	%r558, 4096;
$L__BB16_58:
	mul.wide.s32 	%rd52, %r558, 4;
	add.s64 	%rd36, %rd19, %rd52;
	// begin inline asm
	ld.global.nc.u32 %r154, [%rd36];
	// end inline asm
	add.s64 	%rd37, %rd36, 1024;
	// begin inline asm
	ld.global.nc.u32 %r155, [%rd37];
	// end inline asm
	add.s64 	%rd38, %rd36, 2048;
	// begin inline asm
	ld.global.nc.u32 %r156, [%rd38];
	// end inline asm
	add.s64 	%rd39, %rd36, 3072;
	// begin inline asm
	ld.global.nc.u32 %r157, [%rd39];
	// end inline asm
	add.s64 	%rd40, %rd36, 4096;
	// begin inline asm
	ld.global.nc.u32 %r158, [%rd40];
	// end inline asm
	add.s64 	%rd41, %rd36, 5120;
	// begin inline asm
	ld.global.nc.u32 %r159, [%rd41];
	// end inline asm
	add.s64 	%rd42, %rd36, 6144;
	// begin inline asm
	ld.global.nc.u32 %r160, [%rd42];
	// end inline asm
	add.s64 	%rd43, %rd36, 7168;
	// begin inline asm
	ld.global.nc.u32 %r161, [%rd43];
	// end inline asm
	add.s64 	%rd44, %rd36, 8192;
	// begin inline asm
	ld.global.nc.u32 %r162, [%rd44];
	// end inline asm
	add.s64 	%rd45, %rd36, 9216;
	// begin inline asm
	ld.global.nc.u32 %r163, [%rd45];
	// end inline asm
	add.s64 	%rd46, %rd36, 10240;
	// begin inline asm
	ld.global.nc.u32 %r164, [%rd46];
	// end inline asm
	add.s64 	%rd47, %rd36, 11264;
	// begin inline asm
	ld.global.nc.u32 %r165, [%rd47];
	// end inline asm
	add.s64 	%rd48, %rd36, 12288;
	// begin inline asm
	ld.global.nc.u32 %r166, [%rd48];
	// end inline asm
	add.s64 	%rd49, %rd36, 13312;
	// begin inline asm
	ld.global.nc.u32 %r167, [%rd49];
	// end inline asm
	add.s64 	%rd50, %rd36, 14336;
	// begin inline asm
	ld.global.nc.u32 %r168, [%rd50];
	// end inline asm
	add.s64 	%rd51, %rd36, 15360;
	// begin inline asm
	ld.global.nc.u32 %r169, [%rd51];
	// end inline asm
	add.s32 	%r170, %r154, %r569;
	add.s32 	%r171, %r155, %r170;
	add.s32 	%r172, %r156, %r171;
	add.s32 	%r173, %r157, %r172;
	add.s32 	%r174, %r158, %r173;
	add.s32 	%r175, %r159, %r174;
	add.s32 	%r176, %r160, %r175;
	add.s32 	%r177, %r161, %r176;
	add.s32 	%r178, %r162, %r177;
	add.s32 	%r179, %r163, %r178;
	add.s32 	%r180, %r164, %r179;
	add.s32 	%r181, %r165, %r180;
	add.s32 	%r182, %r166, %r181;
	add.s32 	%r183, %r167, %r182;
	add.s32 	%r184, %r168, %r183;
	add.s32 	%r569, %r169, %r184;
	sub.s32 	%r185, %r120, %r558;
	setp.lt.s32 	%p5, %r185, 4096;
	@%p5 bra 	$L__BB16_68;
	add.s32 	%r558, %r558, 4096;
	setp.le.s32 	%p6, %r558, %r87;
	@%p6 bra 	$L__BB16_58;
$L__BB16_60:
	setp.le.s32 	%p7, %r120, %r558;
	@%p7 bra 	$L__BB16_68;
	sub.s32 	%r94, %r120, %r558;
	setp.ge.s32 	%p8, %r85, %r94;
	@%p8 bra 	$L__BB16_68;
	not.b32 	%r187, %r85;
	add.s32 	%r188, %r120, %r187;
	sub.s32 	%r95, %r188, %r558;
	and.b32  	%r189, %r95, 768;
	setp.eq.s32 	%p9, %r189, 768;
	mov.u32 	%r563, %r85;
	@%p9 bra 	$L__BB16_65;
	add.s32 	%r560, %r85, %r558;
	shr.u32 	%r190, %r95, 8;
	add.s32 	%r191, %r190, 1;
	and.b32  	%r192, %r191, 3;
	neg.s32 	%r559, %r192;
	mov.u32 	%r563, %r85;
$L__BB16_64:
	.pragma "nounroll";
	mul.wide.u32 	%rd54, %r560, 4;
	add.s64 	%rd53, %rd16, %rd54;
	// begin inline asm
	ld.global.nc.u32 %r193, [%rd53];
	// end inline asm
	add.s32 	%r569, %r193, %r569;
	add.s32 	%r563, %r563, 256;
	add.s32 	%r560, %r560, 256;
	add.s32 	%r559, %r559, 1;
	setp.ne.s32 	%p10, %r559, 0;
	@%p10 bra 	$L__BB16_64;
$L__BB16_65:
	setp.lt.u32 	%p11, %r95, 768;
	@%p11 bra 	$L__BB16_68;
	cvt.u64.u32 	%rd55, %r563;
	cvt.u64.u32 	%rd56, %r558;
	add.s64 	%rd57, %rd55, %rd56;
	shl.b64 	%rd58, %rd57, 2;
	add.s64 	%rd59, %rd58, %rd16;
	add.s64 	%rd124, %rd59, 2048;
	add.s32 	%r566, %r563, %r558;
$L__BB16_67:
	mul.wide.u32 	%rd64, %r566, 4;
	add.s64 	%rd60, %rd16, %rd64;
	// begin inline asm
	ld.global.nc.u32 %r194, [%rd60];
	// end inline asm
	add.s32 	%r198, %r194, %r569;
	add.s64 	%rd61, %rd124, -1024;
	// begin inline asm
	ld.global.nc.u32 %r195, [%rd61];
	// end inline asm
	add.s32 	%r199, %r195, %r198;
	// begin inline asm
	ld.global.nc.u32 %r196, [%rd124];
	// end inline asm
	add.s32 	%r200, %r196, %r199;
	add.s64 	%rd63, %rd124, 1024;
	// begin inline asm
	ld.global.nc.u32 %r197, [%rd63];
	// end inline asm
	add.s32 	%r569, %r197, %r200;
	add.s32 	%r563, %r563, 1024;
	add.s64 	%rd124, %rd124, 4096;
	add.s32 	%r566, %r566, 1024;
	setp.lt.s32 	%p12, %r563, %r94;
	@%p12 bra 	$L__BB16_67;
$L__BB16_68:
	// begin inline asm
	mov.u32 %r201, %laneid;
	// end inline asm
	mov.b32 	%r202, -1;
	redux.sync.add.s32 %r570, %r569, %r202;
	setp.ne.s32 	%p13, %r201, 0;
	@%p13 bra 	$L__BB16_70;
	shr.u32 	%r203, %r85, 3;
	and.b32  	%r204, %r203, 124;
	mov.u32 	%r205, _ZZN3cub18CUB_300001_SM_10006detail6reduce28DeviceReduceSingleTileKernelINS2_10policy_hubIijN4cuda3std3__44plusIvEEE10Policy1000EPiSC_iS9_iiNS7_10__identityEEEvT0_T1_T2_T3_T4_T6_E12temp_storage;
	add.s32 	%r206, %r205, %r204;
	st.shared.u32 	[%r206+8], %r570;
$L__BB16_70:
	bar.sync 	0;
	setp.ne.s32 	%p14, %r85, 0;
	@%p14 bra 	$L__BB16_72;
	ld.shared.u32 	%r207, [_ZZN3cub18CUB_300001_SM_10006detail6reduce28DeviceReduceSingleTileKernelINS2_10policy_hubIijN4cuda3std3__44plusIvEEE10Policy1000EPiSC_iS9_iiNS7_10__identityEEEvT0_T1_T2_T3_T4_T6_E12temp_storage+12];
	add.s32 	%r208, %r207, %r570;
	ld.shared.u32 	%r209, [_ZZN3cub18CUB_300001_SM_10006detail6reduce28DeviceReduceSingleTileKernelINS2_10policy_hubIijN4cuda3std3__44plusIvEEE10Policy1000EPiSC_iS9_iiNS7_10__identityEEEvT0_T1_T2_T3_T4_T6_E12temp_storage+16];
	add.s32 	%r210, %r208, %r209;
	ld.shared.u32 	%r211, [_ZZN3cub18CUB_300001_SM_10006detail6reduce28DeviceReduceSingleTileKernelINS2_10policy_hubIijN4cuda3std3__44plusIvEEE10Policy1000EPiSC_iS9_iiNS7_10__identityEEEvT0_T1_T2_T3_T4_T6_E12temp_storage+20];
	add.s32 	%r212, %r210, %r211;
	ld.shared.u32 	%r213, [_ZZN3cub18CUB_300001_SM_10006detail6reduce28DeviceReduceSingleTileKernelINS2_10policy_hubIijN4cuda3std3__44plusIvEEE10Policy1000EPiSC_iS9_iiNS7_10__identityEEEvT0_T1_T2_T3_T4_T6_E12temp_storage+24];
	add.s32 	%r214, %r212, %r213;
	ld.shared.u32 	%r215, [_ZZN3cub18CUB_300001_SM_10006detail6reduce28DeviceReduceSingleTileKernelINS2_10policy_hubIijN4cuda3std3__44plusIvEEE10Policy1000EPiSC_iS9_iiNS7_10__identityEEEvT0_T1_T2_T3_T4_T6_E12temp_storage+28];
	add.s32 	%r216, %r214, %r215;
	ld.shared.u32 	%r217, [_ZZN3cub18CUB_300001_SM_10006detail6reduce28DeviceReduceSingleTileKernelINS2_10policy_hubIijN4cuda3std3__44plusIvEEE10Policy1000EPiSC_iS9_iiNS7_10__identityEEEvT0_T1_T2_T3_T4_T6_E12temp_storage+32];
	add.s32 	%r218, %r216, %r217;
	ld.shared.u32 	%r219, [_ZZN3cub18CUB_300001_SM_10006detail6reduce28DeviceReduceSingleTileKernelINS2_10policy_hubIijN4cuda3std3__44plusIvEEE10Policy1000EPiSC_iS9_iiNS7_10__identityEEEvT0_T1_T2_T3_T4_T6_E12temp_storage+36];
	add.s32 	%r570, %r218, %r219;
$L__BB16_72:
	mov.u32 	%r515, %tid.x;
	setp.ne.s32 	%p75, %r515, 0;
	@%p75 bra 	$L__BB16_74;
	add.s32 	%r516, %r570, %r121;
	st.global.u32 	[%rd1], %r516;
$L__BB16_74:
	ret;

}


// ===== COMPILED SASS (sm_100) =====

	.target	sm_100

	.elftype	@"ET_EXEC"


//--------------------- .note.nv.tkinfo           --------------------------
	.section	.note.nv.tkinfo,"",@"SHT_NOTE"
	.sectionflags	@"SHF_NOTE_NV_TKINFO"
	.tkinfo
        /*0018*/ 	.word	0x00000002
        /*0030*/ 	.string	""
        /*0030*/ 	.string	"ptxas"
        /*0030*/ 	.string	"Cuda compilation tools, release 13.0, V13.0.88"
        /*0030*/ 	.string	"Build cuda_13.0.r13.0/compiler.36424714_0"
        /*0030*/ 	.string	"-arch sm_100 -m 64 "



//--------------------- .note.nv.cuinfo           --------------------------
	.section	.note.nv.cuinfo,"",@"SHT_NOTE"
	.sectionflags	@"SHF_NOTE_NV_CUINFO"
        /*0018*/ 	.short	0x0002
        /*001a*/ 	.short	0x0064
        /*001c*/ 	.short	0x0082
	.zero		2


//--------------------- .nv.info                  --------------------------
	.section	.nv.info,"",@"SHT_CUDA_INFO"
	.align	4


	//----- nvinfo : EIATTR_REGCOUNT
	.align		4
        /*0000*/ 	.byte	0x04, 0x2f
        /*0002*/ 	.short	(.L_46 - .L_45)
	.align		4
.L_45:
        /*0004*/ 	.word	index@(_Z8init_numPii)
        /*0008*/ 	.word	0x0000000a


	//----- nvinfo : EIATTR_FRAME_SIZE
	.align		4
.L_46:
        /*000c*/ 	.byte	0x04, 0x11
        /*000e*/ 	.short	(.L_48 - .L_47)
	.align		4
.L_47:
        /*0010*/ 	.word	index@(_Z8init_numPii)
        /*0014*/ 	.word	0x00000000


	//----- nvinfo : EIATTR_REGCOUNT
	.align		4
.L_48:
        /*0018*/ 	.byte	0x04, 0x2f
        /*001a*/ 	.short	(.L_50 - .L_49)
	.align		4
.L_49:
        /*001c*/ 	.word	index@(_Z10reduction1Pii)
        /*0020*/ 	.word	0x0000000a


	//----- nvinfo : EIATTR_FRAME_SIZE
	.align		4
.L_50:
        /*0024*/ 	.byte	0x04, 0x11
        /*0026*/ 	.short	(.L_52 - .L_51)
	.align		4
.L_51:
        /*0028*/ 	.word	index@(_Z10reduction1Pii)
        /*002c*/ 	.word	0x00000000


	//----- nvinfo : EIATTR_REGCOUNT
	.align		4
.L_52:
        /*0030*/ 	.byte	0x04, 0x2f
        /*0032*/ 	.short	(.L_54 - .L_53)
	.align		4
.L_53:
        /*0034*/ 	.word	index@(_Z10reduction2Pii)
        /*0038*/ 	.word	0x0000000c


	//----- nvinfo : EIATTR_FRAME_SIZE
	.align		4
.L_54:
        /*003c*/ 	.byte	0x04, 0x11
        /*003e*/ 	.short	(.L_56 - .L_55)
	.align		4
.L_55:
        /*0040*/ 	.word	index@(_Z10reduction2Pii)
        /*0044*/ 	.word	0x00000000


	//----- nvinfo : EIATTR_REGCOUNT
	.align		4
.L_56:
        /*0048*/ 	.byte	0x04, 0x2f
        /*004a*/ 	.short	(.L_58 - .L_57)
	.align		4
.L_57:
        /*004c*/ 	.word	index@(_Z10reduction3Pii)
        /*0050*/ 	.word	0x0000000a


	//----- nvinfo : EIATTR_FRAME_SIZE
	.align		4
.L_58:
        /*0054*/ 	.byte	0x04, 0x11
        /*0056*/ 	.short	(.L_60 - .L_59)
	.align		4
.L_59:
        /*0058*/ 	.word	index@(_Z10reduction3Pii)
        /*005c*/ 	.word	0x00000000


	//----- nvinfo : EIATTR_REGCOUNT
	.align		4
.L_60:
        /*0060*/ 	.byte	0x04, 0x2f
        /*0062*/ 	.short	(.L_62 - .L_61)
	.align		4
.L_61:
        /*0064*/ 	.word	index@(_Z10reduction4Pii)
        /*0068*/ 	.word	0x00000010


	//----- nvinfo : EIATTR_FRAME_SIZE
	.align		4
.L_62:
        /*006c*/ 	.byte	0x04, 0x11
        /*006e*/ 	.short	(.L_64 - .L_63)
	.align		4
.L_63:
        /*0070*/ 	.word	index@(_Z10reduction4Pii)
        /*0074*/ 	.word	0x00000000


	//----- nvinfo : EIATTR_REGCOUNT
	.align		4
.L_64:
        /*0078*/ 	.byte	0x04, 0x2f
        /*007a*/ 	.short	(.L_66 - .L_65)
	.align		4
.L_65:
        /*007c*/ 	.word	index@(_Z10reduction5Pii)
        /*0080*/ 	.word	0x0000000c


	//----- nvinfo : EIATTR_FRAME_SIZE
	.align		4
.L_66:
        /*0084*/ 	.byte	0x04, 0x11
        /*0086*/ 	.short	(.L_68 - .L_67)
	.align		4
.L_67:
        /*0088*/ 	.word	index@(_Z10reduction5Pii)
        /*008c*/ 	.word	0x00000000


	//----- nvinfo : EIATTR_REGCOUNT
	.align		4
.L_68:
        /*0090*/ 	.byte	0x04, 0x2f
        /*0092*/ 	.short	(.L_70 - .L_69)
	.align		4
.L_69:
        /*0094*/ 	.word	index@(_Z10reduction6Pii)
        /*0098*/ 	.word	0x0000000e


	//----- nvinfo : EIATTR_FRAME_SIZE
	.align		4
.L_70:
        /*009c*/ 	.byte	0x04, 0x11
        /*009e*/ 	.short	(.L_72 - .L_71)
	.align		4
.L_71:
        /*00a0*/ 	.word	index@(_Z10reduction6Pii)
        /*00a4*/ 	.word	0x00000000


	//----- nvinfo : EIATTR_REGCOUNT
	.align		4
.L_72:
        /*00a8*/ 	.byte	0x04, 0x2f
        /*00aa*/ 	.short	(.L_74 - .L_73)
	.align		4
.L_73:
        /*00ac*/ 	.word	index@(_ZN3cub18CUB_300001_SM_10006detail11EmptyKernelIvEEvv)
        /*00b0*/ 	.word	0x00000004


	//----- nvinfo : EIATTR_FRAME_SIZE
	.align		4
.L_74:
        /*00b4*/ 	.byte	0x04, 0x11
        /*00b6*/ 	.short	(.L_76 - .L_75)
	.align		4
.L_75:
        /*00b8*/ 	.word	index@(_ZN3cub18CUB_300001_SM_10006detail11EmptyKernelIvEEvv)
        /*00bc*/ 	.word	0x00000000


	//----- nvinfo : EIATTR_REGCOUNT
	.align		4
.L_76:
        /*00c0*/ 	.byte	0x04, 0x2f
        /*00c2*/ 	.short	(.L_78 - .L_77)
	.align		4
.L_77:
        /*00c4*/ 	.word	index@(_ZN3cub18CUB_300001_SM_10006detail6reduce28DeviceReduceSingleTileKernelINS2_10policy_hubIijN4cuda3std3__44plusIiEEE10Policy1000EPiSC_jS9_iiNS7_10__identityEEEvT0_T1_T2_T3_T4_T6_)
        /*00c8*/ 	.word	0x0000001e


	//----- nvinfo : EIATTR_FRAME_SIZE
	.align		4
.L_78:
        /*00cc*/ 	.byte	0x04, 0x11
        /*00ce*/ 	.short	(.L_80 - .L_79)
	.align		4
.L_79:
        /*00d0*/ 	.word	index@(_ZN3cub18CUB_300001_SM_10006detail6reduce28DeviceReduceSingleTileKernelINS2_10policy_hubIijN4cuda3std3__44plusIiEEE10Policy1000EPiSC_jS9_iiNS7_10__identityEEEvT0_T1_T2_T3_T4_T6_)
        /*00d4*/ 	.word	0x00000000


	//----- nvinfo : EIATTR_REGCOUNT
	.align		4
.L_80:
        /*00d8*/ 	.byte	0x04, 0x2f
        /*00da*/ 	.short	(.L_82 - .L_81)
	.align		4
.L_81:
        /*00dc*/ 	.word	index@(_ZN3cub18CUB_300001_SM_10006detail6reduce18DeviceReduceKernelINS2_10policy_hubIijN4cuda3std3__44plusIiEEE10Policy1000EPijS9_iNS7_10__identityEEEvT0_PT3_T1_NS0_13GridEvenShareISH_EET2_T4_)
        /*00e0*/ 	.word	0x00000020


	//----- nvinfo : EIATTR_FRAME_SIZE
	.align		4
.L_82:
        /*00e4*/ 	.byte	0x04, 0x11
        /*00e6*/ 	.short	(.L_84 - .L_83)
	.align		4
.L_83:
        /*00e8*/ 	.word	index@(_ZN3cub18CUB_300001_SM_10006detail6reduce18DeviceReduceKernelINS2_10policy_hubIijN4cuda3std3__44plusIiEEE10Policy1000EPijS9_iNS7_10__identityEEEvT0_PT3_T1_NS0_13GridEvenShareISH_EET2_T4_)
        /*00ec*/ 	.word	0x00000000


	//----- nvinfo : EIATTR_REGCOUNT
	.align		4
.L_84:
        /*00f0*/ 	.byte	0x04, 0x2f
        /*00f2*/ 	.short	(.L_86 - .L_85)
	.align		4
.L_85:
        /*00f4*/ 	.word	index@(_ZN3cub18CUB_300001_SM_10006detail6reduce28DeviceReduceSingleTileKernelINS2_10policy_hubIijN4cuda3std3__44plusIiEEE10Policy1000EPiSC_iS9_iiNS7_10__identityEEEvT0_T1_T2_T3_T4_T6_)
        /*00f8*/ 	.word	0x00000020


	//----- nvinfo : EIATTR_FRAME_SIZE
	.align		4
.L_86:
        /*00fc*/ 	.byte	0x04, 0x11
        /*00fe*/ 	.short	(.L_88 - .L_87)
	.align		4
.L_87:
        /*0100*/ 	.word	index@(_ZN3cub18CUB_300001_SM_10006detail6reduce28DeviceReduceSingleTileKernelINS2_10policy_hubIijN4cuda3std3__44plusIiEEE10Policy1000EPiSC_iS9_iiNS7_10__identityEEEvT0_T1_T2_T3_T4_T6_)
        /*0104*/ 	.word	0x00000000


	//----- nvinfo : EIATTR_REGCOUNT
	.align		4
.L_88:
        /*0108*/ 	.byte	0x04, 0x2f
        /*010a*/ 	.short	(.L_90 - .L_89)
	.align		4
.L_89:
        /*010c*/ 	.word	index@(_ZN3cub18CUB_300001_SM_10006detail6reduce28DeviceReduceSingleTileKernelINS2_10policy_hubIiyN4cuda3std3__44plusIiEEE10Policy1000EPiSC_yS9_iiNS7_10__identityEEEvT0_T1_T2_T3_T4_T6_)
        /*0110*/ 	.word	0x00000020


	//----- nvinfo : EIATTR_FRAME_SIZE
	.align		4
.L_90:
        /*0114*/ 	.byte	0x04, 0x11
        /*0116*/ 	.short	(.L_92 - .L_91)
	.align		4
.L_91:
        /*0118*/ 	.word	index@(_ZN3cub18CUB_300001_SM_10006detail6reduce28DeviceReduceSingleTileKernelINS2_10policy_hubIiyN4cuda3std3__44plusIiEEE10Policy1000EPiSC_yS9_iiNS7_10__identityEEEvT0_T1_T2_T3_T4_T6_)
        /*011c*/ 	.word	0x00000000


	//----- nvinfo : EIATTR_REGCOUNT
	.align		4
.L_92:
        /*0120*/ 	.byte	0x04, 0x2f
        /*0122*/ 	.short	(.L_94 - .L_93)
	.align		4
.L_93:
        /*0124*/ 	.word	index@(_ZN3cub18CUB_300001_SM_10006detail6reduce18DeviceReduceKernelINS2_10policy_hubIiyN4cuda3std3__44plusIiEEE10Policy1000EPiyS9_iNS7_10__identityEEEvT0_PT3_T1_NS0_13GridEvenShareISH_EET2_T4_)
        /*0128*/ 	.word	0x0000001d


	//----- nvinfo : EIATTR_FRAME_SIZE
	.align		4
.L_94:
        /*012c*/ 	.byte	0x04, 0x11
        /*012e*/ 	.short	(.L_96 - .L_95)
	.align		4
.L_95:
        /*0130*/ 	.word	index@(_ZN3cub18CUB_300001_SM_10006detail6reduce18DeviceReduceKernelINS2_10policy_hubIiyN4cuda3std3__44plusIiEEE10Policy1000EPiyS9_iNS7_10__identityEEEvT0_PT3_T1_NS0_13GridEvenShareISH_EET2_T4_)
        /*0134*/ 	.word	0x00000000


	//----- nvinfo : EIATTR_REGCOUNT
	.align		4
.L_96:
        /*0138*/ 	.byte	0x04, 0x2f
        /*013a*/ 	.short	(.L_98 - .L_97)
	.align		4
.L_97:
        /*013c*/ 	.word	index@(_ZN3cub18CUB_300001_SM_10006detail6reduce28DeviceReduceSingleTileKernelINS2_10policy_hubIiyN4cuda3std3__44plusIiEEE10Policy1000EPiSC_iS9_iiNS7_10__identityEEEvT0_T1_T2_T3_T4_T6_)
        /*0140*/ 	.word	0x00000020


	//----- nvinfo : EIATTR_FRAME_SIZE
	.align		4
.L_98:
        /*0144*/ 	.byte	0x04, 0x11
        /*0146*/ 	.short	(.L_100 - .L_99)
	.align		4
.L_99:
        /*0148*/ 	.word	index@(_ZN3cub18CUB_300001_SM_10006detail6reduce28DeviceReduceSingleTileKernelINS2_10policy_hubIiyN4cuda3std3__44plusIiEEE10Policy1000EPiSC_iS9_iiNS7_10__identityEEEvT0_T1_T2_T3_T4_T6_)
        /*014c*/ 	.word	0x00000000


	//----- nvinfo : EIATTR_REGCOUNT
	.align		4
.L_100:
        /*0150*/ 	.byte	0x04, 0x2f
        /*0152*/ 	.short	(.L_102 - .L_101)
	.align		4
.L_101:
        /*0154*/ 	.word	index@(_ZN3cub18CUB_300001_SM_10006detail6reduce28DeviceReduceSingleTileKernelINS2_10policy_hubIijN4cuda3std3__44plusIvEEE10Policy1000EPiSC_jS9_iiNS7_10__identityEEEvT0_T1_T2_T3_T4_T6_)
        /*0158*/ 	.word	0x0000001e


	//----- nvinfo : EIATTR_FRAME_SIZE
	.align		4
.L_102:
        /*015c*/ 	.byte	0x04, 0x11
        /*015e*/ 	.short	(.L_104 - .L_103)
	.align		4
.L_103:
        /*0160*/ 	.word	index@(_ZN3cub18CUB_300001_SM_10006detail6reduce28DeviceReduceSingleTileKernelINS2_10policy_hubIijN4cuda3std3__44plusIvEEE10Policy1000EPiSC_jS9_iiNS7_10__identityEEEvT0_T1_T2_T3_T4_T6_)
        /*0164*/ 	.word	0x00000000


	//----- nvinfo : EIATTR_REGCOUNT
	.align		4
.L_104:
        /*0168*/ 	.byte	0x04, 0x2f
        /*016a*/ 	.short	(.L_106 - .L_105)
	.align		4
.L_105:
        /*016c*/ 	.word	index@(_ZN3cub18CUB_300001_SM_10006detail6reduce18DeviceReduceKernelINS2_10policy_hubIijN4cuda3std3__44plusIvEEE10Policy1000EPijS9_iNS7_10__identityEEEvT0_PT3_T1_NS0_13GridEvenShareISH_EET2_T4_)
        /*0170*/ 	.word	0x00000020


	//----- nvinfo : EIATTR_FRAME_SIZE
	.align		4
.L_106:
        /*0174*/ 	.byte	0x04, 0x11
        /*0176*/ 	.short	(.L_108 - .L_107)
	.align		4
.L_107:
        /*0178*/ 	.word	index@(_ZN3cub18CUB_300001_SM_10006detail6reduce18DeviceReduceKernelINS2_10policy_hubIijN4cuda3std3__44plusIvEEE10Policy1000EPijS9_iNS7_10__identityEEEvT0_PT3_T1_NS0_13GridEvenShareISH_EET2_T4_)
        /*017c*/ 	.word	0x00000000


	//----- nvinfo : EIATTR_REGCOUNT
	.align		4
.L_108:
        /*0180*/ 	.byte	0x04, 0x2f
        /*0182*/ 	.short	(.L_110 - .L_109)
	.align		4
.L_109:
        /*0184*/ 	.word	index@(_ZN3cub18CUB_300001_SM_10006detail6reduce28DeviceReduceSingleTileKernelINS2_10policy_hubIijN4cuda3std3__44plusIvEEE10Policy1000EPiSC_iS9_iiNS7_10__identityEEEvT0_T1_T2_T3_T4_T6_)
        /*0188*/ 	.word	0x00000020


	//----- nvinfo : EIATTR_FRAME_SIZE
	.align		4
.L_110:
        /*018c*/ 	.byte	0x04, 0x11
        /*018e*/ 	.short	(.L_112 - .L_111)
	.align		4
.L_111:
        /*0190*/ 	.word	index@(_ZN3cub18CUB_300001_SM_10006detail6reduce28DeviceReduceSingleTileKernelINS2_10policy_hubIijN4cuda3std3__44plusIvEEE10Policy1000EPiSC_iS9_iiNS7_10__identityEEEvT0_T1_T2_T3_T4_T6_)
        /*0194*/ 	.word	0x00000000


	//----- nvinfo : EIATTR_MIN_STACK_SIZE
	.align		4
.L_112:
        /*0198*/ 	.byte	0x04, 0x12
        /*019a*/ 	.short	(.L_114 - .L_113)
	.align		4
.L_113:
        /*019c*/ 	.word	index@(_ZN3cub18CUB_300001_SM_10006detail6reduce28DeviceReduceSingleTileKernelINS2_10policy_hubIijN4cuda3std3__44plusIvEEE10Policy1000EPiSC_iS9_iiNS7_10__identityEEEvT0_T1_T2_T3_T4_T6_)
        /*01a0*/ 	.word	0x00000000


	//----- nvinfo : EIATTR_MIN_STACK_SIZE
	.align		4
.L_114:
        /*01a4*/ 	.byte	0x04, 0x12
        /*01a6*/ 	.short	(.L_116 - .L_115)
	.align		4
.L_115:
        /*01a8*/ 	.word	index@(_ZN3cub18CUB_300001_SM_10006detail6reduce18DeviceReduceKernelINS2_10policy_hubIijN4cuda3std3__44plusIvEEE10Policy1000EPijS9_iNS7_10__identityEEEvT0_PT3_T1_NS0_13GridEvenShareISH_EET2_T4_)
        /*01ac*/ 	.word	0x00000000


	//----- nvinfo : EIATTR_MIN_STACK_SIZE
	.align		4
.L_116:
        /*01b0*/ 	.byte	0x04, 0x12
        /*01b2*/ 	.short	(.L_118 - .L_117)
	.align		4
.L_117:
        /*01b4*/ 	.word	index@(_ZN3cub18CUB_300001_SM_10006detail6reduce28DeviceReduceSingleTileKernelINS2_10policy_hubIijN4cuda3std3__44plusIvEEE10Policy1000EPiSC_jS9_iiNS7_10__identityEEEvT0_T1_T2_T3_T4_T6_)
        /*01b8*/ 	.word	0x00000000


	//----- nvinfo : EIATTR_MIN_STACK_SIZE
	.align		4
.L_118:
        /*01bc*/ 	.byte	0x04, 0x12
        /*01be*/ 	.short	(.L_120 - .L_119)
	.align		4
.L_119:
        /*01c0*/ 	.word	index@(_ZN3cub18CUB_300001_SM_10006detail6reduce28DeviceReduceSingleTileKernelINS2_10policy_hubIiyN4cuda3std3__44plusIiEEE10Policy1000EPiSC_iS9_iiNS7_10__identityEEEvT0_T1_T2_T3_T4_T6_)
        /*01c4*/ 	.word	0x00000000


	//----- nvinfo : EIATTR_MIN_STACK_SIZE
	.align		4
.L_120:
        /*01c8*/ 	.byte	0x04, 0x12
        /*01ca*/ 	.short	(.L_122 - .L_121)
	.align		4
.L_121:
        /*01cc*/ 	.word	index@(_ZN3cub18CUB_300001_SM_10006detail6reduce18DeviceReduceKernelINS2_10policy_hubIiyN4cuda3std3__44plusIiEEE10Policy1000EPiyS9_iNS7_10__identityEEEvT0_PT3_T1_NS0_13GridEvenShareISH_EET2_T4_)
        /*01d0*/ 	.word	0x00000000


	//----- nvinfo : EIATTR_MIN_STACK_SIZE
	.align		4
.L_122:
        /*01d4*/ 	.byte	0x04, 0x12
        /*01d6*/ 	.short	(.L_124 - .L_123)
	.align		4
.L_123:
        /*01d8*/ 	.word	index@(_ZN3cub18CUB_300001_SM_10006detail6reduce28DeviceReduceSingleTileKernelINS2_10policy_hubIiyN4cuda3std3__44plusIiEEE10Policy1000EPiSC_yS9_iiNS7_10__identityEEEvT0_T1_T2_T3_T4_T6_)
        /*01dc*/ 	.word	0x00000000


	//----- nvinfo : EIATTR_MIN_STACK_SIZE
	.align		4
.L_124:
        /*01e0*/ 	.byte	0x04, 0x12
        /*01e2*/ 	.short	(.L_126 - .L_125)
	.align		4
.L_125:
        /*01e4*/ 	.word	index@(_ZN3cub18CUB_300001_SM_10006detail6reduce28DeviceReduceSingleTileKernelINS2_10policy_hubIijN4cuda3std3__44plusIiEEE10Policy1000EPiSC_iS9_iiNS7_10__identityEEEvT0_T1_T2_T3_T4_T6_)
        /*01e8*/ 	.word	0x00000000


	//----- nvinfo : EIATTR_MIN_STACK_SIZE
	.align		4
.L_126:
        /*01ec*/ 	.byte	0x04, 0x12
        /*01ee*/ 	.short	(.L_128 - .L_127)
	.align		4
.L_127:
        /*01f0*/ 	.word	index@(_ZN3cub18CUB_300001_SM_10006detail6reduce18DeviceReduceKernelINS2_10policy_hubIijN4cuda3std3__44plusIiEEE10Policy1000EPijS9_iNS7_10__identityEEEvT0_PT3_T1_NS0_13GridEvenShareISH_EET2_T4_)
        /*01f4*/ 	.word	0x00000000


	//----- nvinfo : EIATTR_MIN_STACK_SIZE
	.align		4
.L_128:
        /*01f8*/ 	.byte	0x04, 0x12
        /*01fa*/ 	.short	(.L_130 - .L_129)
	.align		4
.L_129:
        /*01fc*/ 	.word	index@(_ZN3cub18CUB_300001_SM_10006detail6reduce28DeviceReduceSingleTileKernelINS2_10policy_hubIijN4cuda3std3__44plusIiEEE10Policy1000EPiSC_jS9_iiNS7_10__identityEEEvT0_T1_T2_T3_T4_T6_)
        /*0200*/ 	.word	0x00000000


	//----- nvinfo : EIATTR_MIN_STACK_SIZE
	.align		4
.L_130:
        /*0204*/ 	.byte	0x04, 0x12
        /*0206*/ 	.short	(.L_132 - .L_131)
	.align		4
.L_131:
        /*0208*/ 	.word	index@(_ZN3cub18CUB_300001_SM_10006detail11EmptyKernelIvEEvv)
        /*020c*/ 	.word	0x00000000


	//----- nvinfo : EIATTR_MIN_STACK_SIZE
	.align		4
.L_132:
        /*0210*/ 	.byte	0x04, 0x12
        /*0212*/ 	.short	(.L_134 - .L_133)
	.align		4
.L_133:
        /*0214*/ 	.word	index@(_Z10reduction6Pii)
        /*0218*/ 	.word	0x00000000


	//----- nvinfo : EIATTR_MIN_STACK_SIZE
	.align		4
.L_134:
        /*021c*/ 	.byte	0x04, 0x12
        /*021e*/ 	.short	(.L_136 - .L_135)
	.align		4
.L_135:
        /*0220*/ 	.word	index@(_Z10reduction5Pii)
        /*0224*/ 	.word	0x00000000


	//----- nvinfo : EIATTR_MIN_STACK_SIZE
	.align		4
.L_136:
        /*0228*/ 	.byte	0x04, 0x12
        /*022a*/ 	.short	(.L_138 - .L_137)
	.align		4
.L_137:
        /*022c*/ 	.word	index@(_Z10reduction4Pii)
        /*0230*/ 	.word	0x00000000


	//----- nvinfo : EIATTR_MIN_STACK_SIZE
	.align		4
.L_138:
        /*0234*/ 	.byte	0x04, 0x12
        /*0236*/ 	.short	(.L_140 - .L_139)
	.align		4
.L_139:
        /*0238*/ 	.word	index@(_Z10reduction3Pii)
        /*023c*/ 	.word	0x00000000


	//----- nvinfo : EIATTR_MIN_STACK_SIZE
	.align		4
.L_140:
        /*0240*/ 	.byte	0x04, 0x12
        /*0242*/ 	.short	(.L_142 - .L_141)
	.align		4
.L_141:
        /*0244*/ 	.word	index@(_Z10reduction2Pii)
        /*0248*/ 	.word	0x00000000


	//----- nvinfo : EIATTR_MIN_STACK_SIZE
	.align		4
.L_142:
        /*024c*/ 	.byte	0x04, 0x12
        /*024e*/ 	.short	(.L_144 - .L_143)
	.align		4
.L_143:
        /*0250*/ 	.word	index@(_Z10reduction1Pii)
        /*0254*/ 	.word	0x00000000


	//----- nvinfo : EIATTR_MIN_STACK_SIZE
	.align		4
.L_144:
        /*0258*/ 	.byte	0x04, 0x12
        /*025a*/ 	.short	(.L_146 - .L_145)
	.align		4
.L_145:
        /*025c*/ 	.word	index@(_Z8init_numPii)
        /*0260*/ 	.word	0x00000000
.L_146:


//--------------------- .nv.compat                --------------------------
	.section	.nv.compat,"",@"SHT_CUDA_COMPAT_INFO"
	.align	4
        /*0000*/ 	.byte	0x02, 0x09, 0x00, 0x00, 0x02, 0x02, 0x01, 0x00, 0x02, 0x05, 0x05, 0x00, 0x03, 0x07, 0x01, 0x01
        /*0010*/ 	.byte	0x02, 0x03, 0x00, 0x00, 0x02, 0x06, 0x01, 0x00, 0x04, 0x0b, 0x08, 0x00, 0x09, 0x00, 0x00, 0x00
        /*0020*/ 	.byte	0x00, 0x00, 0x00, 0x00


//--------------------- .nv.info._ZN3cub18CUB_300001_SM_10006detail6reduce28DeviceReduceSingleTileKernelINS2_10policy_hubIijN4cuda3std3__44plusIvEEE10Policy1000EPiSC_iS9_iiNS7_10__identityEEEvT0_T1_T2_T3_T4_T6_ --------------------------
	.section	.nv.info._ZN3cub18CUB_300001_SM_10006detail6reduce28DeviceReduceSingleTileKernelINS2_10policy_hubIijN4cuda3std3__44plusIvEEE10Policy1000EPiSC_iS9_iiNS7_10__identityEEEvT0_T1_T2_T3_T4_T6_,"",@"SHT_CUDA_INFO"
	.sectionflags	@""
	.align	4


	//----- nvinfo : EIATTR_CUDA_API_VERSION
	.align		4
        /*0000*/ 	.byte	0x04, 0x37
        /*0002*/ 	.short	(.L_148 - .L_147)
.L_147:
        /*0004*/ 	.word	0x00000082


	//----- nvinfo : EIATTR_KPARAM_INFO
	.align		4
.L_148:
        /*0008*/ 	.byte	0x04, 0x17
        /*000a*/ 	.short	(.L_150 - .L_149)
.L_149:
        /*000c*/ 	.word	0x00000000
        /*0010*/ 	.short	0x0005
        /*0012*/ 	.short	0x001c
        /*0014*/ 	.byte	0x00, 0xf0, 0x05, 0x00


	//----- nvinfo : EIATTR_KPARAM_INFO
	.align		4
.L_150:
        /*0018*/ 	.byte	0x04, 0x17
        /*001a*/ 	.short	(.L_152 - .L_151)
.L_151:
        /*001c*/ 	.word	0x00000000
        /*0020*/ 	.short	0x0004
        /*0022*/ 	.short	0x0018
        /*0024*/ 	.byte	0x00, 0xf0, 0x11, 0x00


	//----- nvinfo : EIATTR_KPARAM_INFO
	.align		4
.L_152:
        /*0028*/ 	.byte	0x04, 0x17
        /*002a*/ 	.short	(.L_154 - .L_153)
.L_153:
        /*002c*/ 	.word	0x00000000
        /*0030*/ 	.short	0x0003
        /*0032*/ 	.short	0x0014
        /*0034*/ 	.byte	0x00, 0xf0, 0x05, 0x00


	//----- nvinfo : EIATTR_KPARAM_INFO
	.align		4
.L_154:
        /*0038*/ 	.byte	0x04, 0x17
        /*003a*/ 	.short	(.L_156 - .L_155)
.L_155:
        /*003c*/ 	.word	0x00000000
        /*0040*/ 	.short	0x0002
        /*0042*/ 	.short	0x0010
        /*0044*/ 	.byte	0x00, 0xf0, 0x11, 0x00


	//----- nvinfo : EIATTR_KPARAM_INFO
	.align		4
.L_156:
        /*0048*/ 	.byte	0x04, 0x17
        /*004a*/ 	.short	(.L_158 - .L_157)
.L_157:
        /*004c*/ 	.word	0x00000000
        /*0050*/ 	.short	0x0001
        /*0052*/ 	.short	0x0008
        /*0054*/ 	.byte	0x00, 0xf5, 0x21, 0x00


	//----- nvinfo : EIATTR_KPARAM_INFO
	.align		4
.L_158:
        /*0058*/ 	.byte	0x04, 0x17
        /*005a*/ 	.short	(.L_160 - .L_159)
.L_159:
        /*005c*/ 	.word	0x00000000
        /*0060*/ 	.short	0x0000
        /*0062*/ 	.short	0x0000
        /*0064*/ 	.byte	0x00, 0xf5, 0x21, 0x00


	//----- nvinfo : EIATTR_SPARSE_MMA_MASK
	.align		4
.L_160:
        /*0068*/ 	.byte	0x03, 0x50
        /*006a*/ 	.short	0x0000


	//----- nvinfo : EIATTR_MAXREG_COUNT
	.align		4
        /*006c*/ 	.byte	0x03, 0x1b
        /*006e*/ 	.short	0x00ff


	//----- nvinfo : EIATTR_NUM_BARRIERS
	.align		4
        /*0070*/ 	.byte	0x02, 0x4c
        /*0072*/ 	.byte	0x01
	.zero		1


	//----- nvinfo : EIATTR_MERCURY_ISA_VERSION
	.align		4
        /*0074*/ 	.byte	0x03, 0x5f
        /*0076*/ 	.short	0x0101


	//----- nvinfo : EIATTR_COOP_GROUP_MASK_REGIDS
	.align		4
        /*0078*/ 	.byte	0x04, 0x29
        /*007a*/ 	.short	(.L_162 - .L_161)


	//   ....[0]....
.L_161:
        /*007c*/ 	.word	0xffffffff


	//   ....[1]....
        /*0080*/ 	.word	0xffffffff


	//   ....[2]....
        /*0084*/ 	.word	0xffffffff


	//   ....[3]....
        /*0088*/ 	.word	0xffffffff


	//   ....[4]....
        /*008c*/ 	.word	0xffffffff


	//   ....[5]....
        /*0090*/ 	.word	0xffffffff


	//   ....[6]....
        /*0094*/ 	.word	0xffffffff


	//   ....[7]....
        /*0098*/ 	.word	0xffffffff


	//   ....[8]....
        /*009c*/ 	.word	0xffffffff


	//   ....[9]....
        /*00a0*/ 	.word	0xffffffff


	//   ....[10]....
        /*00a4*/ 	.word	0xffffffff


	//   ....[11]....
        /*00a8*/ 	.word	0xffffffff


	//   ....[12]....
        /*00ac*/ 	.word	0xffffffff


	//   ....[13]....
        /*00b0*/ 	.word	0xffffffff


	//----- nvinfo : EIATTR_COOP_GROUP_INSTR_OFFSETS
	.align		4
.L_162:
        /*00b4*/ 	.byte	0x04, 0x28
        /*00b6*/ 	.short	(.L_164 - .L_163)


	//   ....[0]....
.L_163:
        /*00b8*/ 	.word	0x00000890


	//   ....[1]....
        /*00bc*/ 	.word	0x00000a80


	//   ....[2]....
        /*00c0*/ 	.word	0x00000b20


	//   ....[3]....
        /*00c4*/ 	.word	0x00000ba0


	//   ....[4]....
        /*00c8*/ 	.word	0x00000c00


	//   ....[5]....
        /*00cc*/ 	.word	0x00000c40


	//   ....[6]....
        /*00d0*/ 	.word	0x000018b0


	//   ....[7]....
        /*00d4*/ 	.word	0x000021b0


	//   ....[8]....
        /*00d8*/ 	.word	0x000023a0


	//   ....[9]....
        /*00dc*/ 	.word	0x00002430


	//   ....[10]....
        /*00e0*/ 	.word	0x00002480


	//   ....[11]....
        /*00e4*/ 	.word	0x000024f0


	//   ....[12]....
        /*00e8*/ 	.word	0x00002560


	//   ....[13]....
        /*00ec*/ 	.word	0x00003340


	//----- nvinfo : EIATTR_VRC_CTA_INIT_COUNT
	.align		4
.L_164:
        /*00f0*/ 	.byte	0x02, 0x4a
	.zero		1
	.zero		1


	//----- nvinfo : EIATTR_EXIT_INSTR_OFFSETS
	.align		4
        /*00f4*/ 	.byte	0x04, 0x1c
        /*00f6*/ 	.short	(.L_166 - .L_165)


	//   ....[0]....
.L_165:
        /*00f8*/ 	.word	0x00000080


	//   ....[1]....
        /*00fc*/ 	.word	0x000000c0


	//   ....[2]....
        /*0100*/ 	.word	0x000034c0


	//   ....[3]....
        /*0104*/ 	.word	0x00003510


	//----- nvinfo : EIATTR_MAX_THREADS
	.align		4
.L_166:
        /*0108*/ 	.byte	0x04, 0x05
        /*010a*/ 	.short	(.L_168 - .L_167)
.L_167:
        /*010c*/ 	.word	0x00000100
        /*0110*/ 	.word	0x00000001
        /*0114*/ 	.word	0x00000001


	//----- nvinfo : EIATTR_CRS_STACK_SIZE
	.align		4
.L_168:
        /*0118*/ 	.byte	0x04, 0x1e
        /*011a*/ 	.short	(.L_170 - .L_169)
.L_169:
        /*011c*/ 	.word	0x00000000


	//----- nvinfo : EIATTR_CBANK_PARAM_SIZE
	.align		4
.L_170:
        /*0120*/ 	.byte	0x03, 0x19
        /*0122*/ 	.short	0x001d


	//----- nvinfo : EIATTR_PARAM_CBANK
	.align		4
        /*0124*/ 	.byte	0x04, 0x0a
        /*0126*/ 	.short	(.L_172 - .L_171)
	.align		4
.L_171:
        /*0128*/ 	.word	index@(.nv.constant0._ZN3cub18CUB_300001_SM_10006detail6reduce28DeviceReduceSingleTileKernelINS2_10policy_hubIijN4cuda3std3__44plusIvEEE10Policy1000EPiSC_iS9_iiNS7_10__identityEEEvT0_T1_T2_T3_T4_T6_)
        /*012c*/ 	.short	0x0380
        /*012e*/ 	.short	0x001d


	//----- nvinfo : EIATTR_SW_WAR
	.align		4
.L_172:
        /*0130*/ 	.byte	0x04, 0x36
        /*0132*/ 	.short	(.L_174 - .L_173)
.L_173:
        /*0134*/ 	.word	0x00000008
.L_174:


//--------------------- .nv.info._ZN3cub18CUB_300001_SM_10006detail6reduce18DeviceReduceKernelINS2_10policy_hubIijN4cuda3std3__44plusIvEEE10Policy1000EPijS9_iNS7_10__identityEEEvT0_PT3_T1_NS0_13GridEvenShareISH_EET2_T4_ --------------------------
	.section	.nv.info._ZN3cub18CUB_300001_SM_10006detail6reduce18DeviceReduceKernelINS2_10policy_hubIijN4cuda3std3__44plusIvEEE10Policy1000EPijS9_iNS7_10__identityEEEvT0_PT3_T1_NS0_13GridEvenShareISH_EET2_T4_,"",@"SHT_CUDA_INFO"
	.sectionflags	@""
	.align	4


	//----- nvinfo : EIATTR_CUDA_API_VERSION
	.align		4
        /*0000*/ 	.byte	0x04, 0x37
        /*0002*/ 	.short	(.L_176 - .L_175)
.L_175:
        /*0004*/ 	.word	0x00000082


	//----- nvinfo : EIATTR_KPARAM_INFO
	.align		4
.L_176:
        /*0008*/ 	.byte	0x04, 0x17
        /*000a*/ 	.short	(.L_178 - .L_177)
.L_177:
        /*000c*/ 	.word	0x00000000
        /*0010*/ 	.short	0x0005
        /*0012*/ 	.short	0x003d
        /*0014*/ 	.byte	0x00, 0xf0, 0x05, 0x00


	//----- nvinfo : EIATTR_KPARAM_INFO
	.align		4
.L_178:
        /*0018*/ 	.byte	0x04, 0x17
        /*001a*/ 	.short	(.L_180 - .L_179)
.L_179:
        /*001c*/ 	.word	0x00000000
        /*0020*/ 	.short	0x0004
        /*0022*/ 	.short	0x003c
        /*0024*/ 	.byte	0x00, 0xf0, 0x05, 0x00


	//----- nvinfo : EIATTR_KPARAM_INFO
	.align		4
.L_180:
        /*0028*/ 	.byte	0x04, 0x17
        /*002a*/ 	.short	(.L_182 - .L_181)
.L_181:
        /*002c*/ 	.word	0x00000000
        /*0030*/ 	.short	0x0003
        /*0032*/ 	.short	0x0014
        /*0034*/ 	.byte	0x00, 0xf0, 0xa1, 0x00


	//----- nvinfo : EIATTR_KPARAM_INFO
	.align		4
.L_182:
        /*0038*/ 	.byte	0x04, 0x17
        /*003a*/ 	.short	(.L_184 - .L_183)
.L_183:
        /*003c*/ 	.word	0x00000000
        /*0040*/ 	.short	0x0002
        /*0042*/ 	.short	0x0010
        /*0044*/ 	.byte	0x00, 0xf0, 0x11, 0x00


	//----- nvinfo : EIATTR_KPARAM_INFO
	.align		4
.L_184:
        /*0048*/ 	.byte	0x04, 0x17
        /*004a*/ 	.short	(.L_186 - .L_185)
.L_185:
        /*004c*/ 	.word	0x00000000
        /*0050*/ 	.short	0x0001
        /*0052*/ 	.short	0x0008
        /*0054*/ 	.byte	0x00, 0xf5, 0x21, 0x00


	//----- nvinfo : EIATTR_KPARAM_INFO
	.align		4
.L_186:
        /*0058*/ 	.byte	0x04, 0x17
        /*005a*/ 	.short	(.L_188 - .L_187)
.L_187:
        /*005c*/ 	.word	0x00000000
        /*0060*/ 	.short	0x0000
        /*0062*/ 	.short	0x0000
        /*0064*/ 	.byte	0x00, 0xf5, 0x21, 0x00


	//----- nvinfo : EIATTR_SPARSE_MMA_MASK
	.align		4
.L_188:
        /*0068*/ 	.byte	0x03, 0x50
        /*006a*/ 	.short	0x0000


	//----- nvinfo : EIATTR_MAXREG_COUNT
	.align		4
        /*006c*/ 	.byte	0x03, 0x1b
        /*006e*/ 	.short	0x00ff


	//----- nvinfo : EIATTR_NUM_BARRIERS
	.align		4
        /*0070*/ 	.byte	0x02, 0x4c
        /*0072*/ 	.byte	0x01
	.zero		1


	//----- nvinfo : EIATTR_MERCURY_ISA_VERSION
	.align		4
        /*0074*/ 	.byte	0x03, 0x5f
        /*0076*/ 	.short	0x0101


	//----- nvinfo : EIATTR_COOP_GROUP_MASK_REGIDS
	.align		4
        /*0078*/ 	.byte	0x04, 0x29
        /*007a*/ 	.short	(.L_190 - .L_189)


	//   ....[0]....
.L_189:
        /*007c*/ 	.word	0xffffffff


	//   ....[1]....
        /*0080*/ 	.word	0xffffffff


	//   ....[2]....
        /*0084*/ 	.word	0xffffffff


	//   ....[3]....
        /*0088*/ 	.word	0xffffffff


	//   ....[4]....
        /*008c*/ 	.word	0xffffffff


	//   ....[5]....
        /*0090*/ 	.word	0xffffffff


	//   ....[6]....
        /*0094*/ 	.word	0xffffffff


	//   ....[7]....
        /*0098*/ 	.word	0xffffffff


	//   ....[8]....
        /*009c*/ 	.word	0xffffffff


	//   ....[9]....
        /*00a0*/ 	.word	0xffffffff


	//   ....[10]....
        /*00a4*/ 	.word	0xffffffff


	//   ....[11]....
        /*00a8*/ 	.word	0xffffffff


	//   ....[12]....
        /*00ac*/ 	.word	0xffffffff


	//   ....[13]....
        /*00b0*/ 	.word	0xffffffff


	//----- nvinfo : EIATTR_COOP_GROUP_INSTR_OFFSETS
	.align		4
.L_190:
        /*00b4*/ 	.byte	0x04, 0x28
        /*00b6*/ 	.short	(.L_192 - .L_191)


	//   ....[0]....
.L_191:
        /*00b8*/ 	.word	0x000004d0


	//   ....[1]....
        /*00bc*/ 	.word	0x000006c0


	//   ....[2]....
        /*00c0*/ 	.word	0x00000760


	//   ....[3]....
        /*00c4*/ 	.word	0x000007e0


	//   ....[4]....
        /*00c8*/ 	.word	0x00000840


	//   ....[5]....
        /*00cc*/ 	.word	0x00000880


	//   ....[6]....
        /*00d0*/ 	.word	0x00001130


	//   ....[7]....
        /*00d4*/ 	.word	0x000016e0


	//   ....[8]....
        /*00d8*/ 	.word	0x000018d0


	//   ....[9]....
        /*00dc*/ 	.word	0x00001960


	//   ....[10]....
        /*00e0*/ 	.word	0x000019d0


	//   ....[11]....
        /*00e4*/ 	.word	0x00001a20


	//   ....[12]....
        /*00e8*/ 	.word	0x00001a70


	//   ....[13]....
        /*00ec*/ 	.word	0x00002500


	//----- nvinfo : EIATTR_VRC_CTA_INIT_COUNT
	.align		4
.L_192:
        /*00f0*/ 	.byte	0x02, 0x4a
	.zero		1
	.zero		1


	//----- nvinfo : EIATTR_EXIT_INSTR_OFFSETS
	.align		4
        /*00f4*/ 	.byte	0x04, 0x1c
        /*00f6*/ 	.short	(.L_194 - .L_193)


	//   ....[0]....
.L_193:
        /*00f8*/ 	.word	0x00002680


	//   ....[1]....
        /*00fc*/ 	.word	0x000026c0


	//----- nvinfo : EIATTR_MAX_THREADS
	.align		4
.L_194:
        /*0100*/ 	.byte	0x04, 0x05
        /*0102*/ 	.short	(.L_196 - .L_195)
.L_195:
        /*0104*/ 	.word	0x00000100
        /*0108*/ 	.word	0x00000001
        /*010c*/ 	.word	0x00000001


	//----- nvinfo : EIATTR_CRS_STACK_SIZE
	.align		4
.L_196:
        /*0110*/ 	.byte	0x04, 0x1e
        /*0112*/ 	.short	(.L_198 - .L_197)
.L_197:
        /*0114*/ 	.word	0x00000000


	//----- nvinfo : EIATTR_CBANK_PARAM_SIZE
	.align		4
.L_198:
        /*0118*/ 	.byte	0x03, 0x19
        /*011a*/ 	.short	0x003e


	//----- nvinfo : EIATTR_PARAM_CBANK
	.align		4
        /*011c*/ 	.byte	0x04, 0x0a
        /*011e*/ 	.short	(.L_200 - .L_199)
	.align		4
.L_199:
        /*0120*/ 	.word	index@(.nv.constant0._ZN3cub18CUB_300001_SM_10006detail6reduce18DeviceReduceKernelINS2_10policy_hubIijN4cuda3std3__44plusIvEEE10Policy1000EPijS9_iNS7_10__identityEEEvT0_PT3_T1_NS0_13GridEvenShareISH_EET2_T4_)
        /*0124*/ 	.short	0x0380
        /*0126*/ 	.short	0x003e


	//----- nvinfo : EIATTR_SW_WAR
	.align		4
.L_200:
        /*0128*/ 	.byte	0x04, 0x36
        /*012a*/ 	.short	(.L_202 - .L_201)
.L_201:
        /*012c*/ 	.word	0x00000008
.L_202:


//--------------------- .nv.info._ZN3cub18CUB_300001_SM_10006detail6reduce28DeviceReduceSingleTileKernelINS2_10policy_hubIijN4cuda3std3__44plusIvEEE10Policy1000EPiSC_jS9_iiNS7_10__identityEEEvT0_T1_T2_T3_T4_T6_ --------------------------
	.section	.nv.info._ZN3cub18CUB_300001_SM_10006detail6reduce28DeviceReduceSingleTileKernelINS2_10policy_hubIijN4cuda3std3__44plusIvEEE10Policy1000EPiSC_jS9_iiNS7_10__identityEEEvT0_T1_T2_T3_T4_T6_,"",@"SHT_CUDA_INFO"
	.sectionflags	@""
	.align	4


	//----- nvinfo : EIATTR_CUDA_API_VERSION
	.align		4
        /*0000*/ 	.byte	0x04, 0x37
        /*0002*/ 	.short	(.L_204 - .L_203)
.L_203:
        /*0004*/ 	.word	0x00000082


	//----- nvinfo : EIATTR_KPARAM_INFO
	.align		4
.L_204:
        /*0008*/ 	.byte	0x04, 0x17
        /*000a*/ 	.short	(.L_206 - .L_205)
.L_205:
        /*000c*/ 	.word	0x00000000
        /*0010*/ 	.short	0x0005
        /*0012*/ 	.short	0x001c
        /*0014*/ 	.byte	0x00, 0xf0, 0x05, 0x00


	//----- nvinfo : EIATTR_KPARAM_INFO
	.align		4
.L_206:
        /*0018*/ 	.byte	0x04, 0x17
        /*001a*/ 	.short	(.L_208 - .L_207)
.L_207:
        /*001c*/ 	.word	0x00000000
        /*0020*/ 	.short	0x0004
        /*0022*/ 	.short	0x0018
        /*0024*/ 	.byte	0x00, 0xf0, 0x11, 0x00


	//----- nvinfo : EIATTR_KPARAM_INFO
	.align		4
.L_208:
        /*0028*/ 	.byte	0x04, 0x17
        /*002a*/ 	.short	(.L_210 - .L_209)
.L_209:
        /*002c*/ 	.word	0x00000000
        /*0030*/ 	.short	0x0003
        /*0032*/ 	.short	0x0014
        /*0034*/ 	.byte	0x00, 0xf0, 0x05, 0x00


	//----- nvinfo : EIATTR_KPARAM_INFO
	.align		4
.L_210:
        /*0038*/ 	.byte	0x04, 0x17
        /*003a*/ 	.short	(.L_212 - .L_211)
.L_211:
        /*003c*/ 	.word	0x00000000
        /*0040*/ 	.short	0x0002
        /*0042*/ 	.short	0x0010
        /*0044*/ 	.byte	0x00, 0xf0, 0x11, 0x00


	//----- nvinfo : EIATTR_KPARAM_INFO
	.align		4
.L_212:
        /*0048*/ 	.byte	0x04, 0x17
        /*004a*/ 	.short	(.L_214 - .L_213)
.L_213:
        /*004c*/ 	.word	0x00000000
        /*0050*/ 	.short	0x0001
        /*0052*/ 	.short	0x0008
        /*0054*/ 	.byte	0x00, 0xf5, 0x21, 0x00


	//----- nvinfo : EIATTR_KPARAM_INFO
	.align		4
.L_214:
        /*0058*/ 	.byte	0x04, 0x17
        /*005a*/ 	.short	(.L_216 - .L_215)
.L_215:
        /*005c*/ 	.word	0x00000000
        /*0060*/ 	.short	0x0000
        /*0062*/ 	.short	0x0000
        /*0064*/ 	.byte	0x00, 0xf5, 0x21, 0x00


	//----- nvinfo : EIATTR_SPARSE_MMA_MASK
	.align		4
.L_216:
        /*0068*/ 	.byte	0x03, 0x50
        /*006a*/ 	.short	0x0000


	//----- nvinfo : EIATTR_MAXREG_COUNT
	.align		4
        /*006c*/ 	.byte	0x03, 0x1b
        /*006e*/ 	.short	0x00ff


	//----- nvinfo : EIATTR_NUM_BARRIERS
	.align		4
        /*0070*/ 	.byte	0x02, 0x4c
        /*0072*/ 	.byte	0x01
	.zero		1


	//----- nvinfo : EIATTR_MERCURY_ISA_VERSION
	.align		4
        /*0074*/ 	.byte	0x03, 0x5f
        /*0076*/ 	.short	0x0101


	//----- nvinfo : EIATTR_COOP_GROUP_MASK_REGIDS
	.align		4
        /*0078*/ 	.byte	0x04, 0x29
        /*007a*/ 	.short	(.L_218 - .L_217)


	//   ....[0]....
.L_217:
        /*007c*/ 	.word	0xffffffff


	//   ....[1]....
        /*0080*/ 	.word	0xffffffff


	//   ....[2]....
        /*0084*/ 	.word	0xffffffff


	//   ....[3]....
        /*0088*/ 	.word	0xffffffff


	//   ....[4]....
        /*008c*/ 	.word	0xffffffff


	//   ....[5]....
        /*0090*/ 	.word	0xffffffff


	//   ....[6]....
        /*0094*/ 	.word	0xffffffff


	//   ....[7]....
        /*0098*/ 	.word	0xffffffff


	//   ....[8]....
        /*009c*/ 	.word	0xffffffff


	//   ....[9]....
        /*00a0*/ 	.word	0xffffffff


	//   ....[10]....
        /*00a4*/ 	.word	0xffffffff


	//   ....[11]....
        /*00a8*/ 	.word	0xffffffff


	//   ....[12]....
        /*00ac*/ 	.word	0xffffffff


	//   ....[13]....
        /*00b0*/ 	.word	0xffffffff


	//----- nvinfo : EIATTR_COOP_GROUP_INSTR_OFFSETS
	.align		4
.L_218:
        /*00b4*/ 	.byte	0x04, 0x28
        /*00b6*/ 	.short	(.L_220 - .L_219)


	//   ....[0]....
.L_219:
        /*00b8*/ 	.word	0x00000840


	//   ....[1]....
        /*00bc*/ 	.word	0x00000a30


	//   ....[2]....
        /*00c0*/ 	.word	0x00000ad0


	//   ....[3]....
        /*00c4*/ 	.word	0x00000b40


	//   ....[4]....
        /*00c8*/ 	.word	0x00000b80


	//   ....[5]....
        /*00cc*/ 	.word	0x00000bd0


	//   ....[6]....
        /*00d0*/ 	.word	0x000013f0


	//   ....[7]....
        /*00d4*/ 	.word	0x00001ca0


	//   ....[8]....
        /*00d8*/ 	.word	0x00001e90


	//   ....[9]....
        /*00dc*/ 	.word	0x00001f20


	//   ....[10]....
        /*00e0*/ 	.word	0x00001f70


	//   ....[11]....
        /*00e4*/ 	.word	0x00001ff0


	//   ....[12]....
        /*00e8*/ 	.word	0x00002050


	//   ....[13]....
        /*00ec*/ 	.word	0x000029d0


	//----- nvinfo : EIATTR_VRC_CTA_INIT_COUNT
	.align		4
.L_220:
        /*00f0*/ 	.byte	0x02, 0x4a
	.zero		1
	.zero		1


	//----- nvinfo : EIATTR_EXIT_INSTR_OFFSETS
	.align		4
        /*00f4*/ 	.byte	0x04, 0x1c
        /*00f6*/ 	.short	(.L_222 - .L_221)


	//   ....[0]....
.L_221:
        /*00f8*/ 	.word	0x00000080


	//   ....[1]....
        /*00fc*/ 	.word	0x000000c0


	//   ....[2]....
        /*0100*/ 	.word	0x00002b50


	//   ....[3]....
        /*0104*/ 	.word	0x00002ba0


	//----- nvinfo : EIATTR_MAX_THREADS
	.align		4
.L_222:
        /*0108*/ 	.byte	0x04, 0x05
        /*010a*/ 	.short	(.L_224 - .L_223)
.L_223:
        /*010c*/ 	.word	0x00000100
        /*0110*/ 	.word	0x00000001
        /*0114*/ 	.word	0x00000001


	//----- nvinfo : EIATTR_CRS_STACK_SIZE
	.align		4
.L_224:
        /*0118*/ 	.byte	0x04, 0x1e
        /*011a*/ 	.short	(.L_226 - .L_225)
.L_225:
        /*011c*/ 	.word	0x00000000


	//----- nvinfo : EIATTR_CBANK_PARAM_SIZE
	.align		4
.L_226:
        /*0120*/ 	.byte	0x03, 0x19
        /*0122*/ 	.short	0x001d


	//----- nvinfo : EIATTR_PARAM_CBANK
	.align		4
        /*0124*/ 	.byte	0x04, 0x0a
        /*0126*/ 	.short	(.L_228 - .L_227)
	.align		4
.L_227:
        /*0128*/ 	.word	index@(.nv.constant0._ZN3cub18CUB_300001_SM_10006detail6reduce28DeviceReduceSingleTileKernelINS2_10policy_hubIijN4cuda3std3__44plusIvEEE10Policy1000EPiSC_jS9_iiNS7_10__identityEEEvT0_T1_T2_T3_T4_T6_)
        /*012c*/ 	.short	0x0380
        /*012e*/ 	.short	0x001d


	//----- nvinfo : EIATTR_SW_WAR
	.align		4
.L_228:
        /*0130*/ 	.byte	0x04, 0x36
        /*0132*/ 	.short	(.L_230 - .L_229)
.L_229:
        /*0134*/ 	.word	0x00000008
.L_230:


//--------------------- .nv.info._ZN3cub18CUB_300001_SM_10006detail6reduce28DeviceReduceSingleTileKernelINS2_10policy_hubIiyN4cuda3std3__44plusIiEEE10Policy1000EPiSC_iS9_iiNS7_10__identityEEEvT0_T1_T2_T3_T4_T6_ --------------------------
	.section	.nv.info._ZN3cub18CUB_300001_SM_10006detail6reduce28DeviceReduceSingleTileKernelINS2_10policy_hubIiyN4cuda3std3__44plusIiEEE10Policy1000EPiSC_iS9_iiNS7_10__identityEEEvT0_T1_T2_T3_T4_T6_,"",@"SHT_CUDA_INFO"
	.sectionflags	@""
	.align	4


	//----- nvinfo : EIATTR_CUDA_API_VERSION
	.align		4
        /*0000*/ 	.byte	0x04, 0x37
        /*0002*/ 	.short	(.L_232 - .L_231)
.L_231:
        /*0004*/ 	.word	0x00000082


	//----- nvinfo : EIATTR_KPARAM_INFO
	.align		4
.L_232:
        /*0008*/ 	.byte	0x04, 0x17
        /*000a*/ 	.short	(.L_234 - .L_233)
.L_233:
        /*000c*/ 	.word	0x00000000
        /*0010*/ 	.short	0x0005
        /*0012*/ 	.short	0x001c
        /*0014*/ 	.byte	0x00, 0xf0, 0x05, 0x00


	//----- nvinfo : EIATTR_KPARAM_INFO
	.align		4
.L_234:
        /*0018*/ 	.byte	0x04, 0x17
        /*001a*/ 	.short	(.L_236 - .L_235)
.L_235:
        /*001c*/ 	.word	0x00000000
        /*0020*/ 	.short	0x0004
        /*0022*/ 	.short	0x0018
        /*0024*/ 	.byte	0x00, 0xf0, 0x11, 0x00


	//----- nvinfo : EIATTR_KPARAM_INFO
	.align		4
.L_236:
        /*0028*/ 	.byte	0x04, 0x17
        /*002a*/ 	.short	(.L_238 - .L_237)
.L_237:
        /*002c*/ 	.word	0x00000000
        /*0030*/ 	.short	0x0003
        /*0032*/ 	.short	0x0014
        /*0034*/ 	.byte	0x00, 0xf0, 0x05, 0x00


	//----- nvinfo : EIATTR_KPARAM_INFO
	.align		4
.L_238:
        /*0038*/ 	.byte	0x04, 0x17
        /*003a*/ 	.short	(.L_240 - .L_239)
.L_239:
        /*003c*/ 	.word	0x00000000
        /*0040*/ 	.short	0x0002
        /*0042*/ 	.short	0x0010
        /*0044*/ 	.byte	0x00, 0xf0, 0x11, 0x00


	//----- nvinfo : EIATTR_KPARAM_INFO
	.align		4
.L_240:
        /*0048*/ 	.byte	0x04, 0x17
        /*004a*/ 	.short	(.L_242 - .L_241)
.L_241:
        /*004c*/ 	.word	0x00000000
        /*0050*/ 	.short	0x0001
        /*0052*/ 	.short	0x0008
        /*0054*/ 	.byte	0x00, 0xf5, 0x21, 0x00


	//----- nvinfo : EIATTR_KPARAM_INFO
	.align		4
.L_242:
        /*0058*/ 	.byte	0x04, 0x17
        /*005a*/ 	.short	(.L_244 - .L_243)
.L_243:
        /*005c*/ 	.word	0x00000000
        /*0060*/ 	.short	0x0000
        /*0062*/ 	.short	0x0000
        /*0064*/ 	.byte	0x00, 0xf5, 0x21, 0x00


	//----- nvinfo : EIATTR_SPARSE_MMA_MASK
	.align		4
.L_244:
        /*0068*/ 	.byte	0x03, 0x50
        /*006a*/ 	.short	0x0000


	//----- nvinfo : EIATTR_MAXREG_COUNT
	.align		4
        /*006c*/ 	.byte	0x03, 0x1b
        /*006e*/ 	.short	0x00ff


	//----- nvinfo : EIATTR_NUM_BARRIERS
	.align		4
        /*0070*/ 	.byte	0x02, 0x4c
        /*0072*/ 	.byte	0x01
	.zero		1


	//----- nvinfo : EIATTR_MERCURY_ISA_VERSION
	.align		4
        /*0074*/ 	.byte	0x03, 0x5f
        /*0076*/ 	.short	0x0101


	//----- nvinfo : EIATTR_COOP_GROUP_MASK_REGIDS
	.align		4
        /*0078*/ 	.byte	0x04, 0x29
        /*007a*/ 	.short	(.L_246 - .L_245)


	//   ....[0]....
.L_245:
        /*007c*/ 	.word	0xffffffff


	//   ....[1]....
        /*0080*/ 	.word	0xffffffff


	//   ....[2]....
        /*0084*/ 	.word	0xffffffff


	//   ....[3]....
        /*0088*/ 	.word	0xffffffff


	//   ....[4]....
        /*008c*/ 	.word	0xffffffff


	//   ....[5]....
        /*0090*/ 	.word	0xffffffff


	//   ....[6]....
        /*0094*/ 	.word	0xffffffff


	//   ....[7]....
        /*0098*/ 	.word	0xffffffff


	//   ....[8]....
        /*009c*/ 	.word	0xffffffff


	//   ....[9]....
        /*00a0*/ 	.word	0xffffffff


	//   ....[10]....
        /*00a4*/ 	.word	0xffffffff


	//   ....[11]....
        /*00a8*/ 	.word	0xffffffff


	//   ....[12]....
        /*00ac*/ 	.word	0xffffffff


	//   ....[13]....
        /*00b0*/ 	.word	0xffffffff


	//   ....[14]....
        /*00b4*/ 	.word	0xffffffff


	//   ....[15]....
        /*00b8*/ 	.word	0xffffffff


	//   ....[16]....
        /*00bc*/ 	.word	0xffffffff


	//   ....[17]....
        /*00c0*/ 	.word	0xffffffff


	//   ....[18]....
        /*00c4*/ 	.word	0xffffffff


	//   ....[19]....
        /*00c8*/ 	.word	0xffffffff


	//   ....[20]....
        /*00cc*/ 	.word	0xffffffff


	//   ....[21]....
        /*00d0*/ 	.word	0xffffffff


	//   ....[22]....
        /*00d4*/ 	.word	0xffffffff


	//   ....[23]....
        /*00d8*/ 	.word	0xffffffff


	//   ....[24]....
        /*00dc*/ 	.word	0xffffffff


	//   ....[25]....
        /*00e0*/ 	.word	0xffffffff


	//   ....[26]....
        /*00e4*/ 	.word	0xffffffff


	//   ....[27]....
        /*00e8*/ 	.word	0xffffffff


	//   ....[28]....
        /*00ec*/ 	.word	0xffffffff


	//   ....[29]....
        /*00f0*/ 	.word	0xffffffff


	//----- nvinfo : EIATTR_COOP_GROUP_INSTR_OFFSETS
	.align		4
.L_246:
        /*00f4*/ 	.byte	0x04, 0x28
        /*00f6*/ 	.short	(.L_248 - .L_247)


	//   ....[0]....
.L_247:
        /*00f8*/ 	.word	0x00000890


	//   ....[1]....
        /*00fc*/ 	.word	0x000008f0


	//   ....[2]....
        /*0100*/ 	.word	0x00000940


	//   ....[3]....
        /*0104*/ 	.word	0x000009b0


	//   ....[4]....
        /*0108*/ 	.word	0x00000a10


	//   ....[5]....
        /*010c*/ 	.word	0x00000ba0


	//   ....[6]....
        /*0110*/ 	.word	0x00000c40


	//   ....[7]....
        /*0114*/ 	.word	0x00000cc0


	//   ....[8]....
        /*0118*/ 	.word	0x00000d20


	//   ....[9]....
        /*011c*/ 	.word	0x00000d60


	//   ....[10]....
        /*0120*/ 	.word	0x000019d0


	//   ....[11]....
        /*0124*/ 	.word	0x00001a30


	//   ....[12]....
        /*0128*/ 	.word	0x00001a90


	//   ....[13]....
        /*012c*/ 	.word	0x00001af0


	//   ....[14]....
        /*0130*/ 	.word	0x00001b50


	//   ....[15]....
        /*0134*/ 	.word	0x000023f0


	//   ....[16]....
        /*0138*/ 	.word	0x00002450


	//   ....[17]....
        /*013c*/ 	.word	0x000024a0


	//   ....[18]....
        /*0140*/ 	.word	0x00002510


	//   ....[19]....
        /*0144*/ 	.word	0x00002570


	//   ....[20]....
        /*0148*/ 	.word	0x00002700


	//   ....[21]....
        /*014c*/ 	.word	0x00002790


	//   ....[22]....
        /*0150*/ 	.word	0x000027e0


	//   ....[23]....
        /*0154*/ 	.word	0x00002850


	//   ....[24]....
        /*0158*/ 	.word	0x000028c0


	//   ....[25]....
        /*015c*/ 	.word	0x000036a0


	//   ....[26]....
        /*0160*/ 	.word	0x00003700


	//   ....[27]....
        /*0164*/ 	.word	0x00003760


	//   ....[28]....
        /*0168*/ 	.word	0x000037c0


	//   ....[29]....
        /*016c*/ 	.word	0x00003820


	//----- nvinfo : EIATTR_VRC_CTA_INIT_COUNT
	.align		4
.L_248:
        /*0170*/ 	.byte	0x02, 0x4a
	.zero		1
	.zero		1


	//----- nvinfo : EIATTR_EXIT_INSTR_OFFSETS
	.align		4
        /*0174*/ 	.byte	0x04, 0x1c
        /*0176*/ 	.short	(.L_250 - .L_249)


	//   ....[0]....
.L_249:
        /*0178*/ 	.word	0x00000080


	//   ....[1]....
        /*017c*/ 	.word	0x000000c0


	//   ....[2]....
        /*0180*/ 	.word	0x00003940


	//   ....[3]....
        /*0184*/ 	.word	0x00003990


	//----- nvinfo : EIATTR_MAX_THREADS
	.align		4
.L_250:
        /*0188*/ 	.byte	0x04, 0x05
        /*018a*/ 	.short	(.L_252 - .L_251)
.L_251:
        /*018c*/ 	.word	0x00000100
        /*0190*/ 	.word	0x00000001
        /*0194*/ 	.word	0x00000001


	//----- nvinfo : EIATTR_CRS_STACK_SIZE
	.align		4
.L_252:
        /*0198*/ 	.byte	0x04, 0x1e
        /*019a*/ 	.short	(.L_254 - .L_253)
.L_253:
        /*019c*/ 	.word	0x00000000


	//----- nvinfo : EIATTR_CBANK_PARAM_SIZE
	.align		4
.L_254:
        /*01a0*/ 	.byte	0x03, 0x19
        /*01a2*/ 	.short	0x001d


	//----- nvinfo : EIATTR_PARAM_CBANK
	.align		4
        /*01a4*/ 	.byte	0x04, 0x0a
        /*01a6*/ 	.short	(.L_256 - .L_255)
	.align		4
.L_255:
        /*01a8*/ 	.word	index@(.nv.constant0._ZN3cub18CUB_300001_SM_10006detail6reduce28DeviceReduceSingleTileKernelINS2_10policy_hubIiyN4cuda3std3__44plusIiEEE10Policy1000EPiSC_iS9_iiNS7_10__identityEEEvT0_T1_T2_T3_T4_T6_)
        /*01ac*/ 	.short	0x0380
        /*01ae*/ 	.short	0x001d


	//----- nvinfo : EIATTR_SW_WAR
	.align		4
.L_256:
        /*01b0*/ 	.byte	0x04, 0x36
        /*01b2*/ 	.short	(.L_258 - .L_257)
.L_257:
        /*01b4*/ 	.word	0x00000008
.L_258:


//--------------------- .nv.info._ZN3cub18CUB_300001_SM_10006detail6reduce18DeviceReduceKernelINS2_10policy_hubIiyN4cuda3std3__44plusIiEEE10Policy1000EPiyS9_iNS7_10__identityEEEvT0_PT3_T1_NS0_13GridEvenShareISH_EET2_T4_ --------------------------
	.section	.nv.info._ZN3cub18CUB_300001_SM_10006detail6reduce18DeviceReduceKernelINS2_10policy_hubIiyN4cuda3std3__44plusIiEEE10Policy1000EPiyS9_iNS7_10__identityEEEvT0_PT3_T1_NS0_13GridEvenShareISH_EET2_T4_,"",@"SHT_CUDA_INFO"
	.sectionflags	@""
	.align	4


	//----- nvinfo : EIATTR_CUDA_API_VERSION
	.align		4
        /*0000*/ 	.byte	0x04, 0x37
        /*0002*/ 	.short	(.L_260 - .L_259)
.L_259:
        /*0004*/ 	.word	0x00000082


	//----- nvinfo : EIATTR_KPARAM_INFO
	.align		4
.L_260:
        /*0008*/ 	.byte	0x04, 0x17
        /*000a*/ 	.short	(.L_262 - .L_261)
.L_261:
        /*000c*/ 	.word	0x00000000
        /*0010*/ 	.short	0x0005
        /*0012*/ 	.short	0x0061
        /*0014*/ 	.byte	0x00, 0xf0, 0x05, 0x00


	//----- nvinfo : EIATTR_KPARAM_INFO
	.align		4
.L_262:
        /*0018*/ 	.byte	0x04, 0x17
        /*001a*/ 	.short	(.L_264 - .L_263)
.L_263:
        /*001c*/ 	.word	0x00000000
        /*0020*/ 	.short	0x0004
        /*0022*/ 	.short	0x0060
        /*0024*/ 	.byte	0x00, 0xf0, 0x05, 0x00


	//----- nvinfo : EIATTR_KPARAM_INFO
	.align		4
.L_264:
        /*0028*/ 	.byte	0x04, 0x17
        /*002a*/ 	.short	(.L_266 - .L_265)
.L_265:
        /*002c*/ 	.word	0x00000000
        /*0030*/ 	.short	0x0003
        /*0032*/ 	.short	0x0018
        /*0034*/ 	.byte	0x00, 0xf0, 0x21, 0x01


	//----- nvinfo : EIATTR_KPARAM_INFO
	.align		4
.L_266:
        /*0038*/ 	.byte	0x04, 0x17
        /*003a*/ 	.short	(.L_268 - .L_267)
.L_267:
        /*003c*/ 	.word	0x00000000
        /*0040*/ 	.short	0x0002
        /*0042*/ 	.short	0x0010
        /*0044*/ 	.byte	0x00, 0xf0, 0x21, 0x00


	//----- nvinfo : EIATTR_KPARAM_INFO
	.align		4
.L_268:
        /*0048*/ 	.byte	0x04, 0x17
        /*004a*/ 	.short	(.L_270 - .L_269)
.L_269:
        /*004c*/ 	.word	0x00000000
        /*0050*/ 	.short	0x0001
        /*0052*/ 	.short	0x0008
        /*0054*/ 	.byte	0x00, 0xf5, 0x21, 0x00


	//----- nvinfo : EIATTR_KPARAM_INFO
	.align		4
.L_270:
        /*0058*/ 	.byte	0x04, 0x17
        /*005a*/ 	.short	(.L_272 - .L_271)
.L_271:
        /*005c*/ 	.word	0x00000000
        /*0060*/ 	.short	0x0000
        /*0062*/ 	.short	0x0000
        /*0064*/ 	.byte	0x00, 0xf5, 0x21, 0x00


	//----- nvinfo : EIATTR_SPARSE_MMA_MASK
	.align		4
.L_272:
        /*0068*/ 	.byte	0x03, 0x50
        /*006a*/ 	.short	0x0000


	//----- nvinfo : EIATTR_MAXREG_COUNT
	.align		4
        /*006c*/ 	.byte	0x03, 0x1b
        /*006e*/ 	.short	0x00ff


	//----- nvinfo : EIATTR_NUM_BARRIERS
	.align		4
        /*0070*/ 	.byte	0x02, 0x4c
        /*0072*/ 	.byte	0x01
	.zero		1


	//----- nvinfo : EIATTR_MERCURY_ISA_VERSION
	.align		4
        /*0074*/ 	.byte	0x03, 0x5f
        /*0076*/ 	.short	0x0101


	//----- nvinfo : EIATTR_COOP_GROUP_MASK_REGIDS
	.align		4
        /*0078*/ 	.byte	0x04, 0x29
        /*007a*/ 	.short	(.L_274 - .L_273)


	//   ....[0]....
.L_273:
        /*007c*/ 	.word	0xffffffff


	//   ....[1]....
        /*0080*/ 	.word	0xffffffff


	//   ....[2]....
        /*0084*/ 	.word	0xffffffff


	//   ....[3]....
        /*0088*/ 	.word	0xffffffff


	//   ....[4]....
        /*008c*/ 	.word	0xffffffff


	//   ....[5]....
        /*0090*/ 	.word	0xffffffff


	//   ....[6]....
        /*0094*/ 	.word	0xffffffff


	//   ....[7]....
        /*0098*/ 	.word	0xffffffff


	//   ....[8]....
        /*009c*/ 	.word	0xffffffff


	//   ....[9]....
        /*00a0*/ 	.word	0xffffffff


	//   ....[10]....
        /*00a4*/ 	.word	0xffffffff


	//   ....[11]....
        /*00a8*/ 	.word	0xffffffff


	//   ....[12]....
        /*00ac*/ 	.word	0xffffffff


	//   ....[13]....
        /*00b0*/ 	.word	0xffffffff


	//   ....[14]....
        /*00b4*/ 	.word	0xffffffff


	//   ....[15]....
        /*00b8*/ 	.word	0xffffffff


	//   ....[16]....
        /*00bc*/ 	.word	0xffffffff


	//   ....[17]....
        /*00c0*/ 	.word	0xffffffff


	//   ....[18]....
        /*00c4*/ 	.word	0xffffffff


	//   ....[19]....
        /*00c8*/ 	.word	0xffffffff


	//   ....[20]....
        /*00cc*/ 	.word	0xffffffff


	//   ....[21]....
        /*00d0*/ 	.word	0xffffffff


	//   ....[22]....
        /*00d4*/ 	.word	0xffffffff


	//   ....[23]....
        /*00d8*/ 	.word	0xffffffff


	//   ....[24]....
        /*00dc*/ 	.word	0xffffffff


	//   ....[25]....
        /*00e0*/ 	.word	0xffffffff


	//   ....[26]....
        /*00e4*/ 	.word	0xffffffff


	//   ....[27]....
        /*00e8*/ 	.word	0xffffffff


	//   ....[28]....
        /*00ec*/ 	.word	0xffffffff


	//   ....[29]....
        /*00f0*/ 	.word	0xffffffff


	//----- nvinfo : EIATTR_COOP_GROUP_INSTR_OFFSETS
	.align		4
.L_274:
        /*00f4*/ 	.byte	0x04, 0x28
        /*00f6*/ 	.short	(.L_276 - .L_275)


	//   ....[0]....
.L_275:
        /*00f8*/ 	.word	0x00000a40


	//   ....[1]....
        /*00fc*/ 	.word	0x00000aa0


	//   ....[2]....
        /*0100*/ 	.word	0x00000b00


	//   ....[3]....
        /*0104*/ 	.word	0x00000b60


	//   ....[4]....
        /*0108*/ 	.word	0x00000bc0


	//   ....[5]....
        /*010c*/ 	.word	0x00000d50


	//   ....[6]....
        /*0110*/ 	.word	0x00000e00


	//   ....[7]....
        /*0114*/ 	.word	0x00000e80


	//   ....[8]....
        /*0118*/ 	.word	0x00000ed0


	//   ....[9]....
        /*011c*/ 	.word	0x00000f10


	//   ....[10]....
        /*0120*/ 	.word	0x00001cd0


	//   ....[11]....
        /*0124*/ 	.word	0x00001d30


	//   ....[12]....
        /*0128*/ 	.word	0x00001d90


	//   ....[13]....
        /*012c*/ 	.word	0x00001df0


	//   ....[14]....
        /*0130*/ 	.word	0x00001e50


	//   ....[15]....
        /*0134*/ 	.word	0x00002910


	//   ....[16]....
        /*0138*/ 	.word	0x00002970


	//   ....[17]....
        /*013c*/ 	.word	0x000029d0


	//   ....[18]....
        /*0140*/ 	.word	0x00002a30


	//   ....[19]....
        /*0144*/ 	.word	0x00002a90


	//   ....[20]....
        /*0148*/ 	.word	0x00002c20


	//   ....[21]....
        /*014c*/ 	.word	0x00002cd0


	//   ....[22]....
        /*0150*/ 	.word	0x00002d20


	//   ....[23]....
        /*0154*/ 	.word	0x00002d80


	//   ....[24]....
        /*0158*/ 	.word	0x00002dd0


	//   ....[25]....
        /*015c*/ 	.word	0x00003d40


	//   ....[26]....
        /*0160*/ 	.word	0x00003db0


	//   ....[27]....
        /*0164*/ 	.word	0x00003e20


	//   ....[28]....
        /*0168*/ 	.word	0x00003e90


	//   ....[29]....
        /*016c*/ 	.word	0x00003ed0


	//----- nvinfo : EIATTR_VRC_CTA_INIT_COUNT
	.align		4
.L_276:
        /*0170*/ 	.byte	0x02, 0x4a
	.zero		1
	.zero		1


	//----- nvinfo : EIATTR_EXIT_INSTR_OFFSETS
	.align		4
        /*0174*/ 	.byte	0x04, 0x1c
        /*0176*/ 	.short	(.L_278 - .L_277)


	//   ....[0]....
.L_277:
        /*0178*/ 	.word	0x00003ff0


	//   ....[1]....
        /*017c*/ 	.word	0x00004050


	//----- nvinfo : EIATTR_MAX_THREADS
	.align		4
.L_278:
        /*0180*/ 	.byte	0x04, 0x05
        /*0182*/ 	.short	(.L_280 - .L_279)
.L_279:
        /*0184*/ 	.word	0x00000100
        /*0188*/ 	.word	0x00000001
        /*018c*/ 	.word	0x00000001


	//----- nvinfo : EIATTR_CRS_STACK_SIZE
	.align		4
.L_280:
        /*0190*/ 	.byte	0x04, 0x1e
        /*0192*/ 	.short	(.L_282 - .L_281)
.L_281:
        /*0194*/ 	.word	0x00000000


	//----- nvinfo : EIATTR_CBANK_PARAM_SIZE
	.align		4
.L_282:
        /*0198*/ 	.byte	0x03, 0x19
        /*019a*/ 	.short	0x0062


	//----- nvinfo : EIATTR_PARAM_CBANK
	.align		4
        /*019c*/ 	.byte	0x04, 0x0a
        /*019e*/ 	.short	(.L_284 - .L_283)
	.align		4
.L_283:
        /*01a0*/ 	.word	index@(.nv.constant0._ZN3cub18CUB_300001_SM_10006detail6reduce18DeviceReduceKernelINS2_10policy_hubIiyN4cuda3std3__44plusIiEEE10Policy1000EPiyS9_iNS7_10__identityEEEvT0_PT3_T1_NS0_13GridEvenShareISH_EET2_T4_)
        /*01a4*/ 	.short	0x0380
        /*01a6*/ 	.short	0x0062


	//----- nvinfo : EIATTR_SW_WAR
	.align		4
.L_284:
        /*01a8*/ 	.byte	0x04, 0x36
        /*01aa*/ 	.short	(.L_286 - .L_285)
.L_285:
        /*01ac*/ 	.word	0x00000008
.L_286:


//--------------------- .nv.info._ZN3cub18CUB_300001_SM_10006detail6reduce28DeviceReduceSingleTileKernelINS2_10policy_hubIiyN4cuda3std3__44plusIiEEE10Policy1000EPiSC_yS9_iiNS7_10__identityEEEvT0_T1_T2_T3_T4_T6_ --------------------------
	.section	.nv.info._ZN3cub18CUB_300001_SM_10006detail6reduce28DeviceReduceSingleTileKernelINS2_10policy_hubIiyN4cuda3std3__44plusIiEEE10Policy1000EPiSC_yS9_iiNS7_10__identityEEEvT0_T1_T2_T3_T4_T6_,"",@"SHT_CUDA_INFO"
	.sectionflags	@""
	.align	4


	//----- nvinfo : EIATTR_CUDA_API_VERSION
	.align		4
        /*0000*/ 	.byte	0x04, 0x37
        /*0002*/ 	.short	(.L_288 - .L_287)
.L_287:
        /*0004*/ 	.word	0x00000082


	//----- nvinfo : EIATTR_KPARAM_INFO
	.align		4
.L_288:
        /*0008*/ 	.byte	0x04, 0x17
        /*000a*/ 	.short	(.L_290 - .L_289)
.L_289:
        /*000c*/ 	.word	0x00000000
        /*0010*/ 	.short	0x0005
        /*0012*/ 	.short	0x0020
        /*0014*/ 	.byte	0x00, 0xf0, 0x05, 0x00


	//----- nvinfo : EIATTR_KPARAM_INFO
	.align		4
.L_290:
        /*0018*/ 	.byte	0x04, 0x17
        /*001a*/ 	.short	(.L_292 - .L_291)
.L_291:
        /*001c*/ 	.word	0x00000000
        /*0020*/ 	.short	0x0004
        /*0022*/ 	.short	0x001c
        /*0024*/ 	.byte	0x00, 0xf0, 0x11, 0x00


	//----- nvinfo : EIATTR_KPARAM_INFO
	.align		4
.L_292:
        /*0028*/ 	.byte	0x04, 0x17
        /*002a*/ 	.short	(.L_294 - .L_293)
.L_293:
        /*002c*/ 	.word	0x00000000
        /*0030*/ 	.short	0x0003
        /*0032*/ 	.short	0x0018
        /*0034*/ 	.byte	0x00, 0xf0, 0x05, 0x00


	//----- nvinfo : EIATTR_KPARAM_INFO
	.align		4
.L_294:
        /*0038*/ 	.byte	0x04, 0x17
        /*003a*/ 	.short	(.L_296 - .L_295)
.L_295:
        /*003c*/ 	.word	0x00000000
        /*0040*/ 	.short	0x0002
        /*0042*/ 	.short	0x0010
        /*0044*/ 	.byte	0x00, 0xf0, 0x21, 0x00


	//----- nvinfo : EIATTR_KPARAM_INFO
	.align		4
.L_296:
        /*0048*/ 	.byte	0x04, 0x17
        /*004a*/ 	.short	(.L_298 - .L_297)
.L_297:
        /*004c*/ 	.word	0x00000000
        /*0050*/ 	.short	0x0001
        /*0052*/ 	.short	0x0008
        /*0054*/ 	.byte	0x00, 0xf5, 0x21, 0x00


	//----- nvinfo : EIATTR_KPARAM_INFO
	.align		4
.L_298:
        /*0058*/ 	.byte	0x04, 0x17
        /*005a*/ 	.short	(.L_300 - .L_299)
.L_299:
        /*005c*/ 	.word	0x00000000
        /*0060*/ 	.short	0x0000
        /*0062*/ 	.short	0x0000
        /*0064*/ 	.byte	0x00, 0xf5, 0x21, 0x00


	//----- nvinfo : EIATTR_SPARSE_MMA_MASK
	.align		4
.L_300:
        /*0068*/ 	.byte	0x03, 0x50
        /*006a*/ 	.short	0x0000


	//----- nvinfo : EIATTR_MAXREG_COUNT
	.align		4
        /*006c*/ 	.byte	0x03, 0x1b
        /*006e*/ 	.short	0x00ff


	//----- nvinfo : EIATTR_NUM_BARRIERS
	.align		4
        /*0070*/ 	.byte	0x02, 0x4c
        /*0072*/ 	.byte	0x01
	.zero		1


	//----- nvinfo : EIATTR_MERCURY_ISA_VERSION
	.align		4
        /*0074*/ 	.byte	0x03, 0x5f
        /*0076*/ 	.short	0x0101


	//----- nvinfo : EIATTR_COOP_GROUP_MASK_REGIDS
	.align		4
        /*0078*/ 	.byte	0x04, 0x29
        /*007a*/ 	.short	(.L_302 - .L_301)


	//   ....[0]....
.L_301:
        /*007c*/ 	.word	0xffffffff


	//   ....[1]....
        /*0080*/ 	.word	0xffffffff


	//   ....[2]....
        /*0084*/ 	.word	0xffffffff


	//   ....[3]....
        /*0088*/ 	.word	0xffffffff


	//   ....[4]....
        /*008c*/ 	.word	0xffffffff


	//   ....[5]....
        /*0090*/ 	.word	0xffffffff


	//   ....[6]....
        /*0094*/ 	.word	0xffffffff


	//   ....[7]....
        /*0098*/ 	.word	0xffffffff


	//   ....[8]....
        /*009c*/ 	.word	0xffffffff


	//   ....[9]....
        /*00a0*/ 	.word	0xffffffff


	//   ....[10]....
        /*00a4*/ 	.word	0xffffffff


	//   ....[11]....
        /*00a8*/ 	.word	0xffffffff


	//   ....[12]....
        /*00ac*/ 	.word	0xffffffff


	//   ....[13]....
        /*00b0*/ 	.word	0xffffffff


	//   ....[14]....
        /*00b4*/ 	.word	0xffffffff


	//   ....[15]....
        /*00b8*/ 	.word	0xffffffff


	//   ....[16]....
        /*00bc*/ 	.word	0xffffffff


	//   ....[17]....
        /*00c0*/ 	.word	0xffffffff


	//   ....[18]....
        /*00c4*/ 	.word	0xffffffff


	//   ....[19]....
        /*00c8*/ 	.word	0xffffffff


	//   ....[20]....
        /*00cc*/ 	.word	0xffffffff


	//   ....[21]....
        /*00d0*/ 	.word	0xffffffff


	//   ....[22]....
        /*00d4*/ 	.word	0xffffffff


	//   ....[23]....
        /*00d8*/ 	.word	0xffffffff


	//   ....[24]....
        /*00dc*/ 	.word	0xffffffff


	//   ....[25]....
        /*00e0*/ 	.word	0xffffffff


	//   ....[26]....
        /*00e4*/ 	.word	0xffffffff


	//   ....[27]....
        /*00e8*/ 	.word	0xffffffff


	//   ....[28]....
        /*00ec*/ 	.word	0xffffffff


	//   ....[29]....
        /*00f0*/ 	.word	0xffffffff


	//----- nvinfo : EIATTR_COOP_GROUP_INSTR_OFFSETS
	.align		4
.L_302:
        /*00f4*/ 	.byte	0x04, 0x28
        /*00f6*/ 	.short	(.L_304 - .L_303)


	//   ....[0]....
.L_303:
        /*00f8*/ 	.word	0x000008e0


	//   ....[1]....
        /*00fc*/ 	.word	0x00000940


	//   ....[2]....
        /*0100*/ 	.word	0x00000990


	//   ....[3]....
        /*0104*/ 	.word	0x00000a00


	//   ....[4]....
        /*0108*/ 	.word	0x00000a60


	//   ....[5]....
        /*010c*/ 	.word	0x00000bf0


	//   ....[6]....
        /*0110*/ 	.word	0x00000c90


	//   ....[7]....
        /*0114*/ 	.word	0x00000d10


	//   ....[8]....
        /*0118*/ 	.word	0x00000d70


	//   ....[9]....
        /*011c*/ 	.word	0x00000db0


	//   ....[10]....
        /*0120*/ 	.word	0x00001a60


	//   ....[11]....
        /*0124*/ 	.word	0x00001ac0


	//   ....[12]....
        /*0128*/ 	.word	0x00001b20


	//   ....[13]....
        /*012c*/ 	.word	0x00001b80


	//   ....[14]....
        /*0130*/ 	.word	0x00001be0


	//   ....[15]....
        /*0134*/ 	.word	0x000024a0


	//   ....[16]....
        /*0138*/ 	.word	0x00002500


	//   ....[17]....
        /*013c*/ 	.word	0x00002550


	//   ....[18]....
        /*0140*/ 	.word	0x000025c0


	//   ....[19]....
        /*0144*/ 	.word	0x00002620


	//   ....[20]....
        /*0148*/ 	.word	0x000027b0


	//   ....[21]....
        /*014c*/ 	.word	0x00002840


	//   ....[22]....
        /*0150*/ 	.word	0x00002890


	//   ....[23]....
        /*0154*/ 	.word	0x00002900


	//   ....[24]....
        /*0158*/ 	.word	0x00002970


	//   ....[25]....
        /*015c*/ 	.word	0x00003780


	//   ....[26]....
        /*0160*/ 	.word	0x000037e0


	//   ....[27]....
        /*0164*/ 	.word	0x00003830


	//   ....[28]....
        /*0168*/ 	.word	0x00003880


	//   ....[29]....
        /*016c*/ 	.word	0x000038e0


	//----- nvinfo : EIATTR_VRC_CTA_INIT_COUNT
	.align		4
.L_304:
        /*0170*/ 	.byte	0x02, 0x4a
	.zero		1
	.zero		1


	//----- nvinfo : EIATTR_EXIT_INSTR_OFFSETS
	.align		4
        /*0174*/ 	.byte	0x04, 0x1c
        /*0176*/ 	.short	(.L_306 - .L_305)


	//   ....[0]....
.L_305:
        /*0178*/ 	.word	0x000000a0


	//   ....[1]....
        /*017c*/ 	.word	0x000000e0


	//   ....[2]....
        /*0180*/ 	.word	0x00003a10


	//   ....[3]....
        /*0184*/ 	.word	0x00003a60


	//----- nvinfo : EIATTR_MAX_THREADS
	.align		4
.L_306:
        /*0188*/ 	.byte	0x04, 0x05
        /*018a*/ 	.short	(.L_308 - .L_307)
.L_307:
        /*018c*/ 	.word	0x00000100
        /*0190*/ 	.word	0x00000001
        /*0194*/ 	.word	0x00000001


	//----- nvinfo : EIATTR_CRS_STACK_SIZE
	.align		4
.L_308:
        /*0198*/ 	.byte	0x04, 0x1e
        /*019a*/ 	.short	(.L_310 - .L_309)
.L_309:
        /*019c*/ 	.word	0x00000000


	//----- nvinfo : EIATTR_CBANK_PARAM_SIZE
	.align		4
.L_310:
        /*01a0*/ 	.byte	0x03, 0x19
        /*01a2*/ 	.short	0x0021


	//----- nvinfo : EIATTR_PARAM_CBANK
	.align		4
        /*01a4*/ 	.byte	0x04, 0x0a
        /*01a6*/ 	.short	(.L_312 - .L_311)
	.align		4
.L_311:
        /*01a8*/ 	.word	index@(.nv.constant0._ZN3cub18CUB_300001_SM_10006detail6reduce28DeviceReduceSingleTileKernelINS2_10policy_hubIiyN4cuda3std3__44plusIiEEE10Policy1000EPiSC_yS9_iiNS7_10__identityEEEvT0_T1_T2_T3_T4_T6_)
        /*01ac*/ 	.short	0x0380
        /*01ae*/ 	.short	0x0021


	//----- nvinfo : EIATTR_SW_WAR
	.align		4
.L_312:
        /*01b0*/ 	.byte	0x04, 0x36
        /*01b2*/ 	.short	(.L_314 - .L_313)
.L_313:
        /*01b4*/ 	.word	0x00000008
.L_314:


//--------------------- .nv.info._ZN3cub18CUB_300001_SM_10006detail6reduce28DeviceReduceSingleTileKernelINS2_10policy_hubIijN4cuda3std3__44plusIiEEE10Policy1000EPiSC_iS9_iiNS7_10__identityEEEvT0_T1_T2_T3_T4_T6_ --------------------------
	.section	.nv.info._ZN3cub18CUB_300001_SM_10006detail6reduce28DeviceReduceSingleTileKernelINS2_10policy_hubIijN4cuda3std3__44plusIiEEE10Policy1000EPiSC_iS9_iiNS7_10__identityEEEvT0_T1_T2_T3_T4_T6_,"",@"SHT_CUDA_INFO"
	.sectionflags	@""
	.align	4


	//----- nvinfo : EIATTR_CUDA_API_VERSION
	.align		4
        /*0000*/ 	.byte	0x04, 0x37
        /*0002*/ 	.short	(.L_316 - .L_315)
.L_315:
        /*0004*/ 	.word	0x00000082


	//----- nvinfo : EIATTR_KPARAM_INFO
	.align		4
.L_316:
        /*0008*/ 	.byte	0x04, 0x17
        /*000a*/ 	.short	(.L_318 - .L_317)
.L_317:
        /*000c*/ 	.word	0x00000000
        /*0010*/ 	.short	0x0005
        /*0012*/ 	.short	0x001c
        /*0014*/ 	.byte	0x00, 0xf0, 0x05, 0x00


	//----- nvinfo : EIATTR_KPARAM_INFO
	.align		4
.L_318:
        /*0018*/ 	.byte	0x04, 0x17
        /*001a*/ 	.short	(.L_320 - .L_319)
.L_319:
        /*001c*/ 	.word	0x00000000
        /*0020*/ 	.short	0x0004
        /*0022*/ 	.short	0x0018
        /*0024*/ 	.byte	0x00, 0xf0, 0x11, 0x00


	//----- nvinfo : EIATTR_KPARAM_INFO
	.align		4
.L_320:
        /*0028*/ 	.byte	0x04, 0x17
        /*002a*/ 	.short	(.L_322 - .L_321)
.L_321:
        /*002c*/ 	.word	0x00000000
        /*0030*/ 	.short	0x0003
        /*0032*/ 	.short	0x0014
        /*0034*/ 	.byte	0x00, 0xf0, 0x05, 0x00


	//----- nvinfo : EIATTR_KPARAM_INFO
	.align		4
.L_322:
        /*0038*/ 	.byte	0x04, 0x17
        /*003a*/ 	.short	(.L_324 - .L_323)
.L_323:
        /*003c*/ 	.word	0x00000000
        /*0040*/ 	.short	0x0002
        /*0042*/ 	.short	0x0010
        /*0044*/ 	.byte	0x00, 0xf0, 0x11, 0x00


	//----- nvinfo : EIATTR_KPARAM_INFO
	.align		4
.L_324:
        /*0048*/ 	.byte	0x04, 0x17
        /*004a*/ 	.short	(.L_326 - .L_325)
.L_325:
        /*004c*/ 	.word	0x00000000
        /*0050*/ 	.short	0x0001
        /*0052*/ 	.short	0x0008
        /*0054*/ 	.byte	0x00, 0xf5, 0x21, 0x00


	//----- nvinfo : EIATTR_KPARAM_INFO
	.align		4
.L_326:
        /*0058*/ 	.byte	0x04, 0x17
        /*005a*/ 	.short	(.L_328 - .L_327)
.L_327:
        /*005c*/ 	.word	0x00000000
        /*0060*/ 	.short	0x0000
        /*0062*/ 	.short	0x0000
        /*0064*/ 	.byte	0x00, 0xf5, 0x21, 0x00


	//----- nvinfo : EIATTR_SPARSE_MMA_MASK
	.align		4
.L_328:
        /*0068*/ 	.byte	0x03, 0x50
        /*006a*/ 	.short	0x0000


	//----- nvinfo : EIATTR_MAXREG_COUNT
	.align		4
        /*006c*/ 	.byte	0x03, 0x1b
        /*006e*/ 	.short	0x00ff


	//----- nvinfo : EIATTR_NUM_BARRIERS
	.align		4
        /*0070*/ 	.byte	0x02, 0x4c
        /*0072*/ 	.byte	0x01
	.zero		1


	//----- nvinfo : EIATTR_MERCURY_ISA_VERSION
	.align		4
        /*0074*/ 	.byte	0x03, 0x5f
        /*0076*/ 	.short	0x0101


	//----- nvinfo : EIATTR_COOP_GROUP_MASK_REGIDS
	.align		4
        /*0078*/ 	.byte	0x04, 0x29
        /*007a*/ 	.short	(.L_330 - .L_329)


	//   ....[0]....
.L_329:
        /*007c*/ 	.word	0xffffffff


	//   ....[1]....
        /*0080*/ 	.word	0xffffffff


	//   ....[2]....
        /*0084*/ 	.word	0xffffffff


	//   ....[3]....
        /*0088*/ 	.word	0xffffffff


	//   ....[4]....
        /*008c*/ 	.word	0xffffffff


	//   ....[5]....
        /*0090*/ 	.word	0xffffffff


	//   ....[6]....
        /*0094*/ 	.word	0xffffffff


	//   ....[7]....
        /*0098*/ 	.word	0xffffffff


	//   ....[8]....
        /*009c*/ 	.word	0xffffffff


	//   ....[9]....
        /*00a0*/ 	.word	0xffffffff


	//   ....[10]....
        /*00a4*/ 	.word	0xffffffff


	//   ....[11]....
        /*00a8*/ 	.word	0xffffffff


	//   ....[12]....
        /*00ac*/ 	.word	0xffffffff


	//   ....[13]....
        /*00b0*/ 	.word	0xffffffff


	//   ....[14]....
        /*00b4*/ 	.word	0xffffffff


	//   ....[15]....
        /*00b8*/ 	.word	0xffffffff


	//   ....[16]....
        /*00bc*/ 	.word	0xffffffff


	//   ....[17]....
        /*00c0*/ 	.word	0xffffffff


	//   ....[18]....
        /*00c4*/ 	.word	0xffffffff


	//   ....[19]....
        /*00c8*/ 	.word	0xffffffff


	//   ....[20]....
        /*00cc*/ 	.word	0xffffffff


	//   ....[21]....
        /*00d0*/ 	.word	0xffffffff


	//   ....[22]....
        /*00d4*/ 	.word	0xffffffff


	//   ....[23]....
        /*00d8*/ 	.word	0xffffffff


	//   ....[24]....
        /*00dc*/ 	.word	0xffffffff


	//   ....[25]....
        /*00e0*/ 	.word	0xffffffff


	//   ....[26]....
        /*00e4*/ 	.word	0xffffffff


	//   ....[27]....
        /*00e8*/ 	.word	0xffffffff


	//   ....[28]....
        /*00ec*/ 	.word	0xffffffff


	//   ....[29]....
        /*00f0*/ 	.word	0xffffffff


	//----- nvinfo : EIATTR_COOP_GROUP_INSTR_OFFSETS
	.align		4
.L_330:
        /*00f4*/ 	.byte	0x04, 0x28
        /*00f6*/ 	.short	(.L_332 - .L_331)


	//   ....[0]....
.L_331:
        /*00f8*/ 	.word	0x00000890


	//   ....[1]....
        /*00fc*/ 	.word	0x000008f0


	//   ....[2]....
        /*0100*/ 	.word	0x00000940


	//   ....[3]....
        /*0104*/ 	.word	0x000009b0


	//   ....[4]....
        /*0108*/ 	.word	0x00000a10


	//   ....[5]....
        /*010c*/ 	.word	0x00000ba0


	//   ....[6]....
        /*0110*/ 	.word	0x00000c40


	//   ....[7]....
        /*0114*/ 	.word	0x00000cc0


	//   ....[8]....
        /*0118*/ 	.word	0x00000d20


	//   ....[9]....
        /*011c*/ 	.word	0x00000d60


	//   ....[10]....
        /*0120*/ 	.word	0x000019d0


	//   ....[11]....
        /*0124*/ 	.word	0x00001a30


	//   ....[12]....
        /*0128*/ 	.word	0x00001a90


	//   ....[13]....
        /*012c*/ 	.word	0x00001af0


	//   ....[14]....
        /*0130*/ 	.word	0x00001b50


	//   ....[15]....
        /*0134*/ 	.word	0x000023f0


	//   ....[16]....
        /*0138*/ 	.word	0x00002450


	//   ....[17]....
        /*013c*/ 	.word	0x000024a0


	//   ....[18]....
        /*0140*/ 	.word	0x00002510


	//   ....[19]....
        /*0144*/ 	.word	0x00002570


	//   ....[20]....
        /*0148*/ 	.word	0x00002700


	//   ....[21]....
        /*014c*/ 	.word	0x00002790


	//   ....[22]....
        /*0150*/ 	.word	0x000027e0


	//   ....[23]....
        /*0154*/ 	.word	0x00002850


	//   ....[24]....
        /*0158*/ 	.word	0x000028c0


	//   ....[25]....
        /*015c*/ 	.word	0x000036a0


	//   ....[26]....
        /*0160*/ 	.word	0x00003700


	//   ....[27]....
        /*0164*/ 	.word	0x00003760


	//   ....[28]....
        /*0168*/ 	.word	0x000037c0


	//   ....[29]....
        /*016c*/ 	.word	0x00003820


	//----- nvinfo : EIATTR_VRC_CTA_INIT_COUNT
	.align		4
.L_332:
        /*0170*/ 	.byte	0x02, 0x4a
	.zero		1
	.zero		1


	//----- nvinfo : EIATTR_EXIT_INSTR_OFFSETS
	.align		4
        /*0174*/ 	.byte	0x04, 0x1c
        /*0176*/ 	.short	(.L_334 - .L_333)


	//   ....[0]....
.L_333:
        /*0178*/ 	.word	0x00000080


	//   ....[1]....
        /*017c*/ 	.word	0x000000c0


	//   ....[2]....
        /*0180*/ 	.word	0x00003940


	//   ....[3]....
        /*0184*/ 	.word	0x00003990


	//----- nvinfo : EIATTR_MAX_THREADS
	.align		4
.L_334:
        /*0188*/ 	.byte	0x04, 0x05
        /*018a*/ 	.short	(.L_336 - .L_335)
.L_335:
        /*018c*/ 	.word	0x00000100
        /*0190*/ 	.word	0x00000001
        /*0194*/ 	.word	0x00000001


	//----- nvinfo : EIATTR_CRS_STACK_SIZE
	.align		4
.L_336:
        /*0198*/ 	.byte	0x04, 0x1e
        /*019a*/ 	.short	(.L_338 - .L_337)
.L_337:
        /*019c*/ 	.word	0x00000000


	//----- nvinfo : EIATTR_CBANK_PARAM_SIZE
	.align		4
.L_338:
        /*01a0*/ 	.byte	0x03, 0x19
        /*01a2*/ 	.short	0x001d


	//----- nvinfo : EIATTR_PARAM_CBANK
	.align		4
        /*01a4*/ 	.byte	0x04, 0x0a
        /*01a6*/ 	.short	(.L_340 - .L_339)
	.align		4
.L_339:
        /*01a8*/ 	.word	index@(.nv.constant0._ZN3cub18CUB_300001_SM_10006detail6reduce28DeviceReduceSingleTileKernelINS2_10policy_hubIijN4cuda3std3__44plusIiEEE10Policy1000EPiSC_iS9_iiNS7_10__identityEEEvT0_T1_T2_T3_T4_T6_)
        /*01ac*/ 	.short	0x0380
        /*01ae*/ 	.short	0x001d


	//----- nvinfo : EIATTR_SW_WAR
	.align		4
.L_340:
        /*01b0*/ 	.byte	0x04, 0x36
        /*01b2*/ 	.short	(.L_342 - .L_341)
.L_341:
        /*01b4*/ 	.word	0x00000008
.L_342:


//--------------------- .nv.info._ZN3cub18CUB_300001_SM_10006detail6reduce18DeviceReduceKernelINS2_10policy_hubIijN4cuda3std3__44plusIiEEE10Policy1000EPijS9_iNS7_10__identityEEEvT0_PT3_T1_NS0_13GridEvenShareISH_EET2_T4_ --------------------------
	.section	.nv.info._ZN3cub18CUB_300001_SM_10006detail6reduce18DeviceReduceKernelINS2_10policy_hubIijN4cuda3std3__44plusIiEEE10Policy1000EPijS9_iNS7_10__identityEEEvT0_PT3_T1_NS0_13GridEvenShareISH_EET2_T4_,"",@"SHT_CUDA_INFO"
	.sectionflags	@""
	.align	4


	//----- nvinfo : EIATTR_CUDA_API_VERSION
	.align		4
        /*0000*/ 	.byte	0x04, 0x37
        /*0002*/ 	.short	(.L_344 - .L_343)
.L_343:
        /*0004*/ 	.word	0x00000082


	//----- nvinfo : EIATTR_KPARAM_INFO
	.align		4
.L_344:
        /*0008*/ 	.byte	0x04, 0x17
        /*000a*/ 	.short	(.L_346 - .L_345)
.L_345:
        /*000c*/ 	.word	0x00000000
        /*0010*/ 	.short	0x0005
        /*0012*/ 	.short	0x003d
        /*0014*/ 	.byte	0x00, 0xf0, 0x05, 0x00


	//----- nvinfo : EIATTR_KPARAM_INFO
	.align		4
.L_346:
        /*0018*/ 	.byte	0x04, 0x17
        /*001a*/ 	.short	(.L_348 - .L_347)
.L_347:
        /*001c*/ 	.word	0x00000000
        /*0020*/ 	.short	0x0004
        /*0022*/ 	.short	0x003c
        /*0024*/ 	.byte	0x00, 0xf0, 0x05, 0x00


	//----- nvinfo : EIATTR_KPARAM_INFO
	.align		4
.L_348:
        /*0028*/ 	.byte	0x04, 0x17
        /*002a*/ 	.short	(.L_350 - .L_349)
.L_349:
        /*002c*/ 	.word	0x00000000
        /*0030*/ 	.short	0x0003
        /*0032*/ 	.short	0x0014
        /*0034*/ 	.byte	0x00, 0xf0, 0xa1, 0x00


	//----- nvinfo : EIATTR_KPARAM_INFO
	.align		4
.L_350:
        /*0038*/ 	.byte	0x04, 0x17
        /*003a*/ 	.short	(.L_352 - .L_351)
.L_351:
        /*003c*/ 	.word	0x00000000
        /*0040*/ 	.short	0x0002
        /*0042*/ 	.short	0x0010
        /*0044*/ 	.byte	0x00, 0xf0, 0x11, 0x00


	//----- nvinfo : EIATTR_KPARAM_INFO
	.align		4
.L_352:
        /*0048*/ 	.byte	0x04, 0x17
        /*004a*/ 	.short	(.L_354 - .L_353)
.L_353:
        /*004c*/ 	.word	0x00000000
        /*0050*/ 	.short	0x0001
        /*0052*/ 	.short	0x0008
        /*0054*/ 	.byte	0x00, 0xf5, 0x21, 0x00


	//----- nvinfo : EIATTR_KPARAM_INFO
	.align		4
.L_354:
        /*0058*/ 	.byte	0x04, 0x17
        /*005a*/ 	.short	(.L_356 - .L_355)
.L_355:
        /*005c*/ 	.word	0x00000000
        /*0060*/ 	.short	0x0000
        /*0062*/ 	.short	0x0000
        /*0064*/ 	.byte	0x00, 0xf5, 0x21, 0x00


	//----- nvinfo : EIATTR_SPARSE_MMA_MASK
	.align		4
.L_356:
        /*0068*/ 	.byte	0x03, 0x50
        /*006a*/ 	.short	0x0000


	//----- nvinfo : EIATTR_MAXREG_COUNT
	.align		4
        /*006c*/ 	.byte	0x03, 0x1b
        /*006e*/ 	.short	0x00ff


	//----- nvinfo : EIATTR_NUM_BARRIERS
	.align		4
        /*0070*/ 	.byte	0x02, 0x4c
        /*0072*/ 	.byte	0x01
	.zero		1


	//----- nvinfo : EIATTR_MERCURY_ISA_VERSION
	.align		4
        /*0074*/ 	.byte	0x03, 0x5f
        /*0076*/ 	.short	0x0101


	//----- nvinfo : EIATTR_COOP_GROUP_MASK_REGIDS
	.align		4
        /*0078*/ 	.byte	0x04, 0x29
        /*007a*/ 	.short	(.L_358 - .L_357)


	//   ....[0]....
.L_357:
        /*007c*/ 	.word	0xffffffff


	//   ....[1]....
        /*0080*/ 	.word	0xffffffff


	//   ....[2]....
        /*0084*/ 	.word	0xffffffff


	//   ....[3]....
        /*0088*/ 	.word	0xffffffff


	//   ....[4]....
        /*008c*/ 	.word	0xffffffff


	//   ....[5]....
        /*0090*/ 	.word	0xffffffff


	//   ....[6]....
        /*0094*/ 	.word	0xffffffff


	//   ....[7]....
        /*0098*/ 	.word	0xffffffff


	//   ....[8]....
        /*009c*/ 	.word	0xffffffff


	//   ....[9]....
        /*00a0*/ 	.word	0xffffffff


	//   ....[10]....
        /*00a4*/ 	.word	0xffffffff


	//   ....[11]....
        /*00a8*/ 	.word	0xffffffff


	//   ....[12]....
        /*00ac*/ 	.word	0xffffffff


	//   ....[13]....
        /*00b0*/ 	.word	0xffffffff


	//   ....[14]....
        /*00b4*/ 	.word	0xffffffff


	//   ....[15]....
        /*00b8*/ 	.word	0xffffffff


	//   ....[16]....
        /*00bc*/ 	.word	0xffffffff


	//   ....[17]....
        /*00c0*/ 	.word	0xffffffff


	//   ....[18]....
        /*00c4*/ 	.word	0xffffffff


	//   ....[19]....
        /*00c8*/ 	.word	0xffffffff


	//   ....[20]....
        /*00cc*/ 	.word	0xffffffff


	//   ....[21]....
        /*00d0*/ 	.word	0xffffffff


	//   ....[22]....
        /*00d4*/ 	.word	0xffffffff


	//   ....[23]....
        /*00d8*/ 	.word	0xffffffff


	//   ....[24]....
        /*00dc*/ 	.word	0xffffffff


	//   ....[25]....
        /*00e0*/ 	.word	0xffffffff


	//   ....[26]....
        /*00e4*/ 	.word	0xffffffff


	//   ....[27]....
        /*00e8*/ 	.word	0xffffffff


	//   ....[28]....
        /*00ec*/ 	.word	0xffffffff


	//   ....[29]....
        /*00f0*/ 	.word	0xffffffff


	//----- nvinfo : EIATTR_COOP_GROUP_INSTR_OFFSETS
	.align		4
.L_358:
        /*00f4*/ 	.byte	0x04, 0x28
        /*00f6*/ 	.short	(.L_360 - .L_359)


	//   ....[0]....
.L_359:
        /*00f8*/ 	.word	0x000004d0


	//   ....[1]....
        /*00fc*/ 	.word	0x00000530


	//   ....[2]....
        /*0100*/ 	.word	0x00000580


	//   ....[3]....
        /*0104*/ 	.word	0x000005f0


	//   ....[4]....
        /*0108*/ 	.word	0x00000650


	//   ....[5]....
        /*010c*/ 	.word	0x000007e0


	//   ....[6]....
        /*0110*/ 	.word	0x00000880


	//   ....[7]....
        /*0114*/ 	.word	0x00000900


	//   ....[8]....
        /*0118*/ 	.word	0x00000960


	//   ....[9]....
        /*011c*/ 	.word	0x000009a0


	//   ....[10]....
        /*0120*/ 	.word	0x00001250


	//   ....[11]....
        /*0124*/ 	.word	0x000012b0


	//   ....[12]....
        /*0128*/ 	.word	0x00001310


	//   ....[13]....
        /*012c*/ 	.word	0x00001370


	//   ....[14]....
        /*0130*/ 	.word	0x000013d0


	//   ....[15]....
        /*0134*/ 	.word	0x00001920


	//   ....[16]....
        /*0138*/ 	.word	0x00001980


	//   ....[17]....
        /*013c*/ 	.word	0x000019e0


	//   ....[18]....
        /*0140*/ 	.word	0x00001a40


	//   ....[19]....
        /*0144*/ 	.word	0x00001aa0


	//   ....[20]....
        /*0148*/ 	.word	0x00001c30


	//   ....[21]....
        /*014c*/ 	.word	0x00001cc0


	//   ....[22]....
        /*0150*/ 	.word	0x00001d30


	//   ....[23]....
        /*0154*/ 	.word	0x00001d80


	//   ....[24]....
        /*0158*/ 	.word	0x00001dd0


	//   ....[25]....
        /*015c*/ 	.word	0x00002860


	//   ....[26]....
        /*0160*/ 	.word	0x000028c0


	//   ....[27]....
        /*0164*/ 	.word	0x00002920


	//   ....[28]....
        /*0168*/ 	.word	0x00002980


	//   ....[29]....
        /*016c*/ 	.word	0x000029e0


	//----- nvinfo : EIATTR_VRC_CTA_INIT_COUNT
	.align		4
.L_360:
        /*0170*/ 	.byte	0x02, 0x4a
	.zero		1
	.zero		1


	//----- nvinfo : EIATTR_EXIT_INSTR_OFFSETS
	.align		4
        /*0174*/ 	.byte	0x04, 0x1c
        /*0176*/ 	.short	(.L_362 - .L_361)


	//   ....[0]....
.L_361:
        /*0178*/ 	.word	0x00002b00


	//   ....[1]....
        /*017c*/ 	.word	0x00002b40


	//----- nvinfo : EIATTR_MAX_THREADS
	.align		4
.L_362:
        /*0180*/ 	.byte	0x04, 0x05
        /*0182*/ 	.short	(.L_364 - .L_363)
.L_363:
        /*0184*/ 	.word	0x00000100
        /*0188*/ 	.word	0x00000001
        /*018c*/ 	.word	0x00000001


	//----- nvinfo : EIATTR_CRS_STACK_SIZE
	.align		4
.L_364:
        /*0190*/ 	.byte	0x04, 0x1e
        /*0192*/ 	.short	(.L_366 - .L_365)
.L_365:
        /*0194*/ 	.word	0x00000000


	//----- nvinfo : EIATTR_CBANK_PARAM_SIZE
	.align		4
.L_366:
        /*0198*/ 	.byte	0x03, 0x19
        /*019a*/ 	.short	0x003e


	//----- nvinfo : EIATTR_PARAM_CBANK
	.align		4
        /*019c*/ 	.byte	0x04, 0x0a
        /*019e*/ 	.short	(.L_368 - .L_367)
	.align		4
.L_367:
        /*01a0*/ 	.word	index@(.nv.constant0._ZN3cub18CUB_300001_SM_10006detail6reduce18DeviceReduceKernelINS2_10policy_hubIijN4cuda3std3__44plusIiEEE10Policy1000EPijS9_iNS7_10__identityEEEvT0_PT3_T1_NS0_13GridEvenShareISH_EET2_T4_)
        /*01a4*/ 	.short	0x0380
        /*01a6*/ 	.short	0x003e


	//----- nvinfo : EIATTR_SW_WAR
	.align		4
.L_368:
        /*01a8*/ 	.byte	0x04, 0x36
        /*01aa*/ 	.short	(.L_370 - .L_369)
.L_369:
        /*01ac*/ 	.word	0x00000008
.L_370:


//--------------------- .nv.info._ZN3cub18CUB_300001_SM_10006detail6reduce28DeviceReduceSingleTileKernelINS2_10policy_hubIijN4cuda3std3__44plusIiEEE10Policy1000EPiSC_jS9_iiNS7_10__identityEEEvT0_T1_T2_T3_T4_T6_ --------------------------
	.section	.nv.info._ZN3cub18CUB_300001_SM_10006detail6reduce28DeviceReduceSingleTileKernelINS2_10policy_hubIijN4cuda3std3__44plusIiEEE10Policy1000EPiSC_jS9_iiNS7_10__identityEEEvT0_T1_T2_T3_T4_T6_,"",@"SHT_CUDA_INFO"
	.sectionflags	@""
	.align	4


	//----- nvinfo : EIATTR_CUDA_API_VERSION
	.align		4
        /*0000*/ 	.byte	0x04, 0x37
        /*0002*/ 	.short	(.L_372 - .L_371)
.L_371:
        /*0004*/ 	.word	0x00000082


	//----- nvinfo : EIATTR_KPARAM_INFO
	.align		4
.L_372:
        /*0008*/ 	.byte	0x04, 0x17
        /*000a*/ 	.short	(.L_374 - .L_373)
.L_373:
        /*000c*/ 	.word	0x00000000
        /*0010*/ 	.short	0x0005
        /*0012*/ 	.short	0x001c
        /*0014*/ 	.byte	0x00, 0xf0, 0x05, 0x00


	//----- nvinfo : EIATTR_KPARAM_INFO
	.align		4
.L_374:
        /*0018*/ 	.byte	0x04, 0x17
        /*001a*/ 	.short	(.L_376 - .L_375)
.L_375:
        /*001c*/ 	.word	0x00000000
        /*0020*/ 	.short	0x0004
        /*0022*/ 	.short	0x0018
        /*0024*/ 	.byte	0x00, 0xf0, 0x11, 0x00


	//----- nvinfo : EIATTR_KPARAM_INFO
	.align		4
.L_376:
        /*0028*/ 	.byte	0x04, 0x17
        /*002a*/ 	.short	(.L_378 - .L_377)
.L_377:
        /*002c*/ 	.word	0x00000000
        /*0030*/ 	.short	0x0003
        /*0032*/ 	.short	0x0014
        /*0034*/ 	.byte	0x00, 0xf0, 0x05, 0x00


	//----- nvinfo : EIATTR_KPARAM_INFO
	.align		4
.L_378:
        /*0038*/ 	.byte	0x04, 0x17
        /*003a*/ 	.short	(.L_380 - .L_379)
.L_379:
        /*003c*/ 	.word	0x00000000
        /*0040*/ 	.short	0x0002
        /*0042*/ 	.short	0x0010
        /*0044*/ 	.byte	0x00, 0xf0, 0x11, 0x00


	//----- nvinfo : EIATTR_KPARAM_INFO
	.align		4
.L_380:
        /*0048*/ 	.byte	0x04, 0x17
        /*004a*/ 	.short	(.L_382 - .L_381)
.L_381:
        /*004c*/ 	.word	0x00000000
        /*0050*/ 	.short	0x0001
        /*0052*/ 	.short	0x0008
        /*0054*/ 	.byte	0x00, 0xf5, 0x21, 0x00


	//----- nvinfo : EIATTR_KPARAM_INFO
	.align		4
.L_382:
        /*0058*/ 	.byte	0x04, 0x17
        /*005a*/ 	.short	(.L_384 - .L_383)
.L_383:
        /*005c*/ 	.word	0x00000000
        /*0060*/ 	.short	0x0000
        /*0062*/ 	.short	0x0000
        /*0064*/ 	.byte	0x00, 0xf5, 0x21, 0x00


	//----- nvinfo : EIATTR_SPARSE_MMA_MASK
	.align		4
.L_384:
        /*0068*/ 	.byte	0x03, 0x50
        /*006a*/ 	.short	0x0000


	//----- nvinfo : EIATTR_MAXREG_COUNT
	.align		4
        /*006c*/ 	.byte	0x03, 0x1b
        /*006e*/ 	.short	0x00ff


	//----- nvinfo : EIATTR_NUM_BARRIERS
	.align		4
        /*0070*/ 	.byte	0x02, 0x4c
        /*0072*/ 	.byte	0x01
	.zero		1


	//----- nvinfo : EIATTR_MERCURY_ISA_VERSION
	.align		4
        /*0074*/ 	.byte	0x03, 0x5f
        /*0076*/ 	.short	0x0101


	//----- nvinfo : EIATTR_COOP_GROUP_MASK_REGIDS
	.align		4
        /*0078*/ 	.byte	0x04, 0x29
        /*007a*/ 	.short	(.L_386 - .L_385)


	//   ....[0]....
.L_385:
        /*007c*/ 	.word	0xffffffff


	//   ....[1]....
        /*0080*/ 	.word	0xffffffff


	//   ....[2]....
        /*0084*/ 	.word	0xffffffff


	//   ....[3]....
        /*0088*/ 	.word	0xffffffff


	//   ....[4]....
        /*008c*/ 	.word	0xffffffff


	//   ....[5]....
        /*0090*/ 	.word	0xffffffff


	//   ....[6]....
        /*0094*/ 	.word	0xffffffff


	//   ....[7]....
        /*0098*/ 	.word	0xffffffff


	//   ....[8]....
        /*009c*/ 	.word	0xffffffff


	//   ....[9]....
        /*00a0*/ 	.word	0xffffffff


	//   ....[10]....
        /*00a4*/ 	.word	0xffffffff


	//   ....[11]....
        /*00a8*/ 	.word	0xffffffff


	//   ....[12]....
        /*00ac*/ 	.word	0xffffffff


	//   ....[13]....
        /*00b0*/ 	.word	0xffffffff


	//   ....[14]....
        /*00b4*/ 	.word	0xffffffff


	//   ....[15]....
        /*00b8*/ 	.word	0xffffffff


	//   ....[16]....
        /*00bc*/ 	.word	0xffffffff


	//   ....[17]....
        /*00c0*/ 	.word	0xffffffff


	//   ....[18]....
        /*00c4*/ 	.word	0xffffffff


	//   ....[19]....
        /*00c8*/ 	.word	0xffffffff


	//   ....[20]....
        /*00cc*/ 	.word	0xffffffff


	//   ....[21]....
        /*00d0*/ 	.word	0xffffffff


	//   ....[22]....
        /*00d4*/ 	.word	0xffffffff


	//   ....[23]....
        /*00d8*/ 	.word	0xffffffff


	//   ....[24]....
        /*00dc*/ 	.word	0xffffffff


	//   ....[25]....
        /*00e0*/ 	.word	0xffffffff


	//   ....[26]....
        /*00e4*/ 	.word	0xffffffff


	//   ....[27]....
        /*00e8*/ 	.word	0xffffffff


	//   ....[28]....
        /*00ec*/ 	.word	0xffffffff


	//   ....[29]....
        /*00f0*/ 	.word	0xffffffff


	//----- nvinfo : EIATTR_COOP_GROUP_INSTR_OFFSETS
	.align		4
.L_386:
        /*00f4*/ 	.byte	0x04, 0x28
        /*00f6*/ 	.short	(.L_388 - .L_387)


	//   ....[0]....
.L_387:
        /*00f8*/ 	.word	0x00000840


	//   ....[1]....
        /*00fc*/ 	.word	0x000008a0


	//   ....[2]....
        /*0100*/ 	.word	0x00000900


	//   ....[3]....
        /*0104*/ 	.word	0x00000960


	//   ....[4]....
        /*0108*/ 	.word	0x000009c0


	//   ....[5]....
        /*010c*/ 	.word	0x00000b50


	//   ....[6]....
        /*0110*/ 	.word	0x00000bf0


	//   ....[7]....
        /*0114*/ 	.word	0x00000c60


	//   ....[8]....
        /*0118*/ 	.word	0x00000ca0


	//   ....[9]....
        /*011c*/ 	.word	0x00000cf0


	//   ....[10]....
        /*0120*/ 	.word	0x00001510


	//   ....[11]....
        /*0124*/ 	.word	0x00001570


	//   ....[12]....
        /*0128*/ 	.word	0x000015d0


	//   ....[13]....
        /*012c*/ 	.word	0x00001630


	//   ....[14]....
        /*0130*/ 	.word	0x00001690


	//   ....[15]....
        /*0134*/ 	.word	0x00001ee0


	//   ....[16]....
        /*0138*/ 	.word	0x00001f40


	//   ....[17]....
        /*013c*/ 	.word	0x00001fa0


	//   ....[18]....
        /*0140*/ 	.word	0x00002000


	//   ....[19]....
        /*0144*/ 	.word	0x00002060


	//   ....[20]....
        /*0148*/ 	.word	0x000021f0


	//   ....[21]....
        /*014c*/ 	.word	0x00002280


	//   ....[22]....
        /*0150*/ 	.word	0x000022d0


	//   ....[23]....
        /*0154*/ 	.word	0x00002350


	//   ....[24]....
        /*0158*/ 	.word	0x000023b0


	//   ....[25]....
        /*015c*/ 	.word	0x00002d30


	//   ....[26]....
        /*0160*/ 	.word	0x00002d90


	//   ....[27]....
        /*0164*/ 	.word	0x00002df0


	//   ....[28]....
        /*0168*/ 	.word	0x00002e50


	//   ....[29]....
        /*016c*/ 	.word	0x00002eb0


	//----- nvinfo : EIATTR_VRC_CTA_INIT_COUNT
	.align		4
.L_388:
        /*0170*/ 	.byte	0x02, 0x4a
	.zero		1
	.zero		1


	//----- nvinfo : EIATTR_EXIT_INSTR_OFFSETS
	.align		4
        /*0174*/ 	.byte	0x04, 0x1c
        /*0176*/ 	.short	(.L_390 - .L_389)


	//   ....[0]....
.L_389:
        /*0178*/ 	.word	0x00000080


	//   ....[1]....
        /*017c*/ 	.word	0x000000c0


	//   ....[2]....
        /*0180*/ 	.word	0x00002fd0


	//   ....[3]....
        /*0184*/ 	.word	0x00003020


	//----- nvinfo : EIATTR_MAX_THREADS
	.align		4
.L_390:
        /*0188*/ 	.byte	0x04, 0x05
        /*018a*/ 	.short	(.L_392 - .L_391)
.L_391:
        /*018c*/ 	.word	0x00000100
        /*0190*/ 	.word	0x00000001
        /*0194*/ 	.word	0x00000001


	//----- nvinfo : EIATTR_CRS_STACK_SIZE
	.align		4
.L_392:
        /*0198*/ 	.byte	0x04, 0x1e
        /*019a*/ 	.short	(.L_394 - .L_393)
.L_393:
        /*019c*/ 	.word	0x00000000


	//----- nvinfo : EIATTR_CBANK_PARAM_SIZE
	.align		4
.L_394:
        /*01a0*/ 	.byte	0x03, 0x19
        /*01a2*/ 	.short	0x001d


	//----- nvinfo : EIATTR_PARAM_CBANK
	.align		4
        /*01a4*/ 	.byte	0x04, 0x0a
        /*01a6*/ 	.short	(.L_396 - .L_395)
	.align		4
.L_395:
        /*01a8*/ 	.word	index@(.nv.constant0._ZN3cub18CUB_300001_SM_10006detail6reduce28DeviceReduceSingleTileKernelINS2_10policy_hubIijN4cuda3std3__44plusIiEEE10Policy1000EPiSC_jS9_iiNS7_10__identityEEEvT0_T1_T2_T3_T4_T6_)
        /*01ac*/ 	.short	0x0380
        /*01ae*/ 	.short	0x001d


	//----- nvinfo : EIATTR_SW_WAR
	.align		4
.L_396:
        /*01b0*/ 	.byte	0x04, 0x36
        /*01b2*/ 	.short	(.L_398 - .L_397)
.L_397:
        /*01b4*/ 	.word	0x00000008
.L_398:


//--------------------- .nv.info._ZN3cub18CUB_300001_SM_10006detail11EmptyKernelIvEEvv --------------------------
	.section	.nv.info._ZN3cub18CUB_300001_SM_10006detail11EmptyKernelIvEEvv,"",@"SHT_CUDA_INFO"
	.sectionflags	@""
	.align	4


	//----- nvinfo : EIATTR_CUDA_API_VERSION
	.align		4
        /*0000*/ 	.byte	0x04, 0x37
        /*0002*/ 	.short	(.L_400 - .L_399)
.L_399:
        /*0004*/ 	.word	0x00000082


	//----- nvinfo : EIATTR_SPARSE_MMA_MASK
	.align		4
.L_400:
        /*0008*/ 	.byte	0x03, 0x50
        /*000a*/ 	.short	0x0000


	//----- nvinfo : EIATTR_MAXREG_COUNT
	.align		4
        /*000c*/ 	.byte	0x03, 0x1b
        /*000e*/ 	.short	0x00ff


	//----- nvinfo : EIATTR_MERCURY_ISA_VERSION
	.align		4
        /*0010*/ 	.byte	0x03, 0x5f
        /*0012*/ 	.short	0x0101


	//----- nvinfo : EIATTR_VRC_CTA_INIT_COUNT
	.align		4
        /*0014*/ 	.byte	0x02, 0x4a
	.zero		1
	.zero		1


	//----- nvinfo : EIATTR_EXIT_INSTR_OFFSETS
	.align		4
        /*0018*/ 	.byte	0x04, 0x1c
        /*001a*/ 	.short	(.L_402 - .L_401)


	//   ....[0]....
.L_401:
        /*001c*/ 	.word	0x00000010


	//----- nvinfo : EIATTR_SW_WAR
	.align		4
.L_402:
        /*0020*/ 	.byte	0x04, 0x36
        /*0022*/ 	.short	(.L_404 - .L_403)
.L_403:
        /*0024*/ 	.word	0x00000008
.L_404:


//--------------------- .nv.info._Z10reduction6Pii --------------------------
	.section	.nv.info._Z10reduction6Pii,"",@"SHT_CUDA_INFO"
	.sectionflags	@""
	.align	4


	//----- nvinfo : EIATTR_CUDA_API_VERSION
	.align		4
        /*0000*/ 	.byte	0x04, 0x37
        /*0002*/ 	.short	(.L_406 - .L_405)
.L_405:
        /*0004*/ 	.word	0x00000082


	//----- nvinfo : EIATTR_KPARAM_INFO
	.align		4
.L_406:
        /*0008*/ 	.byte	0x04, 0x17
        /*000a*/ 	.short	(.L_408 - .L_407)
.L_407:
        /*000c*/ 	.word	0x00000000
        /*0010*/ 	.short	0x0001
        /*0012*/ 	.short	0x0008
        /*0014*/ 	.byte	0x00, 0xf0, 0x11, 0x00


	//----- nvinfo : EIATTR_KPARAM_INFO
	.align		4
.L_408:
        /*0018*/ 	.byte	0x04, 0x17
        /*001a*/ 	.short	(.L_410 - .L_409)
.L_409:
        /*001c*/ 	.word	0x00000000
        /*0020*/ 	.short	0x0000
        /*0022*/ 	.short	0x0000
        /*0024*/ 	.byte	0x00, 0xf5, 0x21, 0x00


	//----- nvinfo : EIATTR_SPARSE_MMA_MASK
	.align		4
.L_410:
        /*0028*/ 	.byte	0x03, 0x50
        /*002a*/ 	.short	0x0000


	//----- nvinfo : EIATTR_MAXREG_COUNT
	.align		4
        /*002c*/ 	.byte	0x03, 0x1b
        /*002e*/ 	.short	0x00ff


	//----- nvinfo : EIATTR_NUM_BARRIERS
	.align		4
        /*0030*/ 	.byte	0x02, 0x4c
        /*0032*/ 	.byte	0x01
	.zero		1


	//----- nvinfo : EIATTR_MERCURY_ISA_VERSION
	.align		4
        /*0034*/ 	.byte	0x03, 0x5f
        /*0036*/ 	.short	0x0101


	//----- nvinfo : EIATTR_VRC_CTA_INIT_COUNT
	.align		4
        /*0038*/ 	.byte	0x02, 0x4a
	.zero		1
	.zero		1


	//----- nvinfo : EIATTR_EXIT_INSTR_OFFSETS
	.align		4
        /*003c*/ 	.byte	0x04, 0x1c
        /*003e*/ 	.short	(.L_412 - .L_411)


	//   ....[0]....
.L_411:
        /*0040*/ 	.word	0x00000210


	//   ....[1]....
        /*0044*/ 	.word	0x000003d0


	//   ....[2]....
        /*0048*/ 	.word	0x00000670


	//   ....[3]....
        /*004c*/ 	.word	0x000006c0


	//----- nvinfo : EIATTR_CRS_STACK_SIZE
	.align		4
.L_412:
        /*0050*/ 	.byte	0x04, 0x1e
        /*0052*/ 	.short	(.L_414 - .L_413)
.L_413:
        /*0054*/ 	.word	0x00000000


	//----- nvinfo : EIATTR_CBANK_PARAM_SIZE
	.align		4
.L_414:
        /*0058*/ 	.byte	0x03, 0x19
        /*005a*/ 	.short	0x000c


	//----- nvinfo : EIATTR_PARAM_CBANK
	.align		4
        /*005c*/ 	.byte	0x04, 0x0a
        /*005e*/ 	.short	(.L_416 - .L_415)
	.align		4
.L_415:
        /*0060*/ 	.word	index@(.nv.constant0._Z10reduction6Pii)
        /*0064*/ 	.short	0x0380
        /*0066*/ 	.short	0x000c


	//----- nvinfo : EIATTR_SW_WAR
	.align		4
.L_416:
        /*0068*/ 	.byte	0x04, 0x36
        /*006a*/ 	.short	(.L_418 - .L_417)
.L_417:
        /*006c*/ 	.word	0x00000008
.L_418:


//--------------------- .nv.info._Z10reduction5Pii --------------------------
	.section	.nv.info._Z10reduction5Pii,"",@"SHT_CUDA_INFO"
	.sectionflags	@""
	.align	4


	//----- nvinfo : EIATTR_CUDA_API_VERSION
	.align		4
        /*0000*/ 	.byte	0x04, 0x37
        /*0002*/ 	.short	(.L_420 - .L_419)
.L_419:
        /*0004*/ 	.word	0x00000082


	//----- nvinfo : EIATTR_KPARAM_INFO
	.align		4
.L_420:
        /*0008*/ 	.byte	0x04, 0x17
        /*000a*/ 	.short	(.L_422 - .L_421)
.L_421:
        /*000c*/ 	.word	0x00000000
        /*0010*/ 	.short	0x0001
        /*0012*/ 	.short	0x0008
        /*0014*/ 	.byte	0x00, 0xf0, 0x11, 0x00


	//----- nvinfo : EIATTR_KPARAM_INFO
	.align		4
.L_422:
        /*0018*/ 	.byte	0x04, 0x17
        /*001a*/ 	.short	(.L_424 - .L_423)
.L_423:
        /*001c*/ 	.word	0x00000000
        /*0020*/ 	.short	0x0000
        /*0022*/ 	.short	0x0000
        /*0024*/ 	.byte	0x00, 0xf5, 0x21, 0x00


	//----- nvinfo : EIATTR_SPARSE_MMA_MASK
	.align		4
.L_424:
        /*0028*/ 	.byte	0x03, 0x50
        /*002a*/ 	.short	0x0000


	//----- nvinfo : EIATTR_MAXREG_COUNT
	.align		4
        /*002c*/ 	.byte	0x03, 0x1b
        /*002e*/ 	.short	0x00ff


	//----- nvinfo : EIATTR_NUM_BARRIERS
	.align		4
        /*0030*/ 	.byte	0x02, 0x4c
        /*0032*/ 	.byte	0x01
	.zero		1


	//----- nvinfo : EIATTR_MERCURY_ISA_VERSION
	.align		4
        /*0034*/ 	.byte	0x03, 0x5f
        /*0036*/ 	.short	0x0101


	//----- nvinfo : EIATTR_VRC_CTA_INIT_COUNT
	.align		4
        /*0038*/ 	.byte	0x02, 0x4a
	.zero		1
	.zero		1


	//----- nvinfo : EIATTR_EXIT_INSTR_OFFSETS
	.align		4
        /*003c*/ 	.byte	0x04, 0x1c
        /*003e*/ 	.short	(.L_426 - .L_425)


	//   ....[0]....
.L_425:
        /*0040*/ 	.word	0x00000220


	//   ....[1]....
        /*0044*/ 	.word	0x00000310


	//   ....[2]....
        /*0048*/ 	.word	0x000004b0


	//   ....[3]....
        /*004c*/ 	.word	0x00000530


	//----- nvinfo : EIATTR_CRS_STACK_SIZE
	.align		4
.L_426:
        /*0050*/ 	.byte	0x04, 0x1e
        /*0052*/ 	.short	(.L_428 - .L_427)
.L_427:
        /*0054*/ 	.word	0x00000000


	//----- nvinfo : EIATTR_CBANK_PARAM_SIZE
	.align		4
.L_428:
        /*0058*/ 	.byte	0x03, 0x19
        /*005a*/ 	.short	0x000c


	//----- nvinfo : EIATTR_PARAM_CBANK
	.align		4
        /*005c*/ 	.byte	0x04, 0x0a
        /*005e*/ 	.short	(.L_430 - .L_429)
	.align		4
.L_429:
        /*0060*/ 	.word	index@(.nv.constant0._Z10reduction5Pii)
        /*0064*/ 	.short	0x0380
        /*0066*/ 	.short	0x000c


	//----- nvinfo : EIATTR_SW_WAR
	.align		4
.L_430:
        /*0068*/ 	.byte	0x04, 0x36
        /*006a*/ 	.short	(.L_432 - .L_431)
.L_431:
        /*006c*/ 	.word	0x00000008
.L_432:


//--------------------- .nv.info._Z10reduction4Pii --------------------------
	.section	.nv.info._Z10reduction4Pii,"",@"SHT_CUDA_INFO"
	.sectionflags	@""
	.align	4


	//----- nvinfo : EIATTR_CUDA_API_VERSION
	.align		4
        /*0000*/ 	.byte	0x04, 0x37
        /*0002*/ 	.short	(.L_434 - .L_433)
.L_433:
        /*0004*/ 	.word	0x00000082


	//----- nvinfo : EIATTR_KPARAM_INFO
	.align		4
.L_434:
        /*0008*/ 	.byte	0x04, 0x17
        /*000a*/ 	.short	(.L_436 - .L_435)
.L_435:
        /*000c*/ 	.word	0x00000000
        /*0010*/ 	.short	0x0001
        /*0012*/ 	.short	0x0008
        /*0014*/ 	.byte	0x00, 0xf0, 0x11, 0x00


	//----- nvinfo : EIATTR_KPARAM_INFO
	.align		4
.L_436:
        /*0018*/ 	.byte	0x04, 0x17
        /*001a*/ 	.short	(.L_438 - .L_437)
.L_437:
        /*001c*/ 	.word	0x00000000
        /*0020*/ 	.short	0x0000
        /*0022*/ 	.short	0x0000
        /*0024*/ 	.byte	0x00, 0xf5, 0x21, 0x00


	//----- nvinfo : EIATTR_SPARSE_MMA_MASK
	.align		4
.L_438:
        /*0028*/ 	.byte	0x03, 0x50
        /*002a*/ 	.short	0x0000


	//----- nvinfo : EIATTR_MAXREG_COUNT
	.align		4
        /*002c*/ 	.byte	0x03, 0x1b
        /*002e*/ 	.short	0x00ff


	//----- nvinfo : EIATTR_NUM_BARRIERS
	.align		4
        /*0030*/ 	.byte	0x02, 0x4c
        /*0032*/ 	.byte	0x01
	.zero		1


	//----- nvinfo : EIATTR_MERCURY_ISA_VERSION
	.align		4
        /*0034*/ 	.byte	0x03, 0x5f
        /*0036*/ 	.short	0x0101


	//----- nvinfo : EIATTR_VRC_CTA_INIT_COUNT
	.align		4
        /*0038*/ 	.byte	0x02, 0x4a
	.zero		1
	.zero		1


	//----- nvinfo : EIATTR_EXIT_INSTR_OFFSETS
	.align		4
        /*003c*/ 	.byte	0x04, 0x1c
        /*003e*/ 	.short	(.L_440 - .L_439)


	//   ....[0]....
.L_439:
        /*0040*/ 	.word	0x00000220


	//   ....[1]....
        /*0044*/ 	.word	0x00000310


	//   ....[2]....
        /*0048*/ 	.word	0x00000390


	//----- nvinfo : EIATTR_CRS_STACK_SIZE
	.align		4
.L_440:
        /*004c*/ 	.byte	0x04, 0x1e
        /*004e*/ 	.short	(.L_442 - .L_441)
.L_441:
        /*0050*/ 	.word	0x00000000


	//----- nvinfo : EIATTR_CBANK_PARAM_SIZE
	.align		4
.L_442:
        /*0054*/ 	.byte	0x03, 0x19
        /*0056*/ 	.short	0x000c


	//----- nvinfo : EIATTR_PARAM_CBANK
	.align		4
        /*0058*/ 	.byte	0x04, 0x0a
        /*005a*/ 	.short	(.L_444 - .L_443)
	.align		4
.L_443:
        /*005c*/ 	.word	index@(.nv.constant0._Z10reduction4Pii)
        /*0060*/ 	.short	0x0380
        /*0062*/ 	.short	0x000c


	//----- nvinfo : EIATTR_SW_WAR
	.align		4
.L_444:
        /*0064*/ 	.byte	0x04, 0x36
        /*0066*/ 	.short	(.L_446 - .L_445)
.L_445:
        /*0068*/ 	.word	0x00000008
.L_446:


//--------------------- .nv.info._Z10reduction3Pii --------------------------
	.section	.nv.info._Z10reduction3Pii,"",@"SHT_CUDA_INFO"
	.sectionflags	@""
	.align	4


	//----- nvinfo : EIATTR_CUDA_API_VERSION
	.align		4
        /*0000*/ 	.byte	0x04, 0x37
        /*0002*/ 	.short	(.L_448 - .L_447)
.L_447:
        /*0004*/ 	.word	0x00000082


	//----- nvinfo : EIATTR_KPARAM_INFO
	.align		4
.L_448:
        /*0008*/ 	.byte	0x04, 0x17
        /*000a*/ 	.short	(.L_450 - .L_449)
.L_449:
        /*000c*/ 	.word	0x00000000
        /*0010*/ 	.short	0x0001
        /*0012*/ 	.short	0x0008
        /*0014*/ 	.byte	0x00, 0xf0, 0x11, 0x00


	//----- nvinfo : EIATTR_KPARAM_INFO
	.align		4
.L_450:
        /*0018*/ 	.byte	0x04, 0x17
        /*001a*/ 	.short	(.L_452 - .L_451)
.L_451:
        /*001c*/ 	.word	0x00000000
        /*0020*/ 	.short	0x0000
        /*0022*/ 	.short	0x0000
        /*0024*/ 	.byte	0x00, 0xf5, 0x21, 0x00


	//----- nvinfo : EIATTR_SPARSE_MMA_MASK
	.align		4
.L_452:
        /*0028*/ 	.byte	0x03, 0x50
        /*002a*/ 	.short	0x0000


	//----- nvinfo : EIATTR_MAXREG_COUNT
	.align		4
        /*002c*/ 	.byte	0x03, 0x1b
        /*002e*/ 	.short	0x00ff


	//----- nvinfo : EIATTR_NUM_BARRIERS
	.align		4
        /*0030*/ 	.byte	0x02, 0x4c
        /*0032*/ 	.byte	0x01
	.zero		1


	//----- nvinfo : EIATTR_MERCURY_ISA_VERSION
	.align		4
        /*0034*/ 	.byte	0x03, 0x5f
        /*0036*/ 	.short	0x0101


	//----- nvinfo : EIATTR_VRC_CTA_INIT_COUNT
	.align		4
        /*0038*/ 	.byte	0x02, 0x4a
	.zero		1
	.zero		1


	//----- nvinfo : EIATTR_EXIT_INSTR_OFFSETS
	.align		4
        /*003c*/ 	.byte	0x04, 0x1c
        /*003e*/ 	.short	(.L_454 - .L_453)


	//   ....[0]....
.L_453:
        /*0040*/ 	.word	0x00000130


	//   ....[1]....
        /*0044*/ 	.word	0x00000220


	//   ....[2]....
        /*0048*/ 	.word	0x000002a0


	//----- nvinfo : EIATTR_CBANK_PARAM_SIZE
	.align		4
.L_454:
        /*004c*/ 	.byte	0x03, 0x19
        /*004e*/ 	.short	0x000c


	//----- nvinfo : EIATTR_PARAM_CBANK
	.align		4
        /*0050*/ 	.byte	0x04, 0x0a
        /*0052*/ 	.short	(.L_456 - .L_455)
	.align		4
.L_455:
        /*0054*/ 	.word	index@(.nv.constant0._Z10reduction3Pii)
        /*0058*/ 	.short	0x0380
        /*005a*/ 	.short	0x000c


	//----- nvinfo : EIATTR_SW_WAR
	.align		4
.L_456:
        /*005c*/ 	.byte	0x04, 0x36
        /*005e*/ 	.short	(.L_458 - .L_457)
.L_457:
        /*0060*/ 	.word	0x00000008
.L_458:


//--------------------- .nv.info._Z10reduction2Pii --------------------------
	.section	.nv.info._Z10reduction2Pii,"",@"SHT_CUDA_INFO"
	.sectionflags	@""
	.align	4


	//----- nvinfo : EIATTR_CUDA_API_VERSION
	.align		4
        /*0000*/ 	.byte	0x04, 0x37
        /*0002*/ 	.short	(.L_460 - .L_459)
.L_459:
        /*0004*/ 	.word	0x00000082


	//----- nvinfo : EIATTR_KPARAM_INFO
	.align		4
.L_460:
        /*0008*/ 	.byte	0x04, 0x17
        /*000a*/ 	.short	(.L_462 - .L_461)
.L_461:
        /*000c*/ 	.word	0x00000000
        /*0010*/ 	.short	0x0001
        /*0012*/ 	.short	0x0008
        /*0014*/ 	.byte	0x00, 0xf0, 0x11, 0x00


	//----- nvinfo : EIATTR_KPARAM_INFO
	.align		4
.L_462:
        /*0018*/ 	.byte	0x04, 0x17
        /*001a*/ 	.short	(.L_464 - .L_463)
.L_463:
        /*001c*/ 	.word	0x00000000
        /*0020*/ 	.short	0x0000
        /*0022*/ 	.short	0x0000
        /*0024*/ 	.byte	0x00, 0xf5, 0x21, 0x00


	//----- nvinfo : EIATTR_SPARSE_MMA_MASK
	.align		4
.L_464:
        /*0028*/ 	.byte	0x03, 0x50
        /*002a*/ 	.short	0x0000


	//----- nvinfo : EIATTR_MAXREG_COUNT
	.align		4
        /*002c*/ 	.byte	0x03, 0x1b
        /*002e*/ 	.short	0x00ff


	//----- nvinfo : EIATTR_NUM_BARRIERS
	.align		4
        /*0030*/ 	.byte	0x02, 0x4c
        /*0032*/ 	.byte	0x01
	.zero		1


	//----- nvinfo : EIATTR_MERCURY_ISA_VERSION
	.align		4
        /*0034*/ 	.byte	0x03, 0x5f
        /*0036*/ 	.short	0x0101


	//----- nvinfo : EIATTR_VRC_CTA_INIT_COUNT
	.align		4
        /*0038*/ 	.byte	0x02, 0x4a
	.zero		1
	.zero		1


	//----- nvinfo : EIATTR_EXIT_INSTR_OFFSETS
	.align		4
        /*003c*/ 	.byte	0x04, 0x1c
        /*003e*/ 	.short	(.L_466 - .L_465)


	//   ....[0]....
.L_465:
        /*0040*/ 	.word	0x000001c0


	//   ....[1]....
        /*0044*/ 	.word	0x000002f0


	//   ....[2]....
        /*0048*/ 	.word	0x00000370


	//----- nvinfo : EIATTR_CRS_STACK_SIZE
	.align		4
.L_466:
        /*004c*/ 	.byte	0x04, 0x1e
        /*004e*/ 	.short	(.L_468 - .L_467)
.L_467:
        /*0050*/ 	.word	0x00000000


	//----- nvinfo : EIATTR_CBANK_PARAM_SIZE
	.align		4
.L_468:
        /*0054*/ 	.byte	0x03, 0x19
        /*0056*/ 	.short	0x000c


	//----- nvinfo : EIATTR_PARAM_CBANK
	.align		4
        /*0058*/ 	.byte	0x04, 0x0a
        /*005a*/ 	.short	(.L_470 - .L_469)
	.align		4
.L_469:
        /*005c*/ 	.word	index@(.nv.constant0._Z10reduction2Pii)
        /*0060*/ 	.short	0x0380
        /*0062*/ 	.short	0x000c


	//----- nvinfo : EIATTR_SW_WAR
	.align		4
.L_470:
        /*0064*/ 	.byte	0x04, 0x36
        /*0066*/ 	.short	(.L_472 - .L_471)
.L_471:
        /*0068*/ 	.word	0x00000008
.L_472:


//--------------------- .nv.info._Z10reduction1Pii --------------------------
	.section	.nv.info._Z10reduction1Pii,"",@"SHT_CUDA_INFO"
	.sectionflags	@""
	.align	4


	//----- nvinfo : EIATTR_CUDA_API_VERSION
	.align		4
        /*0000*/ 	.byte	0x04, 0x37
        /*0002*/ 	.short	(.L_474 - .L_473)
.L_473:
        /*0004*/ 	.word	0x00000082


	//----- nvinfo : EIATTR_KPARAM_INFO
	.align		4
.L_474:
        /*0008*/ 	.byte	0x04, 0x17
        /*000a*/ 	.short	(.L_476 - .L_475)
.L_475:
        /*000c*/ 	.word	0x00000000
        /*0010*/ 	.short	0x0001
        /*0012*/ 	.short	0x0008
        /*0014*/ 	.byte	0x00, 0xf0, 0x11, 0x00


	//----- nvinfo : EIATTR_KPARAM_INFO
	.align		4
.L_476:
        /*0018*/ 	.byte	0x04, 0x17
        /*001a*/ 	.short	(.L_478 - .L_477)
.L_477:
        /*001c*/ 	.word	0x00000000
        /*0020*/ 	.short	0x0000
        /*0022*/ 	.short	0x0000
        /*0024*/ 	.byte	0x00, 0xf5, 0x21, 0x00


	//----- nvinfo : EIATTR_SPARSE_MMA_MASK
	.align		4
.L_478:
        /*0028*/ 	.byte	0x03, 0x50
        /*002a*/ 	.short	0x0000


	//----- nvinfo : EIATTR_MAXREG_COUNT
	.align		4
        /*002c*/ 	.byte	0x03, 0x1b
        /*002e*/ 	.short	0x00ff


	//----- nvinfo : EIATTR_NUM_BARRIERS
	.align		4
        /*0030*/ 	.byte	0x02, 0x4c
        /*0032*/ 	.byte	0x01
	.zero		1


	//----- nvinfo : EIATTR_MERCURY_ISA_VERSION
	.align		4
        /*0034*/ 	.byte	0x03, 0x5f
        /*0036*/ 	.short	0x0101


	//----- nvinfo : EIATTR_VRC_CTA_INIT_COUNT
	.align		4
        /*0038*/ 	.byte	0x02, 0x4a
	.zero		1
	.zero		1


	//----- nvinfo : EIATTR_EXIT_INSTR_OFFSETS
	.align		4
        /*003c*/ 	.byte	0x04, 0x1c
        /*003e*/ 	.short	(.L_480 - .L_479)


	//   ....[0]....
.L_479:
        /*0040*/ 	.word	0x00000120


	//   ....[1]....
        /*0044*/ 	.word	0x00000230


	//   ....[2]....
        /*0048*/ 	.word	0x000002b0


	//----- nvinfo : EIATTR_CBANK_PARAM_SIZE
	.align		4
.L_480:
        /*004c*/ 	.byte	0x03, 0x19
        /*004e*/ 	.short	0x000c


	//----- nvinfo : EIATTR_PARAM_CBANK
	.align		4
        /*0050*/ 	.byte	0x04, 0x0a
        /*0052*/ 	.short	(.L_482 - .L_481)
	.align		4
.L_481:
        /*0054*/ 	.word	index@(.nv.constant0._Z10reduction1Pii)
        /*0058*/ 	.short	0x0380
        /*005a*/ 	.short	0x000c


	//----- nvinfo : EIATTR_SW_WAR
	.align		4
.L_482:
        /*005c*/ 	.byte	0x04, 0x36
        /*005e*/ 	.short	(.L_484 - .L_483)
.L_483:
        /*0060*/ 	.word	0x00000008
.L_484:


//--------------------- .nv.info._Z8init_numPii   --------------------------
	.section	.nv.info._Z8init_numPii,"",@"SHT_CUDA_INFO"
	.sectionflags	@""
	.align	4


	//----- nvinfo : EIATTR_CUDA_API_VERSION
	.align		4
        /*0000*/ 	.byte	0x04, 0x37
        /*0002*/ 	.short	(.L_486 - .L_485)
.L_485:
        /*0004*/ 	.word	0x00000082


	//----- nvinfo : EIATTR_KPARAM_INFO
	.align		4
.L_486:
        /*0008*/ 	.byte	0x04, 0x17
        /*000a*/ 	.short	(.L_488 - .L_487)
.L_487:
        /*000c*/ 	.word	0x00000000
        /*0010*/ 	.short	0x0001
        /*0012*/ 	.short	0x0008
        /*0014*/ 	.byte	0x00, 0xf0, 0x11, 0x00


	//----- nvinfo : EIATTR_KPARAM_INFO
	.align		4
.L_488:
        /*0018*/ 	.byte	0x04, 0x17
        /*001a*/ 	.short	(.L_490 - .L_489)
.L_489:
        /*001c*/ 	.word	0x00000000
        /*0020*/ 	.short	0x0000
        /*0022*/ 	.short	0x0000
        /*0024*/ 	.byte	0x00, 0xf5, 0x21, 0x00


	//----- nvinfo : EIATTR_SPARSE_MMA_MASK
	.align		4
.L_490:
        /*0028*/ 	.byte	0x03, 0x50
        /*002a*/ 	.short	0x0000


	//----- nvinfo : EIATTR_MAXREG_COUNT
	.align		4
        /*002c*/ 	.byte	0x03, 0x1b
        /*002e*/ 	.short	0x00ff


	//----- nvinfo : EIATTR_MERCURY_ISA_VERSION
	.align		4
        /*0030*/ 	.byte	0x03, 0x5f
        /*0032*/ 	.short	0x0101


	//----- nvinfo : EIATTR_VRC_CTA_INIT_COUNT
	.align		4
        /*0034*/ 	.byte	0x02, 0x4a
	.zero		1
	.zero		1


	//----- nvinfo : EIATTR_EXIT_INSTR_OFFSETS
	.align		4
        /*0038*/ 	.byte	0x04, 0x1c
        /*003a*/ 	.short	(.L_492 - .L_491)


	//   ....[0]....
.L_491:
        /*003c*/ 	.word	0x00000070


	//   ....[1]....
        /*0040*/ 	.word	0x000000d0


	//----- nvinfo : EIATTR_CBANK_PARAM_SIZE
	.align		4
.L_492:
        /*0044*/ 	.byte	0x03, 0x19
        /*0046*/ 	.short	0x000c


	//----- nvinfo : EIATTR_PARAM_CBANK
	.align		4
        /*0048*/ 	.byte	0x04, 0x0a
        /*004a*/ 	.short	(.L_494 - .L_493)
	.align		4
.L_493:
        /*004c*/ 	.word	index@(.nv.constant0._Z8init_numPii)
        /*0050*/ 	.short	0x0380
        /*0052*/ 	.short	0x000c


	//----- nvinfo : EIATTR_SW_WAR
	.align		4
.L_494:
        /*0054*/ 	.byte	0x04, 0x36
        /*0056*/ 	.short	(.L_496 - .L_495)
.L_495:
        /*0058*/ 	.word	0x00000008
.L_496:


//--------------------- .nv.callgraph             --------------------------
	.section	.nv.callgraph,"",@"SHT_CUDA_CALLGRAPH"
	.align	4
	.sectionentsize	8
	.align		4
        /*0000*/ 	.word	0x00000000
	.align		4
        /*0004*/ 	.word	0xffffffff
	.align		4
        /*0008*/ 	.word	0x00000000
	.align		4
        /*000c*/ 	.word	0xfffffffe
	.align		4
        /*0010*/ 	.word	0x00000000
	.align		4
        /*0014*/ 	.word	0xfffffffd
	.align		4
        /*0018*/ 	.word	0x00000000
	.align		4
        /*001c*/ 	.word	0xfffffffc


//--------------------- .nv.constant4             --------------------------
	.section	.nv.constant4,"a",@progbits
	.align	8
	.align		8
.nv.constant4:
        /*0000*/ 	.dword	_ZN34_INTERNAL_34227c23_4_k_cu_2c7763724cuda3std3__45__cpo5beginE
	.align		8
        /*0008*/ 	.dword	_ZN34_INTERNAL_34227c23_4_k_cu_2c7763724cuda3std3__45__cpo3endE
	.align		8
        /*0010*/ 	.dword	_ZN34_INTERNAL_34227c23_4_k_cu_2c7763724cuda3std3__45__cpo6cbeginE
	.align		8
        /*0018*/ 	.dword	_ZN34_INTERNAL_34227c23_4_k_cu_2c7763724cuda3std3__45__cpo4cendE
	.align		8
        /*0020*/ 	.dword	_ZN34_INTERNAL_34227c23_4_k_cu_2c7763724cuda3std3__45__cpo6rbeginE
	.align		8
        /*0028*/ 	.dword	_ZN34_INTERNAL_34227c23_4_k_cu_2c7763724cuda3std3__45__cpo4rendE
	.align		8
        /*0030*/ 	.dword	_ZN34_INTERNAL_34227c23_4_k_cu_2c7763724cuda3std3__45__cpo7crbeginE
	.align		8
        /*0038*/ 	.dword	_ZN34_INTERNAL_34227c23_4_k_cu_2c7763724cuda3std3__45__cpo5crendE
	.align		8
        /*0040*/ 	.dword	_ZN34_INTERNAL_34227c23_4_k_cu_2c7763724cuda3std3__436_GLOBAL__N__34227c23_4_k_cu_2c7763726ignoreE
	.align		8
        /*0048*/ 	.dword	_ZN34_INTERNAL_34227c23_4_k_cu_2c7763724cuda3std3__419piecewise_constructE
	.align		8
        /*0050*/ 	.dword	_ZN34_INTERNAL_34227c23_4_k_cu_2c7763724cuda3std3__48in_placeE
	.align		8
        /*0058*/ 	.dword	_ZN34_INTERNAL_34227c23_4_k_cu_2c7763724cuda3std3__420unreachable_sentinelE
	.align		8
        /*0060*/ 	.dword	_ZN34_INTERNAL_34227c23_4_k_cu_2c7763724cuda3std3__47nulloptE
	.align		8
        /*0068*/ 	.dword	_ZN34_INTERNAL_34227c23_4_k_cu_2c7763724cuda3std3__48unexpectE
	.align		8
        /*0070*/ 	.dword	_ZN34_INTERNAL_34227c23_4_k_cu_2c7763724cuda3std6ranges3__45__cpo4swapE
	.align		8
        /*0078*/ 	.dword	_ZN34_INTERNAL_34227c23_4_k_cu_2c7763724cuda3std6ranges3__45__cpo9iter_moveE
	.align		8
        /*0080*/ 	.dword	_ZN34_INTERNAL_34227c23_4_k_cu_2c7763724cuda3std6ranges3__45__cpo5beginE
	.align		8
        /*0088*/ 	.dword	_ZN34_INTERNAL_34227c23_4_k_cu_2c7763724cuda3std6ranges3__45__cpo3endE
	.align		8
        /*0090*/ 	.dword	_ZN34_INTERNAL_34227c23_4_k_cu_2c7763724cuda3std6ranges3__45__cpo6cbeginE
	.align		8
        /*0098*/ 	.dword	_ZN34_INTERNAL_34227c23_4_k_cu_2c7763724cuda3std6ranges3__45__cpo4cendE
	.align		8
        /*00a0*/ 	.dword	_ZN34_INTERNAL_34227c23_4_k_cu_2c7763724cuda3std6ranges3__45__cpo7advanceE
	.align		8
        /*00a8*/ 	.dword	_ZN34_INTERNAL_34227c23_4_k_cu_2c7763724cuda3std6ranges3__45__cpo9iter_swapE
	.align		8
        /*00b0*/ 	.dword	_ZN34_INTERNAL_34227c23_4_k_cu_2c7763724cuda3std6ranges3__45__cpo4nextE
	.align		8
        /*00b8*/ 	.dword	_ZN34_INTERNAL_34227c23_4_k_cu_2c7763724cuda3std6ranges3__45__cpo4prevE
	.align		8
        /*00c0*/ 	.dword	_ZN34_INTERNAL_34227c23_4_k_cu_2c7763724cuda3std6ranges3__45__cpo4dataE
	.align		8
        /*00c8*/ 	.dword	_ZN34_INTERNAL_34227c23_4_k_cu_2c7763724cuda3std6ranges3__45__cpo5cdataE
	.align		8
        /*00d0*/ 	.dword	_ZN34_INTERNAL_34227c23_4_k_cu_2c7763724cuda3std6ranges3__45__cpo4sizeE
	.align		8
        /*00d8*/ 	.dword	_ZN34_INTERNAL_34227c23_4_k_cu_2c7763724cuda3std6ranges3__45__cpo5ssizeE
	.align		8
        /*00e0*/ 	.dword	_ZN34_INTERNAL_34227c23_4_k_cu_2c7763724cuda3std6ranges3__45__cpo8distanceE
	.align		8
        /*00e8*/ 	.dword	_ZN34_INTERNAL_34227c23_4_k_cu_2c7763726thrust24THRUST_300001_SM_1000_NS8cuda_cub3parE
	.align		8
        /*00f0*/ 	.dword	_ZN34_INTERNAL_34227c23_4_k_cu_2c7763726thrust24THRUST_300001_SM_1000_NS8cuda_cub10par_nosyncE
	.align		8
        /*00f8*/ 	.dword	_ZN34_INTERNAL_34227c23_4_k_cu_2c7763726thrust24THRUST_300001_SM_1000_NS6system6detail10sequential3seqE
	.align		8
        /*0100*/ 	.dword	_ZN34_INTERNAL_34227c23_4_k_cu_2c7763726thrust24THRUST_300001_SM_1000_NS6system3cpp3parE
	.align		8
        /*0108*/ 	.dword	_ZN34_INTERNAL_34227c23_4_k_cu_2c7763726thrust24THRUST_300001_SM_1000_NS12placeholders2_1E
	.align		8
        /*0110*/ 	.dword	_ZN34_INTERNAL_34227c23_4_k_cu_2c7763726thrust24THRUST_300001_SM_1000_NS12placeholders2_2E
	.align		8
        /*0118*/ 	.dword	_ZN34_INTERNAL_34227c23_4_k_cu_2c7763726thrust24THRUST_300001_SM_1000_NS12placeholders2_3E
	.align		8
        /*0120*/ 	.dword	_ZN34_INTERNAL_34227c23_4_k_cu_2c7763726thrust24THRUST_300001_SM_1000_NS12placeholders2_4E
	.align		8
        /*0128*/ 	.dword	_ZN34_INTERNAL_34227c23_4_k_cu_2c7763726thrust24THRUST_300001_SM_1000_NS12placeholders2_5E
	.align		8
        /*0130*/ 	.dword	_ZN34_INTERNAL_34227c23_4_k_cu_2c7763726thrust24THRUST_300001_SM_1000_NS12placeholders2_6E
	.align		8
        /*0138*/ 	.dword	_ZN34_INTERNAL_34227c23_4_k_cu_2c7763726thrust24THRUST_300001_SM_1000_NS12placeholders2_7E
	.align		8
        /*0140*/ 	.dword	_ZN34_INTERNAL_34227c23_4_k_cu_2c7763726thrust24THRUST_300001_SM_1000_NS12placeholders2_8E
	.align		8
        /*0148*/ 	.dword	_ZN34_INTERNAL_34227c23_4_k_cu_2c7763726thrust24THRUST_300001_SM_1000_NS12placeholders2_9E
	.align		8
        /*0150*/ 	.dword	_ZN34_INTERNAL_34227c23_4_k_cu_2c7763726thrust24THRUST_300001_SM_1000_NS12placeholders3_10E
	.align		8
        /*0158*/ 	.dword	_ZN34_INTERNAL_34227c23_4_k_cu_2c7763726thrust24THRUST_300001_SM_1000_NS3seqE
	.align		8
        /*0160*/ 	.dword	_ZN34_INTERNAL_34227c23_4_k_cu_2c7763726thrust24THRUST_300001_SM_1000_NS6deviceE


//--------------------- .text._ZN3cub18CUB_300001_SM_10006detail6reduce28DeviceReduceSingleTileKernelINS2_10policy_hubIijN4cuda3std3__44plusIvEEE10Policy1000EPiSC_iS9_iiNS7_10__identityEEEvT0_T1_T2_T3_T4_T6_ --------------------------
	.section	.text._ZN3cub18CUB_300001_SM_10006detail6reduce28DeviceReduceSingleTileKernelINS2_10policy_hubIijN4cuda3std3__44plusIvEEE10Policy1000EPiSC_iS9_iiNS7_10__identityEEEvT0_T1_T2_T3_T4_T6_,"ax",@progbits
	.align	128
        .global         _ZN3cub18CUB_300001_SM_10006detail6reduce28DeviceReduceSingleTileKernelINS2_10policy_hubIijN4cuda3std3__44plusIvEEE10Policy1000EPiSC_iS9_iiNS7_10__identityEEEvT0_T1_T2_T3_T4_T6_
        .type           _ZN3cub18CUB_300001_SM_10006detail6reduce28DeviceReduceSingleTileKernelINS2_10policy_hubIijN4cuda3std3__44plusIvEEE10Policy1000EPiSC_iS9_iiNS7_10__identityEEEvT0_T1_T2_T3_T4_T6_,@function
        .size           _ZN3cub18CUB_300001_SM_10006detail6reduce28DeviceReduceSingleTileKernelINS2_10policy_hubIijN4cuda3std3__44plusIvEEE10Policy1000EPiSC_iS9_iiNS7_10__identityEEEvT0_T1_T2_T3_T4_T6_,(.L_x_507 - _ZN3cub18CUB_300001_SM_10006detail6reduce28DeviceReduceSingleTileKernelINS2_10policy_hubIijN4cuda3std3__44plusIvEEE10Policy1000EPiSC_iS9_iiNS7_10__identityEEEvT0_T1_T2_T3_T4_T6_)
        .other          _ZN3cub18CUB_300001_SM_10006detail6reduce28DeviceReduceSingleTileKernelINS2_10policy_hubIijN4cuda3std3__44plusIvEEE10Policy1000EPiSC_iS9_iiNS7_10__identityEEEvT0_T1_T2_T3_T4_T6_,@"STO_CUDA_ENTRY STV_DEFAULT"
_ZN3cub18CUB_300001_SM_10006detail6reduce28DeviceReduceSingleTileKernelINS2_10policy_hubIijN4cuda3std3__44plusIvEEE10Policy1000EPiSC_iS9_iiNS7_10__identityEEEvT0_T1_T2_T3_T4_T6_:
.text._ZN3cub18CUB_300001_SM_10006detail6reduce28DeviceReduceSingleTileKernelINS2_10policy_hubIijN4cuda3std3__44plusIvEEE10Policy1000EPiSC_iS9_iiNS7_10__identityEEEvT0_T1_T2_T3_T4_T6_:
[----:B------:R-:W-:Y:S01]  /*0000*/  LDC R1, c[0x0][0x37c] ;  /* 0x0000df00ff017b82 */ /* 0x000fe20000000800 */
[----:B------:R-:W0:Y:S01]  /*0010*/  LDCU UR4, c[0x0][0x390] ;  /* 0x00007200ff0477ac */ /* 0x000e220008000800 */
[----:B------:R-:W1:Y:S01]  /*0020*/  LDCU.64 UR6, c[0x0][0x358] ;  /* 0x00006b00ff0677ac */ /* 0x000e620008000a00 */
[----:B0-----:R-:W-:-:S05]  /*0030*/  IMAD.U32 R20, RZ, RZ, UR4 ;  /* 0x00000004ff147e24 */ /* 0x001fca000f8e00ff */
[----:B------:R-:W-:-:S13]  /*0040*/  ISETP.NE.AND P0, PT, R20, RZ, PT ;  /* 0x000000ff1400720c */ /* 0x000fda0003f05270 */
[----:B-1----:R-:W-:Y:S05]  /*0050*/  @P0 BRA `(.L_x_0) ;  /* 0x00000000001c0947 */ /* 0x002fea0003800000 */
[----:B------:R-:W0:Y:S02]  /*0060*/  S2R R0, SR_TID.X ;  /* 0x0000000000007919 */ /* 0x000e240000002100 */
[----:B0-----:R-:W-:-:S13]  /*0070*/  ISETP.NE.AND P0, PT, R0, RZ, PT ;  /* 0x000000ff0000720c */ /* 0x001fda0003f05270 */
[----:B------:R-:W-:Y:S05]  /*0080*/  @P0 EXIT ;  /* 0x000000000000094d */ /* 0x000fea0003800000 */
[----:B------:R-:W0:Y:S08]  /*0090*/  LDC R5, c[0x0][0x398] ;  /* 0x0000e600ff057b82 */ /* 0x000e300000000800 */
[----:B------:R-:W0:Y:S02]  /*00a0*/  LDC.64 R2, c[0x0][0x388] ;  /* 0x0000e200ff027b82 */ /* 0x000e240000000a00 */
[----:B0-----:R-:W-:Y:S01]  /*00b0*/  STG.E desc[UR6][R2.64], R5 ;  /* 0x0000000502007986 */ /* 0x001fe2000c101906 */
[----:B------:R-:W-:Y:S05]  /*00c0*/  EXIT ;  /* 0x000000000000794d */ /* 0x000fea0003800000 */
.L_x_0:
[----:B------:R-:W0:Y:S01]  /*00d0*/  LDCU UR4, c[0x0][0x380] ;  /* 0x00007000ff0477ac */ /* 0x000e220008000800 */
[----:B------:R-:W-:Y:S01]  /*00e0*/  BSSY.RECONVERGENT B0, `(.L_x_1) ;  /* 0x000033d000007945 */ /* 0x000fe20003800200 */
[----:B0-----:R-:W-:-:S09]  /*00f0*/  ULOP3.LUT UP0, URZ, UR4, 0xf, URZ, 0xc0, !UPT ;  /* 0x0000000f04ff7892 */ /* 0x001fd2000f80c0ff */
[----:B------:R-:W-:Y:S05]  /*0100*/  BRA.U UP0, `(.L_x_2) ;  /* 0x0000001900487547 */ /* 0x000fea000b800000 */
[----:B------:R-:W-:-:S13]  /*0110*/  ISETP.GT.AND P0, PT, R20, 0xfff, PT ;  /* 0x00000fff1400780c */ /* 0x000fda0003f04270 */
[----:B------:R-:W-:Y:S05]  /*0120*/  @P0 BRA `(.L_x_3) ;  /* 0x0000000c00440947 */ /* 0x000fea0003800000 */
[----:B------:R-:W0:Y:S01]  /*0130*/  S2R R9, SR_TID.X ;  /* 0x0000000000097919 */ /* 0x000e220000002100 */
[----:B------:R-:W-:Y:S01]  /*0140*/  BSSY.RECONVERGENT B1, `(.L_x_4) ;  /* 0x0000009000017945 */ /* 0x000fe20003800200 */
[----:B------:R-:W-:Y:S01]  /*0150*/  IMAD.MOV.U32 R0, RZ, RZ, RZ ;  /* 0x000000ffff007224 */ /* 0x000fe200078e00ff */
[----:B0-----:R-:W-:Y:S01]  /*0160*/  ISETP.GE.AND P0, PT, R9, R20, PT ;  /* 0x000000140900720c */ /* 0x001fe20003f06270 */
[----:B------:R-:W-:-:S12]  /*0170*/  IMAD.MOV.U32 R11, RZ, RZ, R9 ;  /* 0x000000ffff0b7224 */ /* 0x000fd800078e0009 */
[----:B------:R-:W-:Y:S05]  /*0180*/  @P0 BRA `(.L_x_5) ;  /* 0x0000000000100947 */ /* 0x000fea0003800000 */
[----:B------:R-:W0:Y:S02]  /*0190*/  LDC.64 R2, c[0x0][0x380] ;  /* 0x0000e000ff027b82 */ /* 0x000e240000000a00 */
[----:B0-----:R-:W-:-:S05]  /*01a0*/  IMAD.WIDE.U32 R2, R9, 0x4, R2 ;  /* 0x0000000409027825 */ /* 0x001fca00078e0002 */
[----:B------:R0:W5:Y:S01]  /*01b0*/  LDG.E.CONSTANT R0, desc[UR6][R2.64] ;  /* 0x0000000602007981 */ /* 0x000162000c1e9900 */
[----:B------:R-:W-:-:S07]  /*01c0*/  VIADD R11, R9, 0x100 ;  /* 0x00000100090b7836 */ /* 0x000fce0000000000 */
.L_x_5:
[----:B------:R-:W-:Y:S05]  /*01d0*/  BSYNC.RECONVERGENT B1 ;  /* 0x0000000000017941 */ /* 0x000fea0003800200 */
.L_x_4:
[----:B------:R-:W-:Y:S01]  /*01e0*/  ISETP.GE.AND P0, PT, R11, R20, PT ;  /* 0x000000140b00720c */ /* 0x000fe20003f06270 */
[----:B------:R-:W-:-:S12]  /*01f0*/  BSSY.RECONVERGENT B1, `(.L_x_6) ;  /* 0x0000066000017945 */ /* 0x000fd80003800200 */
[----:B------:R-:W-:Y:S05]  /*0200*/  @P0 BRA `(.L_x_7) ;  /* 0x0000000400900947 */ /* 0x000fea0003800000 */
[----:B0-----:R-:W-:Y:S01]  /*0210*/  LOP3.LUT R3, RZ, R11, RZ, 0x33, !PT ;  /* 0x0000000bff037212 */ /* 0x001fe200078e33ff */
[----:B------:R-:W-:Y:S04]  /*0220*/  BSSY.RECONVERGENT B2, `(.L_x_8) ;  /* 0x0000015000027945 */ /* 0x000fe80003800200 */
[----:B------:R-:W-:-:S05]  /*0230*/  IMAD.IADD R4, R3, 0x1, R20 ;  /* 0x0000000103047824 */ /* 0x000fca00078e0214 */
[C---:B------:R-:W-:Y:S02]  /*0240*/  LOP3.LUT R2, R4.reuse, 0x300, RZ, 0xc0, !PT ;  /* 0x0000030004027812 */ /* 0x040fe400078ec0ff */
[----:B------:R-:W-:Y:S02]  /*0250*/  ISETP.GE.U32.AND P1, PT, R4, 0x300, PT ;  /* 0x000003000400780c */ /* 0x000fe40003f26070 */
[----:B------:R-:W-:-:S13]  /*0260*/  ISETP.NE.AND P0, PT, R2, 0x300, PT ;  /* 0x000003000200780c */ /* 0x000fda0003f05270 */
[----:B------:R-:W-:Y:S05]  /*0270*/  @!P0 BRA `(.L_x_9) ;  /* 0x00000000003c8947 */ /* 0x000fea0003800000 */
[----:B------:R-:W0:Y:S01]  /*0280*/  LDC.64 R2, c[0x0][0x380] ;  /* 0x0000e000ff027b82 */ /* 0x000e220000000a00 */
[----:B------:R-:W-:-:S04]  /*0290*/  LEA.HI R4, R4, 0x1, RZ, 0x18 ;  /* 0x0000000104047811 */ /* 0x000fc800078fc0ff */
[----:B------:R-:W-:-:S05]  /*02a0*/  LOP3.LUT R4, R4, 0x3, RZ, 0xc0, !PT ;  /* 0x0000000304047812 */ /* 0x000fca00078ec0ff */
[----:B------:R-:W-:Y:S02]  /*02b0*/  IMAD.MOV R4, RZ, RZ, -R4 ;  /* 0x000000ffff047224 */ /* 0x000fe400078e0a04 */
[----:B0-----:R-:W-:-:S04]  /*02c0*/  IMAD.WIDE.U32 R2, R11, 0x4, R2 ;  /* 0x000000040b027825 */ /* 0x001fc800078e0002 */
[----:B------:R-:W-:-:S07]  /*02d0*/  IMAD.MOV.U32 R5, RZ, RZ, R3 ;  /* 0x000000ffff057224 */ /* 0x000fce00078e0003 */
.L_x_10:
[----:B------:R-:W-:-:S06]  /*02e0*/  IMAD.MOV.U32 R3, RZ, RZ, R5 ;  /* 0x000000ffff037224 */ /* 0x000fcc00078e0005 */
[----:B------:R0:W2:Y:S01]  /*02f0*/  LDG.E.CONSTANT R3, desc[UR6][R2.64] ;  /* 0x0000000602037981 */ /* 0x0000a2000c1e9900 */
[----:B------:R-:W-:Y:S02]  /*0300*/  VIADD R4, R4, 0x1 ;  /* 0x0000000104047836 */ /* 0x000fe40000000000 */
[----:B------:R-:W-:-:S03]  /*0310*/  VIADD R11, R11, 0x100 ;  /* 0x000001000b0b7836 */ /* 0x000fc60000000000 */
[----:B------:R-:W-:Y:S02]  /*0320*/  ISETP.NE.AND P0, PT, R4, RZ, PT ;  /* 0x000000ff0400720c */ /* 0x000fe40003f05270 */
[----:B0-----:R-:W-:-:S05]  /*0330*/  IADD3 R2, P2, PT, R2, 0x400, RZ ;  /* 0x0000040002027810 */ /* 0x001fca0007f5e0ff */
[----:B------:R-:W-:Y:S02]  /*0340*/  IMAD.X R5, RZ, RZ, R5, P2 ;  /* 0x000000ffff057224 */ /* 0x000fe400010e0605 */
[----:B--2--5:R-:W-:-:S04]  /*0350*/  IMAD.IADD R0, R3, 0x1, R0 ;  /* 0x0000000103007824 */ /* 0x024fc800078e0200 */
[----:B------:R-:W-:Y:S05]  /*0360*/  @P0 BRA `(.L_x_10) ;  /* 0xfffffffc00dc0947 */ /* 0x000fea000383ffff */
.L_x_9:
[----:B------:R-:W-:Y:S05]  /*0370*/  BSYNC.RECONVERGENT B2 ;  /* 0x0000000000027941 */ /* 0x000fea0003800200 */
.L_x_8:
[----:B------:R-:W-:Y:S05]  /*0380*/  @!P1 BRA `(.L_x_7) ;  /* 0x0000000400309947 */ /* 0x000fea0003800000 */
[----:B------:R-:W-:Y:S01]  /*0390*/  IMAD.IADD R2, R20, 0x1, -R11 ;  /* 0x0000000114027824 */ /* 0x000fe200078e0a0b */
[----:B------:R-:W-:Y:S01]  /*03a0*/  BSSY.RECONVERGENT B2, `(.L_x_11) ;  /* 0x0000029000027945 */ /* 0x000fe20003800200 */
[----:B------:R-:W-:-:S03]  /*03b0*/  PLOP3.LUT P0, PT, PT, PT, PT, 0x80, 0x8 ;  /* 0x000000000008781c */ /* 0x000fc60003f0f070 */
[----:B------:R-:W-:-:S13]  /*03c0*/  ISETP.GT.AND P1, PT, R2, 0xc00, PT ;  /* 0x00000c000200780c */ /* 0x000fda0003f24270 */
[----:B------:R-:W-:Y:S05]  /*03d0*/  @!P1 BRA `(.L_x_12) ;  /* 0x0000000000949947 */ /* 0x000fea0003800000 */
[----:B------:R-:W-:Y:S01]  /*03e0*/  PLOP3.LUT P0, PT, PT, PT, PT, 0x8, 0x80 ;  /* 0x000000000080781c */ /* 0x000fe20003f0e170 */
[----:B------:R-:W-:-:S12]  /*03f0*/  VIADD R8, R20, 0xfffff400 ;  /* 0xfffff40014087836 */ /* 0x000fd80000000000 */
.L_x_13:
[----:B------:R-:W0:Y:S01]  /*0400*/  LDC.64 R4, c[0x0][0x380] ;  /* 0x0000e000ff047b82 */ /* 0x000e220000000a00 */
[C---:B------:R-:W-:Y:S02]  /*0410*/  VIADD R7, R11.reuse, 0x400 ;  /* 0x000004000b077836 */ /* 0x040fe40000000000 */
[C---:B------:R-:W-:Y:S02]  /*0420*/  VIADD R3, R11.reuse, 0x800 ;  /* 0x000008000b037836 */ /* 0x040fe40000000000 */
[----:B0-----:R-:W-:-:S05]  /*0430*/  IMAD.WIDE R22, R11, 0x4, R4 ;  /* 0x000000040b167825 */ /* 0x001fca00078e0204 */
[----:B------:R-:W2:Y:S01]  /*0440*/  LDG.E.CONSTANT R13, desc[UR6][R22.64] ;  /* 0x00000006160d7981 */ /* 0x000ea2000c1e9900 */
[----:B------:R-:W-:-:S03]  /*0450*/  IMAD.WIDE R6, R7, 0x4, R4 ;  /* 0x0000000407067825 */ /* 0x000fc600078e0204 */
[----:B------:R-:W2:Y:S04]  /*0460*/  LDG.E.CONSTANT R10, desc[UR6][R22.64+0x400] ;  /* 0x00040006160a7981 */ /* 0x000ea8000c1e9900 */
[----:B------:R-:W3:Y:S04]  /*0470*/  LDG.E.CONSTANT R12, desc[UR6][R22.64+0x800] ;  /* 0x00080006160c7981 */ /* 0x000ee8000c1e9900 */
[----:B------:R-:W3:Y:S01]  /*0480*/  LDG.E.CONSTANT R19, desc[UR6][R22.64+0xc00] ;  /* 0x000c000616137981 */ /* 0x000ee2000c1e9900 */
[----:B------:R-:W-:-:S03]  /*0490*/  IMAD.WIDE R2, R3, 0x4, R4 ;  /* 0x0000000403027825 */ /* 0x000fc600078e0204 */
[----:B------:R-:W4:Y:S04]  /*04a0*/  LDG.E.CONSTANT R16, desc[UR6][R6.64] ;  /* 0x0000000606107981 */ /* 0x000f28000c1e9900 */
[----:B------:R-:W4:Y:S01]  /*04b0*/  LDG.E.CONSTANT R15, desc[UR6][R6.64+0x400] ;  /* 0x00040006060f7981 */ /* 0x000f22000c1e9900 */
[----:B------:R-:W-:-:S03]  /*04c0*/  VIADD R25, R11, 0xc00 ;  /* 0x00000c000b197836 */ /* 0x000fc60000000000 */
[----:B------:R-:W4:Y:S04]  /*04d0*/  LDG.E.CONSTANT R14, desc[UR6][R6.64+0x800] ;  /* 0x00080006060e7981 */ /* 0x000f28000c1e9900 */
[----:B------:R-:W4:Y:S01]  /*04e0*/  LDG.E.CONSTANT R21, desc[UR6][R6.64+0xc00] ;  /* 0x000c000606157981 */ /* 0x000f22000c1e9900 */
[----:B------:R-:W-:-:S03]  /*04f0*/  IMAD.WIDE R4, R25, 0x4, R4 ;  /* 0x0000000419047825 */ /* 0x000fc600078e0204 */
[----:B------:R-:W4:Y:S04]  /*0500*/  LDG.E.CONSTANT R18, desc[UR6][R2.64] ;  /* 0x0000000602127981 */ /* 0x000f28000c1e9900 */
[----:B------:R-:W4:Y:S04]  /*0510*/  LDG.E.CONSTANT R17, desc[UR6][R2.64+0x400] ;  /* 0x0004000602117981 */ /* 0x000f28000c1e9900 */
[----:B------:R-:W4:Y:S04]  /*0520*/  LDG.E.CONSTANT R23, desc[UR6][R2.64+0x800] ;  /* 0x0008000602177981 */ /* 0x000f28000c1e9900 */
[----:B------:R-:W4:Y:S04]  /*0530*/  LDG.E.CONSTANT R24, desc[UR6][R2.64+0xc00] ;  /* 0x000c000602187981 */ /* 0x000f28000c1e9900 */
[----:B------:R-:W4:Y:S04]  /*0540*/  LDG.E.CONSTANT R25, desc[UR6][R4.64] ;  /* 0x0000000604197981 */ /* 0x000f28000c1e9900 */
[----:B------:R-:W4:Y:S04]  /*0550*/  LDG.E.CONSTANT R26, desc[UR6][R4.64+0x400] ;  /* 0x00040006041a7981 */ /* 0x000f28000c1e9900 */
[----:B------:R-:W4:Y:S04]  /*0560*/  LDG.E.CONSTANT R22, desc[UR6][R4.64+0x800] ;  /* 0x0008000604167981 */ /* 0x000f28000c1e9900 */
[----:B------:R-:W4:Y:S01]  /*0570*/  LDG.E.CONSTANT R27, desc[UR6][R4.64+0xc00] ;  /* 0x000c0006041b7981 */ /* 0x000f22000c1e9900 */
[----:B------:R-:W-:-:S05]  /*0580*/  VIADD R11, R11, 0x1000 ;  /* 0x000010000b0b7836 */ /* 0x000fca0000000000 */
[----:B------:R-:W-:Y:S02]  /*0590*/  ISETP.GE.AND P1, PT, R11, R8, PT ;  /* 0x000000080b00720c */ /* 0x000fe40003f26270 */
[----:B--2--5:R-:W-:-:S04]  /*05a0*/  IADD3 R10, PT, PT, R10, R13, R0 ;  /* 0x0000000d0a0a7210 */ /* 0x024fc80007ffe000 */
[----:B---3--:R-:W-:-:S04]  /*05b0*/  IADD3 R10, PT, PT, R19, R12, R10 ;  /* 0x0000000c130a7210 */ /* 0x008fc80007ffe00a */
[----:B----4-:R-:W-:-:S04]  /*05c0*/  IADD3 R10, PT, PT, R15, R16, R10 ;  /* 0x000000100f0a7210 */ /* 0x010fc80007ffe00a */
[----:B------:R-:W-:-:S04]  /*05d0*/  IADD3 R10, PT, PT, R21, R14, R10 ;  /* 0x0000000e150a7210 */ /* 0x000fc80007ffe00a */
[----:B------:R-:W-:-:S04]  /*05e0*/  IADD3 R10, PT, PT, R17, R18, R10 ;  /* 0x00000012110a7210 */ /* 0x000fc80007ffe00a */
[----:B------:R-:W-:-:S04]  /*05f0*/  IADD3 R10, PT, PT, R24, R23, R10 ;  /* 0x00000017180a7210 */ /* 0x000fc80007ffe00a */
[----:B------:R-:W-:-:S04]  /*0600*/  IADD3 R25, PT, PT, R26, R25, R10 ;  /* 0x000000191a197210 */ /* 0x000fc80007ffe00a */
[----:B------:R-:W-:Y:S01]  /*0610*/  IADD3 R0, PT, PT, R27, R22, R25 ;  /* 0x000000161b007210 */ /* 0x000fe20007ffe019 */
[----:B------:R-:W-:Y:S06]  /*0620*/  @!P1 BRA `(.L_x_13) ;  /* 0xfffffffc00749947 */ /* 0x000fec000383ffff */
.L_x_12:
[----:B------:R-:W-:Y:S05]  /*0630*/  BSYNC.RECONVERGENT B2 ;  /* 0x0000000000027941 */ /* 0x000fea0003800200 */
.L_x_11:
[----:B------:R-:W-:Y:S01]  /*0640*/  IMAD.IADD R2, R20, 0x1, -R11 ;  /* 0x0000000114027824 */ /* 0x000fe200078e0a0b */
[----:B------:R-:W-:Y:S04]  /*0650*/  BSSY.RECONVERGENT B2, `(.L_x_14) ;  /* 0x0000015000027945 */ /* 0x000fe80003800200 */
[----:B------:R-:W-:-:S13]  /*0660*/  ISETP.GT.AND P1, PT, R2, 0x400, PT ;  /* 0x000004000200780c */ /* 0x000fda0003f24270 */
[----:B------:R-:W-:Y:S05]  /*0670*/  @!P1 BRA `(.L_x_15) ;  /* 0x0000000000489947 */ /* 0x000fea0003800000 */
[----:B------:R-:W0:Y:S01]  /*0680*/  LDC.64 R4, c[0x0][0x380] ;  /* 0x0000e000ff047b82 */ /* 0x000e220000000a00 */
[C---:B------:R-:W-:Y:S02]  /*0690*/  VIADD R13, R11.reuse, 0x400 ;  /* 0x000004000b0d7836 */ /* 0x040fe40000000000 */
[----:B0-----:R-:W-:-:S05]  /*06a0*/  IMAD.WIDE R2, R11, 0x4, R4 ;  /* 0x000000040b027825 */ /* 0x001fca00078e0204 */
[----:B------:R-:W2:Y:S01]  /*06b0*/  LDG.E.CONSTANT R7, desc[UR6][R2.64] ;  /* 0x0000000602077981 */ /* 0x000ea2000c1e9900 */
[----:B------:R-:W-:-:S03]  /*06c0*/  IMAD.WIDE R4, R13, 0x4, R4 ;  /* 0x000000040d047825 */ /* 0x000fc600078e0204 */
[----:B------:R-:W2:Y:S04]  /*06d0*/  LDG.E.CONSTANT R6, desc[UR6][R2.64+0x400] ;  /* 0x0004000602067981 */ /* 0x000ea8000c1e9900 */
[----:B------:R-:W3:Y:S04]  /*06e0*/  LDG.E.CONSTANT R13, desc[UR6][R2.64+0x800] ;  /* 0x00080006020d7981 */ /* 0x000ee8000c1e9900 */
[----:B------:R-:W3:Y:S04]  /*06f0*/  LDG.E.CONSTANT R8, desc[UR6][R2.64+0xc00] ;  /* 0x000c000602087981 */ /* 0x000ee8000c1e9900 */
[----:B------:R-:W4:Y:S04]  /*0700*/  LDG.E.CONSTANT R15, desc[UR6][R4.64] ;  /* 0x00000006040f7981 */ /* 0x000f28000c1e9900 */
[----:B------:R-:W4:Y:S04]  /*0710*/  LDG.E.CONSTANT R10, desc[UR6][R4.64+0x400] ;  /* 0x00040006040a7981 */ /* 0x000f28000c1e9900 */
[----:B------:R-:W4:Y:S04]  /*0720*/  LDG.E.CONSTANT R17, desc[UR6][R4.64+0x800] ;  /* 0x0008000604117981 */ /* 0x000f28000c1e9900 */
[----:B------:R-:W4:Y:S01]  /*0730*/  LDG.E.CONSTANT R12, desc[UR6][R4.64+0xc00] ;  /* 0x000c0006040c7981 */ /* 0x000f22000c1e9900 */
[----:B------:R-:W-:Y:S01]  /*0740*/  PLOP3.LUT P0, PT, PT, PT, PT, 0x8, 0x80 ;  /* 0x000000000080781c */ /* 0x000fe20003f0e170 */
[----:B------:R-:W-:Y:S01]  /*0750*/  VIADD R11, R11, 0x800 ;  /* 0x000008000b0b7836 */ /* 0x000fe20000000000 */
[----:B--2--5:R-:W-:-:S04]  /*0760*/  IADD3 R6, PT, PT, R6, R7, R0 ;  /* 0x0000000706067210 */ /* 0x024fc80007ffe000 */
[----:B---3--:R-:W-:-:S04]  /*0770*/  IADD3 R6, PT, PT, R8, R13, R6 ;  /* 0x0000000d08067210 */ /* 0x008fc80007ffe006 */
[----:B----4-:R-:W-:-:S04]  /*0780*/  IADD3 R6, PT, PT, R10, R15, R6 ;  /* 0x0000000f0a067210 */ /* 0x010fc80007ffe006 */
[----:B------:R-:W-:-:S07]  /*0790*/  IADD3 R0, PT, PT, R12, R17, R6 ;  /* 0x000000110c007210 */ /* 0x000fce0007ffe006 */
.L_x_15:
[----:B------:R-:W-:Y:S05]  /*07a0*/  BSYNC.RECONVERGENT B2 ;  /* 0x0000000000027941 */ /* 0x000fea0003800200 */
.L_x_14:
[----:B------:R-:W-:-:S13]  /*07b0*/  ISETP.LT.OR P0, PT, R11, R20, P0 ;  /* 0x000000140b00720c */ /* 0x000fda0000701670 */
[----:B------:R-:W-:Y:S05]  /*07c0*/  @!P0 BRA `(.L_x_7) ;  /* 0x0000000000208947 */ /* 0x000fea0003800000 */
[----:B------:R-:W0:Y:S02]  /*07d0*/  LDC.64 R2, c[0x0][0x380] ;  /* 0x0000e000ff027b82 */ /* 0x000e240000000a00 */
[----:B0-----:R-:W-:-:S05]  /*07e0*/  IMAD.WIDE R2, R11, 0x4, R2 ;  /* 0x000000040b027825 */ /* 0x001fca00078e0202 */
[----:B------:R-:W2:Y:S04]  /*07f0*/  LDG.E.CONSTANT R5, desc[UR6][R2.64] ;  /* 0x0000000602057981 */ /* 0x000ea8000c1e9900 */
[----:B------:R-:W2:Y:S04]  /*0800*/  LDG.E.CONSTANT R4, desc[UR6][R2.64+0x400] ;  /* 0x0004000602047981 */ /* 0x000ea8000c1e9900 */
[----:B------:R-:W3:Y:S04]  /*0810*/  LDG.E.CONSTANT R7, desc[UR6][R2.64+0x800] ;  /* 0x0008000602077981 */ /* 0x000ee8000c1e9900 */
[----:B------:R-:W3:Y:S01]  /*0820*/  LDG.E.CONSTANT R6, desc[UR6][R2.64+0xc00] ;  /* 0x000c000602067981 */ /* 0x000ee2000c1e9900 */
[----:B--2--5:R-:W-:-:S04]  /*0830*/  IADD3 R0, PT, PT, R4, R5, R0 ;  /* 0x0000000504007210 */ /* 0x024fc80007ffe000 */
[----:B---3--:R-:W-:-:S07]  /*0840*/  IADD3 R0, PT, PT, R6, R7, R0 ;  /* 0x0000000706007210 */ /* 0x008fce0007ffe000 */
.L_x_7:
[----:B------:R-:W-:Y:S05]  /*0850*/  BSYNC.RECONVERGENT B1 ;  /* 0x0000000000017941 */ /* 0x000fea0003800200 */
.L_x_6:
[----:B------:R-:W-:-:S13]  /*0860*/  ISETP.GE.AND P0, PT, R20, 0x100, PT ;  /* 0x000001001400780c */ /* 0x000fda0003f06270 */
[----:B------:R-:W-:Y:S05]  /*0870*/  @!P0 BRA `(.L_x_16) ;  /* 0x0000000000648947 */ /* 0x000fea0003800000 */
[----:B0-----:R-:W0:Y:S01]  /*0880*/  S2R R2, SR_LANEID ;  /* 0x0000000000027919 */ /* 0x001e220000000000 */
[----:B-----5:R-:W1:Y:S01]  /*0890*/  REDUX.SUM.S32 UR4, R0 ;  /* 0x00000000000473c4 */ /* 0x020e62000000c200 */
[----:B0-----:R-:W-:-:S13]  /*08a0*/  ISETP.NE.AND P0, PT, R2, RZ, PT ;  /* 0x000000ff0200720c */ /* 0x001fda0003f05270 */
[----:B------:R-:W0:Y:S01]  /*08b0*/  @!P0 S2R R4, SR_CgaCtaId ;  /* 0x0000000000048919 */ /* 0x000e220000008800 */
[----:B------:R-:W-:Y:S02]  /*08c0*/  @!P0 MOV R3, 0x400 ;  /* 0x0000040000038802 */ /* 0x000fe40000000f00 */
[----:B------:R-:W-:-:S04]  /*08d0*/  @!P0 SHF.R.U32.HI R2, RZ, 0x3, R9 ;  /* 0x00000003ff028819 */ /* 0x000fc80000011609 */
[----:B------:R-:W-:Y:S02]  /*08e0*/  @!P0 LOP3.LUT R2, R2, 0x7c, RZ, 0xc0, !PT ;  /* 0x0000007c02028812 */ /* 0x000fe400078ec0ff */
[----:B0-----:R-:W-:Y:S01]  /*08f0*/  @!P0 LEA R5, R4, R3, 0x18 ;  /* 0x0000000304058211 */ /* 0x001fe200078ec0ff */
[----:B-1----:R-:W-:-:S04]  /*0900*/  IMAD.U32 R3, RZ, RZ, UR4 ;  /* 0x00000004ff037e24 */ /* 0x002fc8000f8e00ff */
[----:B------:R-:W-:-:S05]  /*0910*/  @!P0 IMAD.IADD R2, R2, 0x1, R5 ;  /* 0x0000000102028824 */ /* 0x000fca00078e0205 */
[----:B------:R2:W-:Y:S01]  /*0920*/  @!P0 STS [R2+0x8], R3 ;  /* 0x0000080302008388 */ /* 0x0005e20000000800 */
[----:B------:R-:W-:Y:S01]  /*0930*/  BAR.SYNC.DEFER_BLOCKING 0x0 ;  /* 0x0000000000007b1d */ /* 0x000fe20000010000 */
[----:B------:R-:W-:-:S13]  /*0940*/  ISETP.NE.AND P0, PT, R9, RZ, PT ;  /* 0x000000ff0900720c */ /* 0x000fda0003f05270 */
[----:B--2---:R-:W-:Y:S05]  /*0950*/  @P0 BRA `(.L_x_17) ;  /* 0x0000002800d40947 */ /* 0x004fea0003800000 */
[----:B------:R-:W0:Y:S01]  /*0960*/  S2UR UR5, SR_CgaCtaId ;  /* 0x00000000000579c3 */ /* 0x000e220000008800 */
[----:B------:R-:W-:Y:S02]  /*0970*/  UMOV UR4, 0x400 ;  /* 0x0000040000047882 */ /* 0x000fe40000000000 */
[----:B0-----:R-:W-:-:S09]  /*0980*/  ULEA UR4, UR5, UR4, 0x18 ;  /* 0x0000000405047291 */ /* 0x001fd2000f8ec0ff */
[----:B------:R-:W-:Y:S04]  /*0990*/  LDS R0, [UR4+0xc] ;  /* 0x00000c04ff007984 */ /* 0x000fe80008000800 */
[----:B------:R-:W0:Y:S04]  /*09a0*/  LDS.128 R4, [UR4+0x10] ;  /* 0x00001004ff047984 */ /* 0x000e280008000c00 */
[----:B------:R-:W1:Y:S01]  /*09b0*/  LDS.64 R8, [UR4+0x20] ;  /* 0x00002004ff087984 */ /* 0x000e620008000a00 */
[----:B0-----:R-:W-:-:S04]  /*09c0*/  IADD3 R0, PT, PT, R4, R0, R3 ;  /* 0x0000000004007210 */ /* 0x001fc80007ffe003 */
[----:B------:R-:W-:-:S04]  /*09d0*/  IADD3 R0, PT, PT, R6, R0, R5 ;  /* 0x0000000006007210 */ /* 0x000fc80007ffe005 */
[----:B-1----:R-:W-:-:S05]  /*09e0*/  IADD3 R0, PT, PT, R8, R0, R7 ;  /* 0x0000000008007210 */ /* 0x002fca0007ffe007 */
[----:B------:R-:W-:Y:S01]  /*09f0*/  IMAD.IADD R3, R0, 0x1, R9 ;  /* 0x0000000100037824 */ /* 0x000fe200078e0209 */
[----:B------:R-:W-:Y:S06]  /*0a00*/  BRA `(.L_x_17) ;  /* 0x0000002800a87947 */ /* 0x000fec0003800000 */
.L_x_16:
[----:B0-----:R-:W-:Y:S01]  /*0a10*/  LOP3.LUT R2, R9, 0x3e0, RZ, 0xc0, !PT ;  /* 0x000003e009027812 */ /* 0x001fe200078ec0ff */
[----:B------:R-:W0:Y:S03]  /*0a20*/  S2R R8, SR_LANEID ;  /* 0x0000000000087919 */ /* 0x000e260000000000 */
[----:B------:R-:W-:Y:S01]  /*0a30*/  LOP3.LUT R5, RZ, R2, RZ, 0x33, !PT ;  /* 0x00000002ff057212 */ /* 0x000fe200078e33ff */
[----:B------:R-:W-:-:S04]  /*0a40*/  VIADD R3, R2, 0x20 ;  /* 0x0000002002037836 */ /* 0x000fc80000000000 */
[----:B------:R-:W-:Y:S01]  /*0a50*/  IMAD.IADD R5, R5, 0x1, R20 ;  /* 0x0000000105057824 */ /* 0x000fe200078e0214 */
[----:B------:R-:W-:-:S04]  /*0a60*/  ISETP.GT.AND P0, PT, R3, R20, PT ;  /* 0x000000140300720c */ /* 0x000fc80003f04270 */
[----:B------:R-:W-:-:S05]  /*0a70*/  SEL R5, R5, 0x1f, P0 ;  /* 0x0000001f05057807 */ /* 0x000fca0000000000 */
[----:B-----5:R-:W1:Y:S01]  /*0a80*/  SHFL.DOWN PT, R2, R0, 0x1, R5 ;  /* 0x0820000000027989 */ /* 0x020e6200000e0005 */
[CC--:B0-----:R-:W-:Y:S01]  /*0a90*/  ISETP.GE.AND P0, PT, R8.reuse, R5.reuse, PT ;  /* 0x000000050800720c */ /* 0x0c1fe20003f06270 */
[C---:B------:R-:W-:Y:S01]  /*0aa0*/  VIADD R4, R8.reuse, 0x2 ;  /* 0x0000000208047836 */ /* 0x040fe20000000000 */
[C---:B------:R-:W-:Y:S01]  /*0ab0*/  ISETP.NE.AND P1, PT, R8.reuse, RZ, PT ;  /* 0x000000ff0800720c */ /* 0x040fe20003f25270 */
[----:B------:R-:W-:Y:S01]  /*0ac0*/  VIADD R6, R8, 0x4 ;  /* 0x0000000408067836 */ /* 0x000fe20000000000 */
[----:B-1----:R-:W-:Y:S02]  /*0ad0*/  SEL R3, R2, RZ, !P0 ;  /* 0x000000ff02037207 */ /* 0x002fe40004000000 */
[----:B------:R-:W-:-:S03]  /*0ae0*/  ISETP.GT.AND P0, PT, R4, R5, PT ;  /* 0x000000050400720c */ /* 0x000fc60003f04270 */
[----:B------:R-:W-:-:S06]  /*0af0*/  IMAD.IADD R2, R3, 0x1, R0 ;  /* 0x0000000103027824 */ /* 0x000fcc00078e0200 */
[----:B------:R-:W0:Y:S01]  /*0b00*/  @!P1 S2R R10, SR_CgaCtaId ;  /* 0x00000000000a9919 */ /* 0x000e220000008800 */
[----:B------:R-:W-:Y:S01]  /*0b10*/  @!P1 MOV R7, 0x400 ;  /* 0x0000040000079802 */ /* 0x000fe20000000f00 */
[----:B------:R-:W1:Y:S02]  /*0b20*/  SHFL.DOWN PT, R3, R2, 0x2, R5 ;  /* 0x0840000002037989 */ /* 0x000e6400000e0005 */
[----:B-1----:R-:W-:Y:S02]  /*0b30*/  SEL R3, R3, RZ, !P0 ;  /* 0x000000ff03037207 */ /* 0x002fe40004000000 */
[----:B------:R-:W-:Y:S02]  /*0b40*/  ISETP.GT.AND P0, PT, R6, R5, PT ;  /* 0x000000050600720c */ /* 0x000fe40003f04270 */
[----:B------:R-:W-:Y:S01]  /*0b50*/  @!P1 SHF.R.U32.HI R6, RZ, 0x3, R9 ;  /* 0x00000003ff069819 */ /* 0x000fe20000011609 */
[----:B------:R-:W-:Y:S01]  /*0b60*/  IMAD.IADD R4, R2, 0x1, R3 ;  /* 0x0000000102047824 */ /* 0x000fe200078e0203 */
[----:B0-----:R-:W-:Y:S01]  /*0b70*/  @!P1 LEA R7, R10, R7, 0x18 ;  /* 0x000000070a079211 */ /* 0x001fe200078ec0ff */
[----:B------:R-:W-:Y:S01]  /*0b80*/  VIADD R2, R8, 0x8 ;  /* 0x0000000808027836 */ /* 0x000fe20000000000 */
[----:B------:R-:W-:-:S02]  /*0b90*/  @!P1 LOP3.LUT R6, R6, 0x7c, RZ, 0xc0, !PT ;  /* 0x0000007c06069812 */ /* 0x000fc400078ec0ff */
[----:B------:R-:W0:Y:S03]  /*0ba0*/  SHFL.DOWN PT, R3, R4, 0x4, R5 ;  /* 0x0880000004037989 */ /* 0x000e2600000e0005 */
[----:B------:R-:W-:Y:S01]  /*0bb0*/  @!P1 IMAD.IADD R6, R6, 0x1, R7 ;  /* 0x0000000106069824 */ /* 0x000fe200078e0207 */
[----:B0-----:R-:W-:Y:S02]  /*0bc0*/  SEL R3, R3, RZ, !P0 ;  /* 0x000000ff03037207 */ /* 0x001fe40004000000 */
[----:B------:R-:W-:-:S03]  /*0bd0*/  ISETP.GT.AND P0, PT, R2, R5, PT ;  /* 0x000000050200720c */ /* 0x000fc60003f04270 */
[----:B------:R-:W-:Y:S02]  /*0be0*/  IMAD.IADD R0, R4, 0x1, R3 ;  /* 0x0000000104007824 */ /* 0x000fe400078e0203 */
[----:B------:R-:W-:-:S03]  /*0bf0*/  VIADD R4, R8, 0x10 ;  /* 0x0000001008047836 */ /* 0x000fc60000000000 */
[----:B------:R-:W0:Y:S02]  /*0c00*/  SHFL.DOWN PT, R3, R0, 0x8, R5 ;  /* 0x0900000000037989 */ /* 0x000e2400000e0005 */
[----:B0-----:R-:W-:Y:S02]  /*0c10*/  SEL R3, R3, RZ, !P0 ;  /* 0x000000ff03037207 */ /* 0x001fe40004000000 */
[----:B------:R-:W-:-:S03]  /*0c20*/  ISETP.GT.AND P0, PT, R4, R5, PT ;  /* 0x000000050400720c */ /* 0x000fc60003f04270 */
[----:B------:R-:W-:-:S05]  /*0c30*/  IMAD.IADD R2, R0, 0x1, R3 ;  /* 0x0000000100027824 */ /* 0x000fca00078e0203 */
[----:B------:R-:W0:Y:S02]  /*0c40*/  SHFL.DOWN PT, R3, R2, 0x10, R5 ;  /* 0x0a00000002037989 */ /* 0x000e2400000e0005 */
[----:B0-----:R-:W-:Y:S02]  /*0c50*/  SEL R3, R3, RZ, !P0 ;  /* 0x000000ff03037207 */ /* 0x001fe40004000000 */
[----:B------:R-:W-:-:S03]  /*0c60*/  ISETP.NE.AND P0, PT, R9, RZ, PT ;  /* 0x000000ff0900720c */ /* 0x000fc60003f05270 */
[----:B------:R-:W-:-:S05]  /*0c70*/  IMAD.IADD R3, R2, 0x1, R3 ;  /* 0x0000000102037824 */ /* 0x000fca00078e0203 */
[----:B------:R1:W-:Y:S01]  /*0c80*/  @!P1 STS [R6+0x8], R3 ;  /* 0x0000080306009388 */ /* 0x0003e20000000800 */
[----:B------:R-:W-:Y:S06]  /*0c90*/  BAR.SYNC.DEFER_BLOCKING 0x0 ;  /* 0x0000000000007b1d */ /* 0x000fec0000010000 */
[----:B------:R-:W-:Y:S05]  /*0ca0*/  @P0 BRA `(.L_x_17) ;  /* 0x0000002800000947 */ /* 0x000fea0003800000 */
[----:B------:R-:W0:Y:S01]  /*0cb0*/  S2UR UR5, SR_CgaCtaId ;  /* 0x00000000000579c3 */ /* 0x000e220000008800 */
[----:B------:R-:W-:Y:S01]  /*0cc0*/  UMOV UR4, 0x400 ;  /* 0x0000040000047882 */ /* 0x000fe20000000000 */
[C---:B------:R-:W-:Y:S02]  /*0cd0*/  ISETP.GT.AND P2, PT, R20.reuse, 0x40, PT ;  /* 0x000000401400780c */ /* 0x040fe40003f44270 */
[C---:B------:R-:W-:Y:S02]  /*0ce0*/  ISETP.GT.AND P1, PT, R20.reuse, 0x20, PT ;  /* 0x000000201400780c */ /* 0x040fe40003f24270 */
[----:B------:R-:W-:Y:S01]  /*0cf0*/  ISETP.GT.AND P3, PT, R20, 0x80, PT ;  /* 0x000000801400780c */ /* 0x000fe20003f64270 */
[----:B0-----:R-:W-:-:S09]  /*0d00*/  ULEA UR4, UR5, UR4, 0x18 ;  /* 0x0000000405047291 */ /* 0x001fd2000f8ec0ff */
[----:B-1----:R-:W0:Y:S04]  /*0d10*/  LDS.128 R4, [UR4+0x10] ;  /* 0x00001004ff047984 */ /* 0x002e280008000c00 */
[----:B------:R-:W1:Y:S04]  /*0d20*/  LDS R0, [UR4+0xc] ;  /* 0x00000c04ff007984 */ /* 0x000e680008000800 */
[----:B------:R-:W2:Y:S01]  /*0d30*/  LDS.64 R8, [UR4+0x20] ;  /* 0x00002004ff087984 */ /* 0x000ea20008000a00 */
[----:B0-----:R-:W-:Y:S02]  /*0d40*/  SEL R4, R4, RZ, P2 ;  /* 0x000000ff04047207 */ /* 0x001fe40001000000 */
[----:B------:R-:W-:-:S02]  /*0d50*/  ISETP.GT.AND P2, PT, R20, 0x60, PT ;  /* 0x000000601400780c */ /* 0x000fc40003f44270 */
[----:B-1----:R-:W-:Y:S02]  /*0d60*/  SEL R0, R0, RZ, P1 ;  /* 0x000000ff00007207 */ /* 0x002fe40000800000 */
[----:B------:R-:W-:Y:S02]  /*0d70*/  SEL R5, R5, RZ, P2 ;  /* 0x000000ff05057207 */ /* 0x000fe40001000000 */
[----:B------:R-:W-:Y:S02]  /*0d80*/  IADD3 R0, PT, PT, R4, R0, R3 ;  /* 0x0000000004007210 */ /* 0x000fe40007ffe003 */
[----:B------:R-:W-:Y:S02]  /*0d90*/  ISETP.GT.AND P1, PT, R20, 0xa0, PT ;  /* 0x000000a01400780c */ /* 0x000fe40003f24270 */
[----:B------:R-:W-:Y:S02]  /*0da0*/  SEL R6, R6, RZ, P3 ;  /* 0x000000ff06067207 */ /* 0x000fe40001800000 */
[----:B------:R-:W-:-:S02]  /*0db0*/  ISETP.GT.AND P2, PT, R20, 0xc0, PT ;  /* 0x000000c01400780c */ /* 0x000fc40003f44270 */
[----:B------:R-:W-:Y:S02]  /*0dc0*/  ISETP.GT.AND P3, PT, R20, 0xe0, PT ;  /* 0x000000e01400780c */ /* 0x000fe40003f64270 */
[----:B------:R-:W-:Y:S02]  /*0dd0*/  SEL R7, R7, RZ, P1 ;  /* 0x000000ff07077207 */ /* 0x000fe40000800000 */
[----:B------:R-:W-:Y:S02]  /*0de0*/  IADD3 R0, PT, PT, R6, R0, R5 ;  /* 0x0000000006007210 */ /* 0x000fe40007ffe005 */
[----:B--2---:R-:W-:Y:S02]  /*0df0*/  SEL R8, R8, RZ, P2 ;  /* 0x000000ff08087207 */ /* 0x004fe40001000000 */
[----:B------:R-:W-:Y:S02]  /*0e00*/  SEL R9, R9, RZ, P3 ;  /* 0x000000ff09097207 */ /* 0x000fe40001800000 */
[----:B------:R-:W-:-:S05]  /*0e10*/  IADD3 R0, PT, PT, R8, R0, R7 ;  /* 0x0000000008007210 */ /* 0x000fca0007ffe007 */
[----:B------:R-:W-:Y:S01]  /*0e20*/  IMAD.IADD R3, R0, 0x1, R9 ;  /* 0x0000000100037824 */ /* 0x000fe200078e0209 */
[----:B------:R-:W-:Y:S06]  /*0e30*/  BRA `(.L_x_17) ;  /* 0x00000024009c7947 */ /* 0x000fec0003800000 */
.L_x_3:
[----:B------:R-:W0:Y:S01]  /*0e40*/  S2R R0, SR_TID.X ;  /* 0x0000000000007919 */ /* 0x000e220000002100 */
[----:B------:R-:W1:Y:S01]  /*0e50*/  LDC.64 R2, c[0x0][0x380] ;  /* 0x0000e000ff027b82 */ /* 0x000e620000000a00 */
[----:B0-----:R-:W-:-:S04]  /*0e60*/  IMAD.SHL.U32 R5, R0, 0x4, RZ ;  /* 0x0000000400057824 */ /* 0x001fc800078e00ff */
[----:B-1----:R-:W-:-:S05]  /*0e70*/  IMAD.WIDE.U32 R2, R5, 0x4, R2 ;  /* 0x0000000405027825 */ /* 0x002fca00078e0002 */
[----:B------:R-:W2:Y:S04]  /*0e80*/  LDG.E.128.CONSTANT R4, desc[UR6][R2.64] ;  /* 0x0000000602047981 */ /* 0x000ea8000c1e9d00 */
[----:B------:R-:W3:Y:S04]  /*0e90*/  LDG.E.128.CONSTANT R8, desc[UR6][R2.64+0x1000] ;  /* 0x0010000602087981 */ /* 0x000ee8000c1e9d00 */
[----:B------:R-:W4:Y:S04]  /*0ea0*/  LDG.E.128.CONSTANT R12, desc[UR6][R2.64+0x2000] ;  /* 0x00200006020c7981 */ /* 0x000f28000c1e9d00 */
[----:B------:R-:W5:Y:S01]  /*0eb0*/  LDG.E.128.CONSTANT R16, desc[UR6][R2.64+0x3000] ;  /* 0x0030000602107981 */ /* 0x000f62000c1e9d00 */
[----:B------:R-:W-:Y:S01]  /*0ec0*/  ISETP.GE.U32.AND P0, PT, R20, 0x2000, PT ;  /* 0x000020001400780c */ /* 0x000fe20003f06070 */
[----:B------:R-:W-:Y:S01]  /*0ed0*/  IMAD.MOV.U32 R23, RZ, RZ, 0x1000 ;  /* 0x00001000ff177424 */ /* 0x000fe200078e00ff */
[----:B--2---:R-:W-:-:S04]  /*0ee0*/  IADD3 R5, PT, PT, R6, R5, R4 ;  /* 0x0000000506057210 */ /* 0x004fc80007ffe004 */
[----:B---3--:R-:W-:-:S04]  /*0ef0*/  IADD3 R5, PT, PT, R8, R7, R5 ;  /* 0x0000000708057210 */ /* 0x008fc80007ffe005 */
[----:B------:R-:W-:-:S04]  /*0f00*/  IADD3 R5, PT, PT, R10, R9, R5 ;  /* 0x000000090a057210 */ /* 0x000fc80007ffe005 */
[----:B----4-:R-:W-:-:S04]  /*0f10*/  IADD3 R5, PT, PT, R12, R11, R5 ;  /* 0x0000000b0c057210 */ /* 0x010fc80007ffe005 */
[----:B------:R-:W-:-:S04]  /*0f20*/  IADD3 R5, PT, PT, R14, R13, R5 ;  /* 0x0000000d0e057210 */ /* 0x000fc80007ffe005 */
[----:B-----5:R-:W-:-:S04]  /*0f30*/  IADD3 R5, PT, PT, R16, R15, R5 ;  /* 0x0000000f10057210 */ /* 0x020fc80007ffe005 */
[----:B------:R-:W-:-:S05]  /*0f40*/  IADD3 R5, PT, PT, R18, R17, R5 ;  /* 0x0000001112057210 */ /* 0x000fca0007ffe005 */
[----:B------:R-:W-:Y:S01]  /*0f50*/  IMAD.IADD R21, R19, 0x1, R5 ;  /* 0x0000000113157824 */ /* 0x000fe200078e0205 */
[----:B------:R-:W-:Y:S06]  /*0f60*/  @!P0 BRA `(.L_x_18) ;  /* 0x00000000005c8947 */ /* 0x000fec0003800000 */
[----:B------:R-:W0:Y:S01]  /*0f70*/  LDC R24, c[0x0][0x390] ;  /* 0x0000e400ff187b82 */ /* 0x000e220000000800 */
[----:B------:R-:W-:Y:S02]  /*0f80*/  VIADD R22, R20, 0xfffff000 ;  /* 0xfffff00014167836 */ /* 0x000fe40000000000 */
[----:B------:R-:W-:-:S07]  /*0f90*/  IMAD.MOV.U32 R23, RZ, RZ, 0x1000 ;  /* 0x00001000ff177424 */ /* 0x000fce00078e00ff */
.L_x_20:
[----:B------:R-:W-:-:S05]  /*0fa0*/  IMAD.WIDE R26, R23, 0x4, R2 ;  /* 0x00000004171a7825 */ /* 0x000fca00078e0202 */
[----:B------:R-:W2:Y:S04]  /*0fb0*/  LDG.E.128.CONSTANT R12, desc[UR6][R26.64] ;  /* 0x000000061a0c7981 */ /* 0x000ea8000c1e9d00 */
[----:B------:R-:W3:Y:S04]  /*0fc0*/  LDG.E.128.CONSTANT R16, desc[UR6][R26.64+0x1000] ;  /* 0x001000061a107981 */ /* 0x000ee8000c1e9d00 */
[----:B------:R-:W4:Y:S04]  /*0fd0*/  LDG.E.128.CONSTANT R4, desc[UR6][R26.64+0x2000] ;  /* 0x002000061a047981 */ /* 0x000f28000c1e9d00 */
[----:B------:R-:W5:Y:S01]  /*0fe0*/  LDG.E.128.CONSTANT R8, desc[UR6][R26.64+0x3000] ;  /* 0x003000061a087981 */ /* 0x000f62000c1e9d00 */
[----:B0-----:R-:W-:Y:S01]  /*0ff0*/  IMAD.MOV.U32 R20, RZ, RZ, R24 ;  /* 0x000000ffff147224 */ /* 0x001fe200078e0018 */
[----:B--2---:R-:W-:-:S04]  /*1000*/  IADD3 R13, PT, PT, R13, R12, R21 ;  /* 0x0000000c0d0d7210 */ /* 0x004fc80007ffe015 */
[----:B------:R-:W-:-:S04]  /*1010*/  IADD3 R13, PT, PT, R15, R14, R13 ;  /* 0x0000000e0f0d7210 */ /* 0x000fc80007ffe00d */
[----:B---3--:R-:W-:-:S04]  /*1020*/  IADD3 R13, PT, PT, R17, R16, R13 ;  /* 0x00000010110d7210 */ /* 0x008fc80007ffe00d */
[----:B------:R-:W-:-:S04]  /*1030*/  IADD3 R13, PT, PT, R19, R18, R13 ;  /* 0x00000012130d7210 */ /* 0x000fc80007ffe00d */
[----:B----4-:R-:W-:Y:S01]  /*1040*/  IADD3 R13, PT, PT, R5, R4, R13 ;  /* 0x00000004050d7210 */ /* 0x010fe20007ffe00d */
[----:B------:R-:W-:-:S03]  /*1050*/  IMAD.IADD R4, R20, 0x1, -R23 ;  /* 0x0000000114047824 */ /* 0x000fc600078e0a17 */
[----:B------:R-:W-:Y:S02]  /*1060*/  IADD3 R13, PT, PT, R7, R6, R13 ;  /* 0x00000006070d7210 */ /* 0x000fe40007ffe00d */
[----:B------:R-:W-:Y:S02]  /*1070*/  ISETP.GE.AND P0, PT, R4, 0x1000, PT ;  /* 0x000010000400780c */ /* 0x000fe40003f06270 */
[----:B-----5:R-:W-:-:S04]  /*1080*/  IADD3 R13, PT, PT, R9, R8, R13 ;  /* 0x00000008090d7210 */ /* 0x020fc80007ffe00d */
[----:B------:R-:W-:-:S07]  /*1090*/  IADD3 R21, PT, PT, R11, R10, R13 ;  /* 0x0000000a0b157210 */ /* 0x000fce0007ffe00d */
[----:B------:R-:W-:Y:S05]  /*10a0*/  @!P0 BRA `(.L_x_19) ;  /* 0x0000000400fc8947 */ /* 0x000fea0003800000 */
[----:B------:R-:W-:-:S05]  /*10b0*/  VIADD R23, R23, 0x1000 ;  /* 0x0000100017177836 */ /* 0x000fca0000000000 */
[----:B------:R-:W-:-:S13]  /*10c0*/  ISETP.GT.AND P0, PT, R23, R22, PT ;  /* 0x000000161700720c */ /* 0x000fda0003f04270 */
[----:B------:R-:W-:Y:S05]  /*10d0*/  @!P0 BRA `(.L_x_20) ;  /* 0xfffffffc00b08947 */ /* 0x000fea000383ffff */
.L_x_18:
[----:B------:R-:W-:-:S13]  /*10e0*/  ISETP.GE.AND P0, PT, R23, R20, PT ;  /* 0x000000141700720c */ /* 0x000fda0003f06270 */
[----:B------:R-:W-:Y:S05]  /*10f0*/  @P0 BRA `(.L_x_19) ;  /* 0x0000000400e80947 */ /* 0x000fea0003800000 */
[----:B------:R-:W-:Y:S01]  /*1100*/  IMAD.IADD R9, R20, 0x1, -R23 ;  /* 0x0000000114097824 */ /* 0x000fe200078e0a17 */
[----:B------:R-:W-:Y:S04]  /*1110*/  BSSY.RECONVERGENT B1, `(.L_x_19) ;  /* 0x0000078000017945 */ /* 0x000fe80003800200 */
[----:B------:R-:W-:-:S13]  /*1120*/  ISETP.GE.AND P0, PT, R0, R9, PT ;  /* 0x000000090000720c */ /* 0x000fda0003f06270 */
[----:B------:R-:W-:Y:S05]  /*1130*/  @P0 BRA `(.L_x_21) ;  /* 0x0000000400d40947 */ /* 0x000fea0003800000 */
[----:B------:R-:W-:Y:S01]  /*1140*/  LOP3.LUT R2, RZ, R0, RZ, 0x33, !PT ;  /* 0x00000000ff027212 */ /* 0x000fe200078e33ff */
[----:B------:R-:W-:Y:S01]  /*1150*/  BSSY.RECONVERGENT B2, `(.L_x_22) ;  /* 0x0000015000027945 */ /* 0x000fe20003800200 */
[----:B------:R-:W-:Y:S02]  /*1160*/  IMAD.MOV.U32 R8, RZ, RZ, R0 ;  /* 0x000000ffff087224 */ /* 0x000fe400078e0000 */
[----:B------:R-:W-:-:S04]  /*1170*/  IADD3 R2, PT, PT, -R23, R20, R2 ;  /* 0x0000001417027210 */ /* 0x000fc80007ffe102 */
[C---:B------:R-:W-:Y:S02]  /*1180*/  LOP3.LUT R3, R2.reuse, 0x300, RZ, 0xc0, !PT ;  /* 0x0000030002037812 */ /* 0x040fe400078ec0ff */
[----:B------:R-:W-:Y:S02]  /*1190*/  ISETP.GE.U32.AND P1, PT, R2, 0x300, PT ;  /* 0x000003000200780c */ /* 0x000fe40003f26070 */
[----:B------:R-:W-:-:S13]  /*11a0*/  ISETP.NE.AND P0, PT, R3, 0x300, PT ;  /* 0x000003000300780c */ /* 0x000fda0003f05270 */
[----:B------:R-:W-:Y:S05]  /*11b0*/  @!P0 BRA `(.L_x_23) ;  /* 0x0000000000388947 */ /* 0x000fea0003800000 */
[----:B------:R-:W0:Y:S01]  /*11c0*/  LDC.64 R4, c[0x0][0x380] ;  /* 0x0000e000ff047b82 */ /* 0x000e220000000a00 */
[----:B------:R-:W-:Y:S01]  /*11d0*/  LEA.HI R2, R2, 0x1, RZ, 0x18 ;  /* 0x0000000102027811 */ /* 0x000fe200078fc0ff */
[----:B------:R-:W-:Y:S02]  /*11e0*/  IMAD.IADD R7, R0, 0x1, R23 ;  /* 0x0000000100077824 */ /* 0x000fe400078e0217 */
[----:B------:R-:W-:Y:S01]  /*11f0*/  IMAD.MOV.U32 R8, RZ, RZ, R0 ;  /* 0x000000ffff087224 */ /* 0x000fe200078e0000 */
[----:B------:R-:W-:-:S05]  /*1200*/  LOP3.LUT R2, R2, 0x3, RZ, 0xc0, !PT ;  /* 0x0000000302027812 */ /* 0x000fca00078ec0ff */
[----:B------:R-:W-:-:S07]  /*1210*/  IMAD.MOV R6, RZ, RZ, -R2 ;  /* 0x000000ffff067224 */ /* 0x000fce00078e0a02 */
.L_x_24:
[----:B0-----:R-:W-:-:S06]  /*1220*/  IMAD.WIDE.U32 R2, R7, 0x4, R4 ;  /* 0x0000000407027825 */ /* 0x001fcc00078e0004 */
[----:B------:R-:W2:Y:S01]  /*1230*/  LDG.E.CONSTANT R2, desc[UR6][R2.64] ;  /* 0x0000000602027981 */ /* 0x000ea2000c1e9900 */
[----:B------:R-:W-:Y:S02]  /*1240*/  VIADD R6, R6, 0x1 ;  /* 0x0000000106067836 */ /* 0x000fe40000000000 */
[----:B------:R-:W-:Y:S02]  /*1250*/  VIADD R8, R8, 0x100 ;  /* 0x0000010008087836 */ /* 0x000fe40000000000 */
[----:B------:R-:W-:Y:S01]  /*1260*/  VIADD R7, R7, 0x100 ;  /* 0x0000010007077836 */ /* 0x000fe20000000000 */
[----:B------:R-:W-:Y:S01]  /*1270*/  ISETP.NE.AND P0, PT, R6, RZ, PT ;  /* 0x000000ff0600720c */ /* 0x000fe20003f05270 */
[----:B--2---:R-:W-:-:S12]  /*1280*/  IMAD.IADD R21, R2, 0x1, R21 ;  /* 0x0000000102157824 */ /* 0x004fd800078e0215 */
[----:B------:R-:W-:Y:S05]  /*1290*/  @P0 BRA `(.L_x_24) ;  /* 0xfffffffc00e00947 */ /* 0x000fea000383ffff */
.L_x_23:
[----:B------:R-:W-:Y:S05]  /*12a0*/  BSYNC.RECONVERGENT B2 ;  /* 0x0000000000027941 */ /* 0x000fea0003800200 */
.L_x_22:
[----:B------:R-:W-:Y:S05]  /*12b0*/  @!P1 BRA `(.L_x_21) ;  /* 0x0000000400749947 */ /* 0x000fea0003800000 */
[----:B------:R-:W0:Y:S01]  /*12c0*/  LDCU.64 UR4, c[0x0][0x380] ;  /* 0x00007000ff0477ac */ /* 0x000e220008000a00 */
[----:B------:R-:W-:Y:S01]  /*12d0*/  IMAD.IADD R5, R9, 0x1, -R8 ;  /* 0x0000000109057824 */ /* 0x000fe200078e0a08 */
[C---:B------:R-:W-:Y:S01]  /*12e0*/  IADD3 R3, P0, PT, R8.reuse, R23, RZ ;  /* 0x0000001708037210 */ /* 0x040fe20007f1e0ff */
[----:B------:R-:W-:Y:S01]  /*12f0*/  BSSY.RECONVERGENT B2, `(.L_x_25) ;  /* 0x0000033000027945 */ /* 0x000fe20003800200 */
[----:B------:R-:W-:Y:S02]  /*1300*/  IMAD.IADD R23, R8, 0x1, R23 ;  /* 0x0000000108177824 */ /* 0x000fe400078e0217 */
[----:B------:R-:W-:Y:S01]  /*1310*/  ISETP.GT.AND P1, PT, R5, 0xc00, PT ;  /* 0x00000c000500780c */ /* 0x000fe20003f24270 */
[----:B------:R-:W-:Y:S01]  /*1320*/  IMAD.X R4, RZ, RZ, RZ, P0 ;  /* 0x000000ffff047224 */ /* 0x000fe200000e06ff */
[----:B0-----:R-:W-:-:S04]  /*1330*/  LEA R2, P0, R3, UR4, 0x2 ;  /* 0x0000000403027c11 */ /* 0x001fc8000f8010ff */
[----:B------:R-:W-:Y:S02]  /*1340*/  LEA.HI.X R3, R3, UR5, R4, 0x2, P0 ;  /* 0x0000000503037c11 */ /* 0x000fe400080f1404 */
[----:B------:R-:W-:-:S05]  /*1350*/  IADD3 R2, P0, PT, R2, 0x800, RZ ;  /* 0x0000080002027810 */ /* 0x000fca0007f1e0ff */
[----:B------:R-:W-:Y:S01]  /*1360*/  IMAD.X R3, RZ, RZ, R3, P0 ;  /* 0x000000ffff037224 */ /* 0x000fe200000e0603 */
[----:B------:R-:W-:Y:S01]  /*1370*/  PLOP3.LUT P0, PT, PT, PT, PT, 0x80, 0x8 ;  /* 0x000000000008781c */ /* 0x000fe20003f0f070 */
[----:B------:R-:W-:-:S12]  /*1380*/  @!P1 BRA `(.L_x_26) ;  /* 0x0000000000a49947 */ /* 0x000fd80003800000 */
[----:B------:R-:W-:Y:S01]  /*1390*/  PLOP3.LUT P0, PT, PT, PT, PT, 0x8, 0x80 ;  /* 0x000000000080781c */ /* 0x000fe20003f0e170 */
[----:B------:R-:W-:-:S12]  /*13a0*/  VIADD R11, R9, 0xfffff400 ;  /* 0xfffff400090b7836 */ /* 0x000fd80000000000 */
.L_x_27:
[----:B------:R-:W0:Y:S01]  /*13b0*/  LDC.64 R4, c[0x0][0x380] ;  /* 0x0000e000ff047b82 */ /* 0x000e220000000a00 */
[C---:B------:R-:W-:Y:S01]  /*13c0*/  VIADD R27, R23.reuse, 0x400 ;  /* 0x00000400171b7836 */ /* 0x040fe20000000000 */
[----:B------:R-:W2:Y:S01]  /*13d0*/  LDG.E.CONSTANT R12, desc[UR6][R2.64+-0x400] ;  /* 0xfffc0006020c7981 */ /* 0x000ea2000c1e9900 */
[----:B------:R-:W-:-:S03]  /*13e0*/  VIADD R7, R23, 0x800 ;  /* 0x0000080017077836 */ /* 0x000fc60000000000 */
[----:B------:R-:W3:Y:S04]  /*13f0*/  LDG.E.CONSTANT R18, desc[UR6][R2.64] ;  /* 0x0000000602127981 */ /* 0x000ee8000c1e9900 */
[----:B------:R-:W3:Y:S04]  /*1400*/  LDG.E.CONSTANT R17, desc[UR6][R2.64+0x400] ;  /* 0x0004000602117981 */ /* 0x000ee8000c1e9900 */
[----:B------:R-:W4:Y:S01]  /*1410*/  LDG.E.CONSTANT R15, desc[UR6][R2.64+0xc00] ;  /* 0x000c0006020f7981 */ /* 0x000f22000c1e9900 */
[----:B------:R-:W-:-:S03]  /*1420*/  VIADD R29, R23, 0xc00 ;  /* 0x00000c00171d7836 */ /* 0x000fc60000000000 */
[----:B------:R-:W5:Y:S04]  /*1430*/  LDG.E.CONSTANT R14, desc[UR6][R2.64+0x1000] ;  /* 0x00100006020e7981 */ /* 0x000f68000c1e9900 */
[----:B------:R-:W5:Y:S01]  /*1440*/  LDG.E.CONSTANT R13, desc[UR6][R2.64+0x1400] ;  /* 0x00140006020d7981 */ /* 0x000f62000c1e9900 */
[----:B0-----:R-:W-:-:S03]  /*1450*/  IMAD.WIDE.U32 R24, R23, 0x4, R4 ;  /* 0x0000000417187825 */ /* 0x001fc600078e0004 */
[----:B------:R-:W5:Y:S04]  /*1460*/  LDG.E.CONSTANT R19, desc[UR6][R2.64+0x1c00] ;  /* 0x001c000602137981 */ /* 0x000f68000c1e9900 */
[----:B------:R-:W2:Y:S01]  /*1470*/  LDG.E.CONSTANT R10, desc[UR6][R24.64] ;  /* 0x00000006180a7981 */ /* 0x000ea2000c1e9900 */
[----:B------:R-:W-:-:S03]  /*1480*/  IMAD.WIDE.U32 R26, R27, 0x4, R4 ;  /* 0x000000041b1a7825 */ /* 0x000fc600078e0004 */
[----:B------:R-:W5:Y:S01]  /*1490*/  LDG.E.CONSTANT R20, desc[UR6][R2.64+0x2400] ;  /* 0x0024000602147981 */ /* 0x000f62000c1e9900 */
[----:B------:R-:W-:-:S03]  /*14a0*/  IMAD.WIDE.U32 R6, R7, 0x4, R4 ;  /* 0x0000000407067825 */ /* 0x000fc600078e0004 */
[----:B------:R-:W4:Y:S01]  /*14b0*/  LDG.E.CONSTANT R16, desc[UR6][R26.64] ;  /* 0x000000061a107981 */ /* 0x000f22000c1e9900 */
[----:B------:R-:W-:-:S03]  /*14c0*/  IMAD.WIDE.U32 R4, R29, 0x4, R4 ;  /* 0x000000041d047825 */ /* 0x000fc600078e0004 */
[----:B------:R-:W5:Y:S04]  /*14d0*/  LDG.E.CONSTANT R6, desc[UR6][R6.64] ;  /* 0x0000000606067981 */ /* 0x000f68000c1e9900 */
[----:B------:R-:W5:Y:S04]  /*14e0*/  LDG.E.CONSTANT R25, desc[UR6][R2.64+0x2000] ;  /* 0x0020000602197981 */ /* 0x000f68000c1e9900 */
[----:B------:R0:W5:Y:S04]  /*14f0*/  LDG.E.CONSTANT R5, desc[UR6][R4.64] ;  /* 0x0000000604057981 */ /* 0x000168000c1e9900 */
[----:B------:R-:W5:Y:S04]  /*1500*/  LDG.E.CONSTANT R24, desc[UR6][R2.64+0x2c00] ;  /* 0x002c000602187981 */ /* 0x000f68000c1e9900 */
[----:B------:R-:W5:Y:S04]  /*1510*/  LDG.E.CONSTANT R27, desc[UR6][R2.64+0x3000] ;  /* 0x00300006021b7981 */ /* 0x000f68000c1e9900 */
[----:B------:R1:W5:Y:S01]  /*1520*/  LDG.E.CONSTANT R22, desc[UR6][R2.64+0x3400] ;  /* 0x0034000602167981 */ /* 0x000362000c1e9900 */
[----:B------:R-:W-:-:S05]  /*1530*/  VIADD R8, R8, 0x1000 ;  /* 0x0000100008087836 */ /* 0x000fca0000000000 */
[----:B------:R-:W-:Y:S02]  /*1540*/  ISETP.GE.AND P1, PT, R8, R11, PT ;  /* 0x0000000b0800720c */ /* 0x000fe40003f26270 */
[----:B0-----:R-:W-:Y:S01]  /*1550*/  IADD3 R4, P2, PT, R2, 0x4000, RZ ;  /* 0x0000400002047810 */ /* 0x001fe20007f5e0ff */
[----:B------:R-:W-:-:S04]  /*1560*/  VIADD R23, R23, 0x1000 ;  /* 0x0000100017177836 */ /* 0x000fc80000000000 */
[----:B-1----:R-:W-:Y:S02]  /*1570*/  IMAD.X R3, RZ, RZ, R3, P2 ;  /* 0x000000ffff037224 */ /* 0x002fe400010e0603 */
[----:B------:R-:W-:Y:S01]  /*1580*/  IMAD.MOV.U32 R2, RZ, RZ, R4 ;  /* 0x000000ffff027224 */ /* 0x000fe200078e0004 */
[----:B--2---:R-:W-:-:S04]  /*1590*/  IADD3 R10, PT, PT, R12, R10, R21 ;  /* 0x0000000a0c0a7210 */ /* 0x004fc80007ffe015 */
[----:B---3--:R-:W-:-:S04]  /*15a0*/  IADD3 R10, PT, PT, R17, R18, R10 ;  /* 0x00000012110a7210 */ /* 0x008fc80007ffe00a */
[----:B----4-:R-:W-:-:S04]  /*15b0*/  IADD3 R10, PT, PT, R15, R16, R10 ;  /* 0x000000100f0a7210 */ /* 0x010fc80007ffe00a */
[----:B-----5:R-:W-:-:S04]  /*15c0*/  IADD3 R10, PT, PT, R13, R14, R10 ;  /* 0x0000000e0d0a7210 */ /* 0x020fc80007ffe00a */
[----:B------:R-:W-:-:S04]  /*15d0*/  IADD3 R6, PT, PT, R19, R6, R10 ;  /* 0x0000000613067210 */ /* 0x000fc80007ffe00a */
[----:B------:R-:W-:-:S04]  /*15e0*/  IADD3 R6, PT, PT, R20, R25, R6 ;  /* 0x0000001914067210 */ /* 0x000fc80007ffe006 */
[----:B------:R-:W-:-:S04]  /*15f0*/  IADD3 R5, PT, PT, R24, R5, R6 ;  /* 0x0000000518057210 */ /* 0x000fc80007ffe006 */
[----:B------:R-:W-:Y:S01]  /*1600*/  IADD3 R21, PT, PT, R22, R27, R5 ;  /* 0x0000001b16157210 */ /* 0x000fe20007ffe005 */
[----:B------:R-:W-:Y:S06]  /*1610*/  @!P1 BRA `(.L_x_27) ;  /* 0xfffffffc00649947 */ /* 0x000fec000383ffff */
.L_x_26:
[----:B------:R-:W-:Y:S05]  /*1620*/  BSYNC.RECONVERGENT B2 ;  /* 0x0000000000027941 */ /* 0x000fea0003800200 */
.L_x_25:
[----:B------:R-:W-:Y:S01]  /*1630*/  IMAD.IADD R4, R9, 0x1, -R8 ;  /* 0x0000000109047824 */ /* 0x000fe200078e0a08 */
[----:B------:R-:W-:Y:S04]  /*1640*/  BSSY.RECONVERGENT B2, `(.L_x_28) ;  /* 0x000001a000027945 */ /* 0x000fe80003800200 */
[----:B------:R-:W-:-:S13]  /*1650*/  ISETP.GT.AND P1, PT, R4, 0x400, PT ;  /* 0x000004000400780c */ /* 0x000fda0003f24270 */
[----:B------:R-:W-:Y:S05]  /*1660*/  @!P1 BRA `(.L_x_29) ;  /* 0x00000000005c9947 */ /* 0x000fea0003800000 */
[----:B------:R-:W0:Y:S01]  /*1670*/  LDC.64 R6, c[0x0][0x380] ;  /* 0x0000e000ff067b82 */ /* 0x000e220000000a00 */
[C---:B------:R-:W-:Y:S01]  /*1680*/  VIADD R11, R23.reuse, 0x400 ;  /* 0x00000400170b7836 */ /* 0x040fe20000000000 */
[----:B------:R-:W2:Y:S04]  /*1690*/  LDG.E.CONSTANT R10, desc[UR6][R2.64+-0x400] ;  /* 0xfffc0006020a7981 */ /* 0x000ea8000c1e9900 */
[----:B------:R-:W3:Y:S04]  /*16a0*/  LDG.E.CONSTANT R12, desc[UR6][R2.64+0x400] ;  /* 0x00040006020c7981 */ /* 0x000ee8000c1e9900 */
[----:B------:R-:W4:Y:S04]  /*16b0*/  LDG.E.CONSTANT R13, desc[UR6][R2.64+0xc00] ;  /* 0x000c0006020d7981 */ /* 0x000f28000c1e9900 */
[----:B------:R-:W5:Y:S04]  /*16c0*/  LDG.E.CONSTANT R15, desc[UR6][R2.64+0x1000] ;  /* 0x00100006020f7981 */ /* 0x000f68000c1e9900 */
[----:B------:R1:W5:Y:S01]  /*16d0*/  LDG.E.CONSTANT R14, desc[UR6][R2.64+0x1400] ;  /* 0x00140006020e7981 */ /* 0x000362000c1e9900 */
[----:B0-----:R-:W-:-:S04]  /*16e0*/  IMAD.WIDE.U32 R4, R23, 0x4, R6 ;  /* 0x0000000417047825 */ /* 0x001fc800078e0006 */
[----:B------:R-:W-:Y:S02]  /*16f0*/  IMAD.WIDE.U32 R6, R11, 0x4, R6 ;  /* 0x000000040b067825 */ /* 0x000fe400078e0006 */
[----:B------:R-:W2:Y:S04]  /*1700*/  LDG.E.CONSTANT R4, desc[UR6][R4.64] ;  /* 0x0000000604047981 */ /* 0x000ea8000c1e9900 */
[----:B------:R-:W3:Y:S04]  /*1710*/  LDG.E.CONSTANT R11, desc[UR6][R2.64] ;  /* 0x00000006020b7981 */ /* 0x000ee8000c1e9900 */
[----:B------:R-:W4:Y:S01]  /*1720*/  LDG.E.CONSTANT R7, desc[UR6][R6.64] ;  /* 0x0000000606077981 */ /* 0x000f22000c1e9900 */
[----:B------:R-:W-:Y:S01]  /*1730*/  PLOP3.LUT P0, PT, PT, PT, PT, 0x8, 0x80 ;  /* 0x000000000080781c */ /* 0x000fe20003f0e170 */
[----:B------:R-:W-:-:S02]  /*1740*/  VIADD R8, R8, 0x800 ;  /* 0x0000080008087836 */ /* 0x000fc40000000000 */
[----:B------:R-:W-:Y:S01]  /*1750*/  VIADD R23, R23, 0x800 ;  /* 0x0000080017177836 */ /* 0x000fe20000000000 */
[----:B--2---:R-:W-:Y:S02]  /*1760*/  IADD3 R10, PT, PT, R10, R4, R21 ;  /* 0x000000040a0a7210 */ /* 0x004fe40007ffe015 */
[----:B------:R-:W-:Y:S02]  /*1770*/  IADD3 R4, P1, PT, R2, 0x2000, RZ ;  /* 0x0000200002047810 */ /* 0x000fe40007f3e0ff */
[----:B---3--:R-:W-:-:S03]  /*1780*/  IADD3 R10, PT, PT, R12, R11, R10 ;  /* 0x0000000b0c0a7210 */ /* 0x008fc60007ffe00a */
[----:B------:R-:W-:Y:S01]  /*1790*/  IMAD.X R5, RZ, RZ, R3, P1 ;  /* 0x000000ffff057224 */ /* 0x000fe200008e0603 */
[----:B----4-:R-:W-:Y:S01]  /*17a0*/  IADD3 R10, PT, PT, R13, R7, R10 ;  /* 0x000000070d0a7210 */ /* 0x010fe20007ffe00a */
[----:B-1----:R-:W-:Y:S02]  /*17b0*/  IMAD.MOV.U32 R2, RZ, RZ, R4 ;  /* 0x000000ffff027224 */ /* 0x002fe400078e0004 */
[----:B------:R-:W-:Y:S01]  /*17c0*/  IMAD.MOV.U32 R3, RZ, RZ, R5 ;  /* 0x000000ffff037224 */ /* 0x000fe200078e0005 */
[----:B-----5:R-:W-:-:S07]  /*17d0*/  IADD3 R21, PT, PT, R14, R15, R10 ;  /* 0x0000000f0e157210 */ /* 0x020fce0007ffe00a */
.L_x_29:
[----:B------:R-:W-:Y:S05]  /*17e0*/  BSYNC.RECONVERGENT B2 ;  /* 0x0000000000027941 */ /* 0x000fea0003800200 */
.L_x_28:
[----:B------:R-:W-:-:S13]  /*17f0*/  ISETP.LT.OR P0, PT, R8, R9, P0 ;  /* 0x000000090800720c */ /* 0x000fda0000701670 */
[----:B------:R-:W-:Y:S05]  /*1800*/  @!P0 BRA `(.L_x_21) ;  /* 0x0000000000208947 */ /* 0x000fea0003800000 */
[----:B------:R-:W0:Y:S01]  /*1810*/  LDC.64 R4, c[0x0][0x380] ;  /* 0x0000e000ff047b82 */ /* 0x000e220000000a00 */
[----:B------:R-:W2:Y:S04]  /*1820*/  LDG.E.CONSTANT R6, desc[UR6][R2.64+-0x400] ;  /* 0xfffc000602067981 */ /* 0x000ea8000c1e9900 */
[----:B------:R-:W3:Y:S04]  /*1830*/  LDG.E.CONSTANT R7, desc[UR6][R2.64] ;  /* 0x0000000602077981 */ /* 0x000ee8000c1e9900 */
[----:B------:R-:W3:Y:S01]  /*1840*/  LDG.E.CONSTANT R8, desc[UR6][R2.64+0x400] ;  /* 0x0004000602087981 */ /* 0x000ee2000c1e9900 */
[----:B0-----:R-:W-:-:S06]  /*1850*/  IMAD.WIDE.U32 R4, R23, 0x4, R4 ;  /* 0x0000000417047825 */ /* 0x001fcc00078e0004 */
[----:B------:R-:W2:Y:S02]  /*1860*/  LDG.E.CONSTANT R4, desc[UR6][R4.64] ;  /* 0x0000000604047981 */ /* 0x000ea4000c1e9900 */
[----:B--2---:R-:W-:-:S04]  /*1870*/  IADD3 R6, PT, PT, R6, R4, R21 ;  /* 0x0000000406067210 */ /* 0x004fc80007ffe015 */
[----:B---3--:R-:W-:-:S07]  /*1880*/  IADD3 R21, PT, PT, R8, R7, R6 ;  /* 0x0000000708157210 */ /* 0x008fce0007ffe006 */
.L_x_21:
[----:B------:R-:W-:Y:S05]  /*1890*/  BSYNC.RECONVERGENT B1 ;  /* 0x0000000000017941 */ /* 0x000fea0003800200 */
.L_x_19:
[----:B------:R-:W0:Y:S01]  /*18a0*/  S2R R2, SR_LANEID ;  /* 0x0000000000027919 */ /* 0x000e220000000000 */
[----:B------:R-:W1:Y:S01]  /*18b0*/  REDUX.SUM.S32 UR4, R21 ;  /* 0x00000000150473c4 */ /* 0x000e62000000c200 */
        /* <DEDUP_REMOVED lines=11> */
[----:B-1----:R-:W-:Y:S05]  /*1970*/  @P0 BRA `(.L_x_17) ;  /* 0x0000001800cc0947 */ /* 0x002fea0003800000 */
        /* <DEDUP_REMOVED lines=11> */
.L_x_2:
        /* <DEDUP_REMOVED lines=12> */
.L_x_32:
[----:B------:R-:W-:Y:S05]  /*1af0*/  BSYNC.RECONVERGENT B1 ;  /* 0x0000000000017941 */ /* 0x000fea0003800200 */
.L_x_31:
        /* <DEDUP_REMOVED lines=16> */
.L_x_37:
        /* <DEDUP_REMOVED lines=9> */
.L_x_36:
[----:B------:R-:W-:Y:S05]  /*1c90*/  BSYNC.RECONVERGENT B2 ;  /* 0x0000000000027941 */ /* 0x000fea0003800200 */
.L_x_35:
        /* <DEDUP_REMOVED lines=8> */
.L_x_40:
        /* <DEDUP_REMOVED lines=35> */
.L_x_39:
[----:B------:R-:W-:Y:S05]  /*1f50*/  BSYNC.RECONVERGENT B2 ;  /* 0x0000000000027941 */ /* 0x000fea0003800200 */
.L_x_38:
        /* <DEDUP_REMOVED lines=22> */
.L_x_42:
[----:B------:R-:W-:Y:S05]  /*20c0*/  BSYNC.RECONVERGENT B2 ;  /* 0x0000000000027941 */ /* 0x000fea0003800200 */
.L_x_41:
        /* <DEDUP_REMOVED lines=10> */
.L_x_34:
[----:B------:R-:W-:Y:S05]  /*2170*/  BSYNC.RECONVERGENT B1 ;  /* 0x0000000000017941 */ /* 0x000fea0003800200 */
.L_x_33:
        /* <DEDUP_REMOVED lines=27> */
.L_x_43:
        /* <DEDUP_REMOVED lines=16> */
[----:B------:R-:W1:Y:S02]  /*2430*/  SHFL.DOWN PT, R2, R3, 0x2, R7 ;  /* 0x0840000003027989 */ /* 0x000e6400000e0007 */
[----:B-1----:R-:W-:Y:S02]  /*2440*/  SEL R2, R2, RZ, !P0 ;  /* 0x000000ff02027207 */ /* 0x002fe40004000000 */
[----:B------:R-:W-:-:S03]  /*2450*/  ISETP.GT.AND P0, PT, R8, R7, PT ;  /* 0x000000070800720c */ /* 0x000fc60003f04270 */
[----:B------:R-:W-:Y:S01]  /*2460*/  IMAD.IADD R2, R3, 0x1, R2 ;  /* 0x0000000103027824 */ /* 0x000fe200078e0202 */
[----:B------:R-:W-:-:S04]  /*2470*/  @!P1 SHF.R.U32.HI R3, RZ, 0x3, R9 ;  /* 0x00000003ff039819 */ /* 0x000fc80000011609 */
[----:B------:R-:W1:Y:S02]  /*2480*/  SHFL.DOWN PT, R4, R2, 0x4, R7 ;  /* 0x0880000002047989 */ /* 0x000e6400000e0007 */
[----:B-1----:R-:W-:Y:S01]  /*2490*/  SEL R5, R4, RZ, !P0 ;  /* 0x000000ff04057207 */ /* 0x002fe20004000000 */
[C---:B------:R-:W-:Y:S02]  /*24a0*/  VIADD R4, R6.reuse, 0x8 ;  /* 0x0000000806047836 */ /* 0x040fe40000000000 */
[----:B------:R-:W-:Y:S02]  /*24b0*/  VIADD R6, R6, 0x10 ;  /* 0x0000001006067836 */ /* 0x000fe40000000000 */
[----:B------:R-:W-:Y:S01]  /*24c0*/  IMAD.IADD R5, R2, 0x1, R5 ;  /* 0x0000000102057824 */ /* 0x000fe200078e0205 */
[----:B------:R-:W-:Y:S02]  /*24d0*/  ISETP.GT.AND P0, PT, R4, R7, PT ;  /* 0x000000070400720c */ /* 0x000fe40003f04270 */
[----:B------:R-:W-:-:S02]  /*24e0*/  @!P1 MOV R4, 0x400 ;  /* 0x0000040000049802 */ /* 0x000fc40000000f00 */
[----:B------:R-:W1:Y:S02]  /*24f0*/  SHFL.DOWN PT, R0, R5, 0x8, R7 ;  /* 0x0900000005007989 */ /* 0x000e6400000e0007 */
[----:B0-----:R-:W-:Y:S02]  /*2500*/  @!P1 LEA R11, R11, R4, 0x18 ;  /* 0x000000040b0b9211 */ /* 0x001fe400078ec0ff */
[----:B------:R-:W-:-:S05]  /*2510*/  @!P1 LOP3.LUT R4, R3, 0x7c, RZ, 0xc0, !PT ;  /* 0x0000007c03049812 */ /* 0x000fca00078ec0ff */
[----:B------:R-:W-:Y:S01]  /*2520*/  @!P1 IMAD.IADD R4, R4, 0x1, R11 ;  /* 0x0000000104049824 */ /* 0x000fe200078e020b */
[----:B-1----:R-:W-:Y:S02]  /*2530*/  SEL R0, R0, RZ, !P0 ;  /* 0x000000ff00007207 */ /* 0x002fe40004000000 */
        /* <DEDUP_REMOVED lines=9> */
[----:B------:R-:W1:Y:S01]  /*25d0*/  S2UR UR5, SR_CgaCtaId ;  /* 0x00000000000579c3 */ /* 0x000e620000008800 */
[----:B------:R-:W-:Y:S01]  /*25e0*/  UMOV UR4, 0x400 ;  /* 0x0000040000047882 */ /* 0x000fe20000000000 */
[C---:B------:R-:W-:Y:S02]  /*25f0*/  ISETP.GT.AND P2, PT, R20.reuse, 0x40, PT ;  /* 0x000000401400780c */ /* 0x040fe40003f44270 */
[C---:B------:R-:W-:Y:S02]  /*2600*/  ISETP.GT.AND P1, PT, R20.reuse, 0x20, PT ;  /* 0x000000201400780c */ /* 0x040fe40003f24270 */
[----:B------:R-:W-:Y:S01]  /*2610*/  ISETP.GT.AND P3, PT, R20, 0x80, PT ;  /* 0x000000801400780c */ /* 0x000fe20003f64270 */
[----:B-1----:R-:W-:-:S09]  /*2620*/  ULEA UR4, UR5, UR4, 0x18 ;  /* 0x0000000405047291 */ /* 0x002fd2000f8ec0ff */
[----:B0-----:R-:W0:Y:S04]  /*2630*/  LDS.128 R4, [UR4+0x10] ;  /* 0x00001004ff047984 */ /* 0x001e280008000c00 */
        /* <DEDUP_REMOVED lines=18> */
.L_x_30:
[----:B------:R-:W0:Y:S01]  /*2760*/  S2R R0, SR_TID.X ;  /* 0x0000000000007919 */ /* 0x000e220000002100 */
[----:B------:R-:W0:Y:S02]  /*2770*/  LDC.64 R2, c[0x0][0x380] ;  /* 0x0000e000ff027b82 */ /* 0x000e240000000a00 */
[----:B0-----:R-:W-:-:S05]  /*2780*/  IMAD.WIDE.U32 R2, R0, 0x4, R2 ;  /* 0x0000000400027825 */ /* 0x001fca00078e0002 */
[----:B------:R-:W2:Y:S04]  /*2790*/  LDG.E.CONSTANT R19, desc[UR6][R2.64] ;  /* 0x0000000602137981 */ /* 0x000ea8000c1e9900 */
[----:B------:R-:W2:Y:S04]  /*27a0*/  LDG.E.CONSTANT R4, desc[UR6][R2.64+0x400] ;  /* 0x0004000602047981 */ /* 0x000ea8000c1e9900 */
[----:B------:R-:W2:Y:S04]  /*27b0*/  LDG.E.CONSTANT R5, desc[UR6][R2.64+0x800] ;  /* 0x0008000602057981 */ /* 0x000ea8000c1e9900 */
[----:B------:R-:W3:Y:S04]  /*27c0*/  LDG.E.CONSTANT R6, desc[UR6][R2.64+0xc00] ;  /* 0x000c000602067981 */ /* 0x000ee8000c1e9900 */
[----:B------:R-:W3:Y:S04]  /*27d0*/  LDG.E.CONSTANT R7, desc[UR6][R2.64+0x1000] ;  /* 0x0010000602077981 */ /* 0x000ee8000c1e9900 */
[----:B------:R-:W4:Y:S04]  /*27e0*/  LDG.E.CONSTANT R8, desc[UR6][R2.64+0x1400] ;  /* 0x0014000602087981 */ /* 0x000f28000c1e9900 */
[----:B------:R-:W4:Y:S04]  /*27f0*/  LDG.E.CONSTANT R9, desc[UR6][R2.64+0x1800] ;  /* 0x0018000602097981 */ /* 0x000f28000c1e9900 */
[----:B------:R-:W5:Y:S04]  /*2800*/  LDG.E.CONSTANT R10, desc[UR6][R2.64+0x1c00] ;  /* 0x001c0006020a7981 */ /* 0x000f68000c1e9900 */
[----:B------:R-:W5:Y:S04]  /*2810*/  LDG.E.CONSTANT R11, desc[UR6][R2.64+0x2000] ;  /* 0x00200006020b7981 */ /* 0x000f68000c1e9900 */
[----:B------:R-:W5:Y:S04]  /*2820*/  LDG.E.CONSTANT R12, desc[UR6][R2.64+0x2400] ;  /* 0x00240006020c7981 */ /* 0x000f68000c1e9900 */
[----:B------:R-:W5:Y:S04]  /*2830*/  LDG.E.CONSTANT R13, desc[UR6][R2.64+0x2800] ;  /* 0x00280006020d7981 */ /* 0x000f68000c1e9900 */
[----:B------:R-:W5:Y:S04]  /*2840*/  LDG.E.CONSTANT R14, desc[UR6][R2.64+0x2c00] ;  /* 0x002c0006020e7981 */ /* 0x000f68000c1e9900 */
[----:B------:R-:W5:Y:S04]  /*2850*/  LDG.E.CONSTANT R15, desc[UR6][R2.64+0x3000] ;  /* 0x00300006020f7981 */ /* 0x000f68000c1e9900 */
[----:B------:R-:W5:Y:S04]  /*2860*/  LDG.E.CONSTANT R16, desc[UR6][R2.64+0x3400] ;  /* 0x0034000602107981 */ /* 0x000f68000c1e9900 */
[----:B------:R-:W5:Y:S04]  /*2870*/  LDG.E.CONSTANT R17, desc[UR6][R2.64+0x3800] ;  /* 0x0038000602117981 */ /* 0x000f68000c1e9900 */
[----:B------:R-:W5:Y:S01]  /*2880*/  LDG.E.CONSTANT R18, desc[UR6][R2.64+0x3c00] ;  /* 0x003c000602127981 */ /* 0x000f62000c1e9900 */
[----:B------:R-:W-:-:S02]  /*2890*/  ISETP.GE.U32.AND P0, PT, R20, 0x2000, PT ;  /* 0x000020001400780c */ /* 0x000fc40003f06070 */
[----:B--2---:R-:W-:-:S04]  /*28a0*/  IADD3 R4, PT, PT, R5, R4, R19 ;  /* 0x0000000405047210 */ /* 0x004fc80007ffe013 */
[----:B---3--:R-:W-:-:S04]  /*28b0*/  IADD3 R4, PT, PT, R7, R6, R4 ;  /* 0x0000000607047210 */ /* 0x008fc80007ffe004 */
[----:B----4-:R-:W-:-:S04]  /*28c0*/  IADD3 R4, PT, PT, R9, R8, R4 ;  /* 0x0000000809047210 */ /* 0x010fc80007ffe004 */
[----:B-----5:R-:W-:Y:S01]  /*28d0*/  IADD3 R4, PT, PT, R11, R10, R4 ;  /* 0x0000000a0b047210 */ /* 0x020fe20007ffe004 */
[----:B------:R-:W-:-:S03]  /*28e0*/  IMAD.MOV.U32 R11, RZ, RZ, 0x1000 ;  /* 0x00001000ff0b7424 */ /* 0x000fc600078e00ff */
[----:B------:R-:W-:-:S04]  /*28f0*/  IADD3 R4, PT, PT, R13, R12, R4 ;  /* 0x0000000c0d047210 */ /* 0x000fc80007ffe004 */
[----:B------:R-:W-:-:S04]  /*2900*/  IADD3 R4, PT, PT, R15, R14, R4 ;  /* 0x0000000e0f047210 */ /* 0x000fc80007ffe004 */
[----:B------:R-:W-:-:S05]  /*2910*/  IADD3 R17, PT, PT, R17, R16, R4 ;  /* 0x0000001011117210 */ /* 0x000fca0007ffe004 */
[----:B------:R-:W-:Y:S01]  /*2920*/  IMAD.IADD R8, R18, 0x1, R17 ;  /* 0x0000000112087824 */ /* 0x000fe200078e0211 */
[----:B------:R-:W-:Y:S06]  /*2930*/  @!P0 BRA `(.L_x_44) ;  /* 0x00000000008c8947 */ /* 0x000fec0003800000 */
[----:B------:R-:W0:Y:S01]  /*2940*/  LDC R7, c[0x0][0x390] ;  /* 0x0000e400ff077b82 */ /* 0x000e220000000800 */
[----:B------:R-:W-:Y:S02]  /*2950*/  VIADD R6, R20, 0xfffff000 ;  /* 0xfffff00014067836 */ /* 0x000fe40000000000 */
[----:B------:R-:W-:-:S07]  /*2960*/  IMAD.MOV.U32 R11, RZ, RZ, 0x1000 ;  /* 0x00001000ff0b7424 */ /* 0x000fce00078e00ff */
.L_x_46:
[----:B------:R-:W-:-:S05]  /*2970*/  IMAD.WIDE R4, R11, 0x4, R2 ;  /* 0x000000040b047825 */ /* 0x000fca00078e0202 */
        /* <DEDUP_REMOVED lines=16> */
[----:B--2---:R-:W-:-:S04]  /*2a80*/  IADD3 R18, PT, PT, R18, R19, R8 ;  /* 0x0000001312127210 */ /* 0x004fc80007ffe008 */
[----:B---3--:R-:W-:Y:S01]  /*2a90*/  IADD3 R18, PT, PT, R21, R20, R18 ;  /* 0x0000001415127210 */ /* 0x008fe20007ffe012 */
[----:B0-----:R-:W-:-:S04]  /*2aa0*/  IMAD.MOV.U32 R20, RZ, RZ, R7 ;  /* 0x000000ffff147224 */ /* 0x001fc800078e0007 */
[----:B------:R-:W-:Y:S01]  /*2ab0*/  IMAD.IADD R8, R20, 0x1, -R11 ;  /* 0x0000000114087824 */ /* 0x000fe200078e0a0b */
[----:B----4-:R-:W-:-:S04]  /*2ac0*/  IADD3 R18, PT, PT, R23, R22, R18 ;  /* 0x0000001617127210 */ /* 0x010fc80007ffe012 */
[----:B------:R-:W-:Y:S02]  /*2ad0*/  ISETP.GE.AND P0, PT, R8, 0x1000, PT ;  /* 0x000010000800780c */ /* 0x000fe40003f06270 */
[----:B-----5:R-:W-:-:S04]  /*2ae0*/  IADD3 R18, PT, PT, R25, R24, R18 ;  /* 0x0000001819127210 */ /* 0x020fc80007ffe012 */
[----:B------:R-:W-:-:S04]  /*2af0*/  IADD3 R14, PT, PT, R14, R17, R18 ;  /* 0x000000110e0e7210 */ /* 0x000fc80007ffe012 */
[----:B------:R-:W-:-:S04]  /*2b00*/  IADD3 R12, PT, PT, R15, R12, R14 ;  /* 0x0000000c0f0c7210 */ /* 0x000fc80007ffe00e */
[----:B------:R-:W-:-:S04]  /*2b10*/  IADD3 R10, PT, PT, R10, R13, R12 ;  /* 0x0000000d0a0a7210 */ /* 0x000fc80007ffe00c */
[----:B------:R-:W-:Y:S01]  /*2b20*/  IADD3 R8, PT, PT, R16, R9, R10 ;  /* 0x0000000910087210 */ /* 0x000fe20007ffe00a */
[----:B------:R-:W-:Y:S06]  /*2b30*/  @!P0 BRA `(.L_x_45) ;  /* 0x0000000400fc8947 */ /* 0x000fec0003800000 */
[----:B------:R-:W-:-:S05]  /*2b40*/  VIADD R11, R11, 0x1000 ;  /* 0x000010000b0b7836 */ /* 0x000fca0000000000 */
[----:B------:R-:W-:-:S13]  /*2b50*/  ISETP.GT.AND P0, PT, R11, R6, PT ;  /* 0x000000060b00720c */ /* 0x000fda0003f04270 */
[----:B------:R-:W-:Y:S05]  /*2b60*/  @!P0 BRA `(.L_x_46) ;  /* 0xfffffffc00808947 */ /* 0x000fea000383ffff */
.L_x_44:
        /* <DEDUP_REMOVED lines=20> */
.L_x_50:
        /* <DEDUP_REMOVED lines=8> */
.L_x_49:
[----:B------:R-:W-:Y:S05]  /*2d30*/  BSYNC.RECONVERGENT B2 ;  /* 0x0000000000027941 */ /* 0x000fea0003800200 */
.L_x_48:
        /* <DEDUP_REMOVED lines=16> */
.L_x_53:
        /* <DEDUP_REMOVED lines=20> */
[----:B------:R-:W5:Y:S04]  /*2f80*/  LDG.E.CONSTANT R22, desc[UR6][R2.64+0x2400] ;  /* 0x0024000602167981 */ /* 0x000f68000c1e9900 */
[----:B------:R0:W5:Y:S04]  /*2f90*/  LDG.E.CONSTANT R5, desc[UR6][R4.64] ;  /* 0x0000000604057981 */ /* 0x000168000c1e9900 */
        /* <DEDUP_REMOVED lines=17> */
.L_x_52:
[----:B------:R-:W-:Y:S05]  /*30b0*/  BSYNC.RECONVERGENT B2 ;  /* 0x0000000000027941 */ /* 0x000fea0003800200 */
.L_x_51:
        /* <DEDUP_REMOVED lines=10> */
[----:B------:R-:W5:Y:S01]  /*3160*/  LDG.E.CONSTANT R16, desc[UR6][R2.64+0x1400] ;  /* 0x0014000602107981 */ /* 0x000f62000c1e9900 */
[----:B0-----:R-:W-:-:S04]  /*3170*/  IMAD.WIDE.U32 R4, R11, 0x4, R6 ;  /* 0x000000040b047825 */ /* 0x001fc800078e0006 */
[----:B------:R-:W-:Y:S02]  /*3180*/  IMAD.WIDE.U32 R6, R13, 0x4, R6 ;  /* 0x000000040d067825 */ /* 0x000fe400078e0006 */
[----:B------:R0:W2:Y:S04]  /*3190*/  LDG.E.CONSTANT R5, desc[UR6][R4.64] ;  /* 0x0000000604057981 */ /* 0x0000a8000c1e9900 */
[----:B------:R1:W3:Y:S04]  /*31a0*/  LDG.E.CONSTANT R13, desc[UR6][R2.64] ;  /* 0x00000006020d7981 */ /* 0x0002e8000c1e9900 */
[----:B------:R-:W4:Y:S01]  /*31b0*/  LDG.E.CONSTANT R7, desc[UR6][R6.64] ;  /* 0x0000000606077981 */ /* 0x000f22000c1e9900 */
[----:B0-----:R-:W-:Y:S01]  /*31c0*/  IADD3 R4, P1, PT, R2, 0x2000, RZ ;  /* 0x0000200002047810 */ /* 0x001fe20007f3e0ff */
[----:B------:R-:W-:Y:S01]  /*31d0*/  VIADD R10, R10, 0x800 ;  /* 0x000008000a0a7836 */ /* 0x000fe20000000000 */
[----:B------:R-:W-:Y:S01]  /*31e0*/  PLOP3.LUT P0, PT, PT, PT, PT, 0x8, 0x80 ;  /* 0x000000000080781c */ /* 0x000fe20003f0e170 */
[----:B------:R-:W-:-:S02]  /*31f0*/  VIADD R11, R11, 0x800 ;  /* 0x000008000b0b7836 */ /* 0x000fc40000000000 */
[----:B-1----:R-:W-:Y:S01]  /*3200*/  IMAD.MOV.U32 R2, RZ, RZ, R4 ;  /* 0x000000ffff027224 */ /* 0x002fe200078e0004 */
[----:B--2---:R-:W-:-:S04]  /*3210*/  IADD3 R12, PT, PT, R12, R5, R8 ;  /* 0x000000050c0c7210 */ /* 0x004fc80007ffe008 */
[----:B---3--:R-:W-:Y:S01]  /*3220*/  IADD3 R12, PT, PT, R14, R13, R12 ;  /* 0x0000000d0e0c7210 */ /* 0x008fe20007ffe00c */
[----:B------:R-:W-:-:S03]  /*3230*/  IMAD.X R5, RZ, RZ, R3, P1 ;  /* 0x000000ffff057224 */ /* 0x000fc600008e0603 */
[----:B----4-:R-:W-:Y:S01]  /*3240*/  IADD3 R12, PT, PT, R15, R7, R12 ;  /* 0x000000070f0c7210 */ /* 0x010fe20007ffe00c */
[----:B------:R-:W-:-:S03]  /*3250*/  IMAD.MOV.U32 R3, RZ, RZ, R5 ;  /* 0x000000ffff037224 */ /* 0x000fc600078e0005 */
[----:B-----5:R-:W-:-:S07]  /*3260*/  IADD3 R8, PT, PT, R16, R17, R12 ;  /* 0x0000001110087210 */ /* 0x020fce0007ffe00c */
.L_x_55:
[----:B------:R-:W-:Y:S05]  /*3270*/  BSYNC.RECONVERGENT B2 ;  /* 0x0000000000027941 */ /* 0x000fea0003800200 */
.L_x_54:
        /* <DEDUP_REMOVED lines=10> */
.L_x_47:
[----:B------:R-:W-:Y:S05]  /*3320*/  BSYNC.RECONVERGENT B1 ;  /* 0x0000000000017941 */ /* 0x000fea0003800200 */
.L_x_45:
        /* <DEDUP_REMOVED lines=13> */
[----:B0-----:R-:W-:Y:S05]  /*3400*/  @P0 BRA `(.L_x_17) ;  /* 0x0000000000280947 */ /* 0x001fea0003800000 */
        /* <DEDUP_REMOVED lines=9> */
[----:B------:R-:W-:-:S07]  /*34a0*/  IMAD.IADD R3, R0, 0x1, R9 ;  /* 0x0000000100037824 */ /* 0x000fce00078e0209 */
.L_x_17:
[----:B------:R-:W-:Y:S05]  /*34b0*/  BSYNC.RECONVERGENT B0 ;  /* 0x0000000000007941 */ /* 0x000fea0003800200 */
.L_x_1:
[----:B------:R-:W-:Y:S05]  /*34c0*/  @P0 EXIT ;  /* 0x000000000000094d */ /* 0x000fea0003800000 */
[----:B0-----:R-:W0:Y:S01]  /*34d0*/  LDC.64 R4, c[0x0][0x388] ;  /* 0x0000e200ff047b82 */ /* 0x001e220000000a00 */
[----:B------:R-:W1:Y:S02]  /*34e0*/  LDCU UR4, c[0x0][0x398] ;  /* 0x00007300ff0477ac */ /* 0x000e640008000800 */
[----:B-1----:R-:W-:-:S05]  /*34f0*/  VIADD R3, R3, UR4 ;  /* 0x0000000403037c36 */ /* 0x002fca0008000000 */
[----:B0-----:R-:W-:Y:S01]  /*3500*/  STG.E desc[UR6][R4.64], R3 ;  /* 0x0000000304007986 */ /* 0x001fe2000c101906 */
[----:B------:R-:W-:Y:S05]  /*3510*/  EXIT ;  /* 0x000000000000794d */ /* 0x000fea0003800000 */
.L_x_56:
[----:B------:R-:W-:-:S00]  /*3520*/  BRA `(.L_x_56) ;  /* 0xfffffffc00fc7947 */ /* 0x000fc0000383ffff */
[----:B------:R-:W-:-:S00]  /*3530*/  NOP ;  /* 0x0000000000007918 */ /* 0x000fc00000000000 */
        /* <DEDUP_REMOVED lines=12> */
.L_x_507:


//--------------------- .text._ZN3cub18CUB_300001_SM_10006detail6reduce18DeviceReduceKernelINS2_10policy_hubIijN4cuda3std3__44plusIvEEE10Policy1000EPijS9_iNS7_10__identityEEEvT0_PT3_T1_NS0_13GridEvenShareISH_EET2_T4_ --------------------------
	.section	.text._ZN3cub18CUB_300001_SM_10006detail6reduce18DeviceReduceKernelINS2_10policy_hubIijN4cuda3std3__44plusIvEEE10Policy1000EPijS9_iNS7_10__identityEEEvT0_PT3_T1_NS0_13GridEvenShareISH_EET2_T4_,"ax",@progbits
	.align	128
        .global         _ZN3cub18CUB_300001_SM_10006detail6reduce18DeviceReduceKernelINS2_10policy_hubIijN4cuda3std3__44plusIvEEE10Policy1000EPijS9_iNS7_10__identityEEEvT0_PT3_T1_NS0_13GridEvenShareISH_EET2_T4_
        .type           _ZN3cub18CUB_300001_SM_10006detail6reduce18DeviceReduceKernelINS2_10policy_hubIijN4cuda3std3__44plusIvEEE10Policy1000EPijS9_iNS7_10__identityEEEvT0_PT3_T1_NS0_13GridEvenShareISH_EET2_T4_,@function
        .size           _ZN3cub18CUB_300001_SM_10006detail6reduce18DeviceReduceKernelINS2_10policy_hubIijN4cuda3std3__44plusIvEEE10Policy1000EPijS9_iNS7_10__identityEEEvT0_PT3_T1_NS0_13GridEvenShareISH_EET2_T4_,(.L_x_508 - _ZN3cub18CUB_300001_SM_10006detail6reduce18DeviceReduceKernelINS2_10policy_hubIijN4cuda3std3__44plusIvEEE10Policy1000EPijS9_iNS7_10__identityEEEvT0_PT3_T1_NS0_13GridEvenShareISH_EET2_T4_)
        .other          _ZN3cub18CUB_300001_SM_10006detail6reduce18DeviceReduceKernelINS2_10policy_hubIijN4cuda3std3__44plusIvEEE10Policy1000EPijS9_iNS7_10__identityEEEvT0_PT3_T1_NS0_13GridEvenShareISH_EET2_T4_,@"STO_CUDA_ENTRY STV_DEFAULT"
_ZN3cub18CUB_300001_SM_10006detail6reduce18DeviceReduceKernelINS2_10policy_hubIijN4cuda3std3__44plusIvEEE10Policy1000EPijS9_iNS7_10__identityEEEvT0_PT3_T1_NS0_13GridEvenShareISH_EET2_T4_:
.text._ZN3cub18CUB_300001_SM_10006detail6reduce18DeviceReduceKernelINS2_10policy_hubIijN4cuda3std3__44plusIvEEE10Policy1000EPijS9_iNS7_10__identityEEEvT0_PT3_T1_NS0_13GridEvenShareISH_EET2_T4_:
[----:B------:R-:W-:Y:S01]  /*0000*/  LDC R1, c[0x0][0x37c] ;  /* 0x0000df00ff017b82 */ /* 0x000fe20000000800 */
[----:B------:R-:W0:Y:S01]  /*0010*/  S2R R0, SR_CTAID.X ;  /* 0x0000000000007919 */ /* 0x000e220000002500 */
[----:B------:R-:W1:Y:S01]  /*0020*/  LDCU UR4, c[0x0][0x380] ;  /* 0x00007000ff0477ac */ /* 0x000e620008000800 */
[----:B------:R-:W-:Y:S01]  /*0030*/  BSSY.RECONVERGENT B0, `(.L_x_57) ;  /* 0x0000264000007945 */ /* 0x000fe20003800200 */
[----:B------:R-:W2:Y:S01]  /*0040*/  LDCU UR5, c[0x0][0x3ac] ;  /* 0x00007580ff0577ac */ /* 0x000ea20008000800 */
[----:B------:R-:W3:Y:S01]  /*0050*/  LDCU.64 UR8, c[0x0][0x358] ;  /* 0x00006b00ff0877ac */ /* 0x000ee20008000a00 */
[----:B-1----:R-:W-:Y:S02]  /*0060*/  ULOP3.LUT UP0, URZ, UR4, 0xf, URZ, 0xc0, !UPT ;  /* 0x0000000f04ff7892 */ /* 0x002fe4000f80c0ff */
[----:B--2---:R-:W-:Y:S01]  /*0070*/  USHF.L.U32 UR5, UR5, 0xc, URZ ;  /* 0x0000000c05057899 */ /* 0x004fe200080006ff */
[----:B0-----:R-:W-:-:S06]  /*0080*/  IMAD.SHL.U32 R23, R0, 0x1000, RZ ;  /* 0x0000100000177824 */ /* 0x001fcc00078e00ff */
[----:B---3--:R-:W-:Y:S05]  /*0090*/  BRA.U UP0, `(.L_x_58) ;  /* 0x0000001100847547 */ /* 0x008fea000b800000 */
[----:B------:R-:W0:Y:S02]  /*00a0*/  LDC R3, c[0x0][0x3a8] ;  /* 0x0000ea00ff037b82 */ /* 0x000e240000000800 */
[----:B0-----:R-:W-:-:S05]  /*00b0*/  IMAD R22, R0, -0x1000, R3 ;  /* 0xfffff00000167824 */ /* 0x001fca00078e0203 */
[----:B------:R-:W-:-:S13]  /*00c0*/  ISETP.GT.U32.AND P0, PT, R22, 0xfff, PT ;  /* 0x00000fff1600780c */ /* 0x000fda0003f04070 */
[----:B------:R-:W-:Y:S05]  /*00d0*/  @P0 BRA `(.L_x_59) ;  /* 0x0000000800680947 */ /* 0x000fea0003800000 */
[----:B------:R-:W0:Y:S01]  /*00e0*/  S2R R5, SR_TID.X ;  /* 0x0000000000057919 */ /* 0x000e220000002100 */
[----:B------:R-:W-:Y:S01]  /*00f0*/  BSSY.RECONVERGENT B1, `(.L_x_60) ;  /* 0x000000a000017945 */ /* 0x000fe20003800200 */
[----:B------:R-:W-:Y:S01]  /*0100*/  IMAD.MOV.U32 R2, RZ, RZ, RZ ;  /* 0x000000ffff027224 */ /* 0x000fe200078e00ff */
[----:B0-----:R-:W-:Y:S01]  /*0110*/  ISETP.GE.U32.AND P0, PT, R5, R22, PT ;  /* 0x000000160500720c */ /* 0x001fe20003f06070 */
[----:B------:R-:W-:-:S12]  /*0120*/  IMAD.MOV.U32 R11, RZ, RZ, R5 ;  /* 0x000000ffff0b7224 */ /* 0x000fd800078e0005 */
[----:B------:R-:W-:Y:S05]  /*0130*/  @P0 BRA `(.L_x_61) ;  /* 0x0000000000140947 */ /* 0x000fea0003800000 */
[----:B------:R-:W0:Y:S01]  /*0140*/  LDC.64 R6, c[0x0][0x380] ;  /* 0x0000e000ff067b82 */ /* 0x000e220000000a00 */
[----:B------:R-:W-:-:S04]  /*0150*/  IMAD R9, R0, 0x1000, R5 ;  /* 0x0000100000097824 */ /* 0x000fc800078e0205 */
[----:B0-----:R-:W-:-:S05]  /*0160*/  IMAD.WIDE.U32 R6, R9, 0x4, R6 ;  /* 0x0000000409067825 */ /* 0x001fca00078e0006 */
[----:B------:R0:W5:Y:S01]  /*0170*/  LDG.E.CONSTANT R2, desc[UR8][R6.64] ;  /* 0x0000000806027981 */ /* 0x000162000c1e9900 */
[----:B------:R-:W-:-:S07]  /*0180*/  VIADD R11, R5, 0x100 ;  /* 0x00000100050b7836 */ /* 0x000fce0000000000 */
.L_x_61:
[----:B------:R-:W-:Y:S05]  /*0190*/  BSYNC.RECONVERGENT B1 ;  /* 0x0000000000017941 */ /* 0x000fea0003800200 */
.L_x_60:
[----:B------:R-:W-:Y:S01]  /*01a0*/  ISETP.GE.U32.AND P0, PT, R11, R22, PT ;  /* 0x000000160b00720c */ /* 0x000fe20003f06070 */
[----:B------:R-:W-:-:S12]  /*01b0*/  BSSY.RECONVERGENT B1, `(.L_x_62) ;  /* 0x000002e000017945 */ /* 0x000fd80003800200 */
[----:B------:R-:W-:Y:S05]  /*01c0*/  @P0 BRA `(.L_x_63) ;  /* 0x0000000000b00947 */ /* 0x000fea0003800000 */
[----:B------:R-:W-:Y:S01]  /*01d0*/  LOP3.LUT R4, RZ, R11, RZ, 0x33, !PT ;  /* 0x0000000bff047212 */ /* 0x000fe200078e33ff */
[----:B------:R-:W-:Y:S04]  /*01e0*/  BSSY.RECONVERGENT B2, `(.L_x_64) ;  /* 0x0000014000027945 */ /* 0x000fe80003800200 */
[----:B------:R-:W-:-:S04]  /*01f0*/  IMAD.IADD R3, R4, 0x1, R3 ;  /* 0x0000000104037824 */ /* 0x000fc800078e0203 */
[----:B0-----:R-:W-:Y:S01]  /*0200*/  IMAD R6, R0, -0x1000, R3 ;  /* 0xfffff00000067824 */ /* 0x001fe200078e0203 */
[----:B------:R-:W-:-:S04]  /*0210*/  LOP3.LUT R4, R3, 0x300, RZ, 0xc0, !PT ;  /* 0x0000030003047812 */ /* 0x000fc800078ec0ff */
[----:B------:R-:W-:Y:S02]  /*0220*/  ISETP.NE.AND P0, PT, R4, 0x300, PT ;  /* 0x000003000400780c */ /* 0x000fe40003f05270 */
[----:B------:R-:W-:-:S11]  /*0230*/  ISETP.GE.U32.AND P1, PT, R6, 0x300, PT ;  /* 0x000003000600780c */ /* 0x000fd60003f26070 */
[----:B------:R-:W-:Y:S05]  /*0240*/  @!P0 BRA `(.L_x_65) ;  /* 0x0000000000348947 */ /* 0x000fea0003800000 */
[----:B------:R-:W0:Y:S01]  /*0250*/  LDC.64 R8, c[0x0][0x380] ;  /* 0x0000e000ff087b82 */ /* 0x000e220000000a00 */
[----:B------:R-:W-:Y:S01]  /*0260*/  LEA.HI R3, R3, 0x1, RZ, 0x18 ;  /* 0x0000000103037811 */ /* 0x000fe200078fc0ff */
[----:B------:R-:W-:-:S03]  /*0270*/  IMAD R13, R0, 0x1000, R11 ;  /* 0x00001000000d7824 */ /* 0x000fc600078e020b */
[----:B------:R-:W-:-:S05]  /*0280*/  LOP3.LUT R3, R3, 0x3, RZ, 0xc0, !PT ;  /* 0x0000000303037812 */ /* 0x000fca00078ec0ff */
[----:B------:R-:W-:-:S07]  /*0290*/  IMAD.MOV R3, RZ, RZ, -R3 ;  /* 0x000000ffff037224 */ /* 0x000fce00078e0a03 */
.L_x_66:
[----:B0-----:R-:W-:-:S06]  /*02a0*/  IMAD.WIDE.U32 R6, R13, 0x4, R8 ;  /* 0x000000040d067825 */ /* 0x001fcc00078e0008 */
[----:B------:R-:W2:Y:S01]  /*02b0*/  LDG.E.CONSTANT R7, desc[UR8][R6.64] ;  /* 0x0000000806077981 */ /* 0x000ea2000c1e9900 */
[----:B------:R-:W-:Y:S02]  /*02c0*/  VIADD R3, R3, 0x1 ;  /* 0x0000000103037836 */ /* 0x000fe40000000000 */
[----:B------:R-:W-:Y:S02]  /*02d0*/  VIADD R11, R11, 0x100 ;  /* 0x000001000b0b7836 */ /* 0x000fe40000000000 */
[----:B------:R-:W-:Y:S01]  /*02e0*/  VIADD R13, R13, 0x100 ;  /* 0x000001000d0d7836 */ /* 0x000fe20000000000 */
[----:B------:R-:W-:Y:S01]  /*02f0*/  ISETP.NE.AND P0, PT, R3, RZ, PT ;  /* 0x000000ff0300720c */ /* 0x000fe20003f05270 */
[----:B--2--5:R-:W-:-:S12]  /*0300*/  IMAD.IADD R2, R7, 0x1, R2 ;  /* 0x0000000107027824 */ /* 0x024fd800078e0202 */
[----:B------:R-:W-:Y:S05]  /*0310*/  @P0 BRA `(.L_x_66) ;  /* 0xfffffffc00e00947 */ /* 0x000fea000383ffff */
.L_x_65:
[----:B------:R-:W-:Y:S05]  /*0320*/  BSYNC.RECONVERGENT B2 ;  /* 0x0000000000027941 */ /* 0x000fea0003800200 */
.L_x_64:
[----:B------:R-:W-:Y:S05]  /*0330*/  @!P1 BRA `(.L_x_63) ;  /* 0x0000000000549947 */ /* 0x000fea0003800000 */
[----:B------:R-:W0:Y:S01]  /*0340*/  LDC.64 R6, c[0x0][0x380] ;  /* 0x0000e000ff067b82 */ /* 0x000e220000000a00 */
[----:B------:R-:W-:Y:S02]  /*0350*/  VIADD R3, R11, 0x200 ;  /* 0x000002000b037836 */ /* 0x000fe40000000000 */
[----:B------:R-:W-:-:S07]  /*0360*/  IMAD R17, R0, 0x1000, R11 ;  /* 0x0000100000117824 */ /* 0x000fce00078e020b */
.L_x_67:
[C---:B------:R-:W-:Y:S02]  /*0370*/  VIADD R11, R17.reuse, 0x100 ;  /* 0x00000100110b7836 */ /* 0x040fe40000000000 */
[----:B0-----:R-:W-:-:S04]  /*0380*/  IMAD.WIDE.U32 R8, R17, 0x4, R6 ;  /* 0x0000000411087825 */ /* 0x001fc800078e0006 */
[C---:B------:R-:W-:Y:S02]  /*0390*/  VIADD R13, R17.reuse, 0x200 ;  /* 0x00000200110d7836 */ /* 0x040fe40000000000 */
[----:B------:R-:W-:Y:S01]  /*03a0*/  VIADD R15, R17, 0x300 ;  /* 0x00000300110f7836 */ /* 0x000fe20000000000 */
[----:B------:R-:W2:Y:S01]  /*03b0*/  LDG.E.CONSTANT R9, desc[UR8][R8.64] ;  /* 0x0000000808097981 */ /* 0x000ea2000c1e9900 */
[----:B------:R-:W-:-:S04]  /*03c0*/  IMAD.WIDE.U32 R10, R11, 0x4, R6 ;  /* 0x000000040b0a7825 */ /* 0x000fc800078e0006 */
[--C-:B------:R-:W-:Y:S02]  /*03d0*/  IMAD.WIDE.U32 R12, R13, 0x4, R6.reuse ;  /* 0x000000040d0c7825 */ /* 0x100fe400078e0006 */
[----:B------:R-:W2:Y:S02]  /*03e0*/  LDG.E.CONSTANT R10, desc[UR8][R10.64] ;  /* 0x000000080a0a7981 */ /* 0x000ea4000c1e9900 */
[----:B------:R-:W-:Y:S02]  /*03f0*/  IMAD.WIDE.U32 R14, R15, 0x4, R6 ;  /* 0x000000040f0e7825 */ /* 0x000fe400078e0006 */
[----:B------:R-:W3:Y:S04]  /*0400*/  LDG.E.CONSTANT R13, desc[UR8][R12.64] ;  /* 0x000000080c0d7981 */ /* 0x000ee8000c1e9900 */
[----:B------:R-:W3:Y:S01]  /*0410*/  LDG.E.CONSTANT R14, desc[UR8][R14.64] ;  /* 0x000000080e0e7981 */ /* 0x000ee2000c1e9900 */
[----:B------:R-:W-:-:S05]  /*0420*/  VIADD R19, R3, 0x200 ;  /* 0x0000020003137836 */ /* 0x000fca0000000000 */
[----:B------:R-:W-:Y:S01]  /*0430*/  ISETP.GE.AND P0, PT, R19, R22, PT ;  /* 0x000000161300720c */ /* 0x000fe20003f06270 */
[----:B------:R-:W-:Y:S02]  /*0440*/  VIADD R3, R3, 0x400 ;  /* 0x0000040003037836 */ /* 0x000fe40000000000 */
[----:B------:R-:W-:Y:S01]  /*0450*/  VIADD R17, R17, 0x400 ;  /* 0x0000040011117836 */ /* 0x000fe20000000000 */
[----:B--2--5:R-:W-:-:S04]  /*0460*/  IADD3 R2, PT, PT, R10, R9, R2 ;  /* 0x000000090a027210 */ /* 0x024fc80007ffe002 */
[----:B---3--:R-:W-:-:S05]  /*0470*/  IADD3 R2, PT, PT, R14, R13, R2 ;  /* 0x0000000d0e027210 */ /* 0x008fca0007ffe002 */
[----:B------:R-:W-:Y:S05]  /*0480*/  @!P0 BRA `(.L_x_67) ;  /* 0xfffffffc00b88947 */ /* 0x000fea000383ffff */
.L_x_63:
[----:B------:R-:W-:Y:S05]  /*0490*/  BSYNC.RECONVERGENT B1 ;  /* 0x0000000000017941 */ /* 0x000fea0003800200 */
.L_x_62:
[----:B------:R-:W-:-:S13]  /*04a0*/  ISETP.GE.U32.AND P0, PT, R22, 0x100, PT ;  /* 0x000001001600780c */ /* 0x000fda0003f06070 */
[----:B------:R-:W-:Y:S05]  /*04b0*/  @!P0 BRA `(.L_x_68) ;  /* 0x0000000000648947 */ /* 0x000fea0003800000 */
[----:B------:R-:W1:Y:S01]  /*04c0*/  S2R R3, SR_LANEID ;  /* 0x0000000000037919 */ /* 0x000e620000000000 */
[----:B-----5:R-:W2:Y:S01]  /*04d0*/  REDUX.SUM.S32 UR4, R2 ;  /* 0x00000000020473c4 */ /* 0x020ea2000000c200 */
[----:B-1----:R-:W-:-:S13]  /*04e0*/  ISETP.NE.AND P0, PT, R3, RZ, PT ;  /* 0x000000ff0300720c */ /* 0x002fda0003f05270 */
[----:B0-----:R-:W0:Y:S01]  /*04f0*/  @!P0 S2R R7, SR_CgaCtaId ;  /* 0x0000000000078919 */ /* 0x001e220000008800 */
[----:B------:R-:W-:Y:S02]  /*0500*/  @!P0 MOV R4, 0x400 ;  /* 0x0000040000048802 */ /* 0x000fe40000000f00 */
[----:B------:R-:W-:Y:S02]  /*0510*/  @!P0 SHF.R.U32.HI R3, RZ, 0x3, R5 ;  /* 0x00000003ff038819 */ /* 0x000fe40000011605 */
[----:B0-----:R-:W-:Y:S02]  /*0520*/  @!P0 LEA R7, R7, R4, 0x18 ;  /* 0x0000000407078211 */ /* 0x001fe400078ec0ff */
[----:B------:R-:W-:Y:S01]  /*0530*/  @!P0 LOP3.LUT R4, R3, 0x7c, RZ, 0xc0, !PT ;  /* 0x0000007c03048812 */ /* 0x000fe200078ec0ff */
[----:B--2---:R-:W-:-:S04]  /*0540*/  IMAD.U32 R3, RZ, RZ, UR4 ;  /* 0x00000004ff037e24 */ /* 0x004fc8000f8e00ff */
        /* <DEDUP_REMOVED lines=16> */
.L_x_68:
[----:B------:R-:W-:Y:S01]  /*0650*/  LOP3.LUT R3, R5, 0x3e0, RZ, 0xc0, !PT ;  /* 0x000003e005037812 */ /* 0x000fe200078ec0ff */
[----:B------:R-:W1:Y:S04]  /*0660*/  S2R R10, SR_LANEID ;  /* 0x00000000000a7919 */ /* 0x000e680000000000 */
[----:B0-----:R-:W-:Y:S01]  /*0670*/  VIADD R7, R3, 0x20 ;  /* 0x0000002003077836 */ /* 0x001fe20000000000 */
[----:B------:R-:W-:-:S04]  /*0680*/  LOP3.LUT R3, RZ, R3, RZ, 0x33, !PT ;  /* 0x00000003ff037212 */ /* 0x000fc800078e33ff */
[----:B------:R-:W-:Y:S01]  /*0690*/  ISETP.GT.U32.AND P0, PT, R7, R22, PT ;  /* 0x000000160700720c */ /* 0x000fe20003f04070 */
[----:B------:R-:W-:-:S05]  /*06a0*/  IMAD.IADD R3, R22, 0x1, R3 ;  /* 0x0000000116037824 */ /* 0x000fca00078e0203 */
[----:B------:R-:W-:-:S05]  /*06b0*/  SEL R7, R3, 0x1f, P0 ;  /* 0x0000001f03077807 */ /* 0x000fca0000000000 */
[----:B-----5:R-:W0:Y:S01]  /*06c0*/  SHFL.DOWN PT, R3, R2, 0x1, R7 ;  /* 0x0820000002037989 */ /* 0x020e2200000e0007 */
[CC--:B-1----:R-:W-:Y:S01]  /*06d0*/  ISETP.GE.AND P0, PT, R10.reuse, R7.reuse, PT ;  /* 0x000000070a00720c */ /* 0x0c2fe20003f06270 */
[C---:B------:R-:W-:Y:S01]  /*06e0*/  VIADD R6, R10.reuse, 0x2 ;  /* 0x000000020a067836 */ /* 0x040fe20000000000 */
[C---:B------:R-:W-:Y:S01]  /*06f0*/  ISETP.NE.AND P1, PT, R10.reuse, RZ, PT ;  /* 0x000000ff0a00720c */ /* 0x040fe20003f25270 */
[----:B------:R-:W-:Y:S01]  /*0700*/  VIADD R8, R10, 0x4 ;  /* 0x000000040a087836 */ /* 0x000fe20000000000 */
[----:B0-----:R-:W-:Y:S02]  /*0710*/  SEL R3, R3, RZ, !P0 ;  /* 0x000000ff03037207 */ /* 0x001fe40004000000 */
[----:B------:R-:W-:-:S09]  /*0720*/  ISETP.GT.AND P0, PT, R6, R7, PT ;  /* 0x000000070600720c */ /* 0x000fd20003f04270 */
[----:B------:R-:W0:Y:S01]  /*0730*/  @!P1 S2R R12, SR_CgaCtaId ;  /* 0x00000000000c9919 */ /* 0x000e220000008800 */
[----:B------:R-:W-:Y:S01]  /*0740*/  @!P1 MOV R9, 0x400 ;  /* 0x0000040000099802 */ /* 0x000fe20000000f00 */
[----:B------:R-:W-:-:S05]  /*0750*/  IMAD.IADD R4, R3, 0x1, R2 ;  /* 0x0000000103047824 */ /* 0x000fca00078e0202 */
        /* <DEDUP_REMOVED lines=27> */
[C---:B------:R-:W-:Y:S02]  /*0910*/  ISETP.GT.U32.AND P2, PT, R22.reuse, 0x40, PT ;  /* 0x000000401600780c */ /* 0x040fe40003f44070 */
[C---:B------:R-:W-:Y:S02]  /*0920*/  ISETP.GT.U32.AND P1, PT, R22.reuse, 0x20, PT ;  /* 0x000000201600780c */ /* 0x040fe40003f24070 */
[----:B------:R-:W-:Y:S01]  /*0930*/  ISETP.GT.U32.AND P3, PT, R22, 0x80, PT ;  /* 0x000000801600780c */ /* 0x000fe20003f64070 */
[----:B-1----:R-:W-:-:S09]  /*0940*/  ULEA UR4, UR5, UR4, 0x18 ;  /* 0x0000000405047291 */ /* 0x002fd2000f8ec0ff */
[----:B------:R-:W1:Y:S04]  /*0950*/  LDS.128 R4, [UR4+0x10] ;  /* 0x00001004ff047984 */ /* 0x000e680008000c00 */
[----:B------:R-:W2:Y:S04]  /*0960*/  LDS R2, [UR4+0xc] ;  /* 0x00000c04ff027984 */ /* 0x000ea80008000800 */
[----:B0-----:R-:W0:Y:S01]  /*0970*/  LDS.64 R8, [UR4+0x20] ;  /* 0x00002004ff087984 */ /* 0x001e220008000a00 */
[----:B-1----:R-:W-:Y:S02]  /*0980*/  SEL R4, R4, RZ, P2 ;  /* 0x000000ff04047207 */ /* 0x002fe40001000000 */
[----:B------:R-:W-:-:S02]  /*0990*/  ISETP.GT.U32.AND P2, PT, R22, 0x60, PT ;  /* 0x000000601600780c */ /* 0x000fc40003f44070 */
[----:B--2---:R-:W-:Y:S02]  /*09a0*/  SEL R2, R2, RZ, P1 ;  /* 0x000000ff02027207 */ /* 0x004fe40000800000 */
[----:B------:R-:W-:Y:S02]  /*09b0*/  SEL R5, R5, RZ, P2 ;  /* 0x000000ff05057207 */ /* 0x000fe40001000000 */
[----:B------:R-:W-:Y:S02]  /*09c0*/  IADD3 R2, PT, PT, R4, R2, R3 ;  /* 0x0000000204027210 */ /* 0x000fe40007ffe003 */
[----:B------:R-:W-:Y:S02]  /*09d0*/  ISETP.GT.U32.AND P1, PT, R22, 0xa0, PT ;  /* 0x000000a01600780c */ /* 0x000fe40003f24070 */
[----:B------:R-:W-:Y:S02]  /*09e0*/  SEL R6, R6, RZ, P3 ;  /* 0x000000ff06067207 */ /* 0x000fe40001800000 */
[----:B------:R-:W-:-:S02]  /*09f0*/  ISETP.GT.U32.AND P2, PT, R22, 0xc0, PT ;  /* 0x000000c01600780c */ /* 0x000fc40003f44070 */
[----:B------:R-:W-:Y:S02]  /*0a00*/  ISETP.GT.U32.AND P3, PT, R22, 0xe0, PT ;  /* 0x000000e01600780c */ /* 0x000fe40003f64070 */
[----:B------:R-:W-:Y:S02]  /*0a10*/  SEL R7, R7, RZ, P1 ;  /* 0x000000ff07077207 */ /* 0x000fe40000800000 */
[----:B------:R-:W-:Y:S02]  /*0a20*/  IADD3 R2, PT, PT, R6, R2, R5 ;  /* 0x0000000206027210 */ /* 0x000fe40007ffe005 */
[----:B0-----:R-:W-:Y:S02]  /*0a30*/  SEL R8, R8, RZ, P2 ;  /* 0x000000ff08087207 */ /* 0x001fe40001000000 */
[----:B------:R-:W-:Y:S02]  /*0a40*/  SEL R9, R9, RZ, P3 ;  /* 0x000000ff09097207 */ /* 0x000fe40001800000 */
[----:B------:R-:W-:-:S05]  /*0a50*/  IADD3 R2, PT, PT, R8, R2, R7 ;  /* 0x0000000208027210 */ /* 0x000fca0007ffe007 */
[----:B------:R-:W-:Y:S01]  /*0a60*/  IMAD.IADD R3, R2, 0x1, R9 ;  /* 0x0000000102037824 */ /* 0x000fe200078e0209 */
[----:B------:R-:W-:Y:S06]  /*0a70*/  BRA `(.L_x_69) ;  /* 0x0000001800fc7947 */ /* 0x000fec0003800000 */
.L_x_59:
[----:B------:R-:W0:Y:S01]  /*0a80*/  S2R R2, SR_TID.X ;  /* 0x0000000000027919 */ /* 0x000e220000002100 */
[----:B------:R-:W1:Y:S02]  /*0a90*/  LDCU.64 UR6, c[0x0][0x380] ;  /* 0x00007000ff0677ac */ /* 0x000e640008000a00 */
[----:B-1----:R-:W-:Y:S02]  /*0aa0*/  IMAD.U32 R20, RZ, RZ, UR6 ;  /* 0x00000006ff147e24 */ /* 0x002fe4000f8e00ff */
[----:B------:R-:W-:Y:S02]  /*0ab0*/  IMAD.U32 R21, RZ, RZ, UR7 ;  /* 0x00000007ff157e24 */ /* 0x000fe4000f8e00ff */
[----:B0-----:R-:W-:-:S04]  /*0ac0*/  IMAD R25, R2, 0x4, R23 ;  /* 0x0000000402197824 */ /* 0x001fc800078e0217 */
[----:B------:R-:W-:-:S05]  /*0ad0*/  IMAD.WIDE.U32 R24, R25, 0x4, R20 ;  /* 0x0000000419187825 */ /* 0x000fca00078e0014 */
[----:B------:R-:W2:Y:S04]  /*0ae0*/  LDG.E.128.CONSTANT R4, desc[UR8][R24.64] ;  /* 0x0000000818047981 */ /* 0x000ea8000c1e9d00 */
[----:B------:R-:W3:Y:S04]  /*0af0*/  LDG.E.128.CONSTANT R8, desc[UR8][R24.64+0x1000] ;  /* 0x0010000818087981 */ /* 0x000ee8000c1e9d00 */
[----:B------:R-:W4:Y:S04]  /*0b00*/  LDG.E.128.CONSTANT R12, desc[UR8][R24.64+0x2000] ;  /* 0x00200008180c7981 */ /* 0x000f28000c1e9d00 */
[----:B------:R-:W5:Y:S01]  /*0b10*/  LDG.E.128.CONSTANT R16, desc[UR8][R24.64+0x3000] ;  /* 0x0030000818107981 */ /* 0x000f62000c1e9d00 */
[----:B------:R-:W-:-:S02]  /*0b20*/  ISETP.GE.U32.AND P0, PT, R22, UR5, PT ;  /* 0x0000000516007c0c */ /* 0x000fc4000bf06070 */
        /* <DEDUP_REMOVED lines=9> */
[----:B------:R-:W-:Y:S01]  /*0bc0*/  VIADD R26, R23, UR5 ;  /* 0x00000005171a7c36 */ /* 0x000fe20008000000 */
[----:B------:R-:W-:Y:S01]  /*0bd0*/  UMOV UR4, URZ ;  /* 0x000000ff00047c82 */ /* 0x000fe20008000000 */
[----:B------:R-:W-:Y:S02]  /*0be0*/  VIADD R25, R3, 0xfffff000 ;  /* 0xfffff00003197836 */ /* 0x000fe40000000000 */
[C---:B------:R-:W-:Y:S02]  /*0bf0*/  VIADD R24, R26.reuse, 0x100 ;  /* 0x000001001a187836 */ /* 0x040fe40000000000 */
[C---:B------:R-:W-:Y:S01]  /*0c00*/  IMAD.IADD R23, R26.reuse, 0x1, R2 ;  /* 0x000000011a177824 */ /* 0x040fe200078e0202 */
[----:B------:R-:W-:Y:S01]  /*0c10*/  ISETP.GT.U32.AND P0, PT, R26, R25, PT ;  /* 0x000000191a00720c */ /* 0x000fe20003f04070 */
[----:B------:R-:W-:-:S12]  /*0c20*/  IMAD.MOV.U32 R22, RZ, RZ, R26 ;  /* 0x000000ffff167224 */ /* 0x000fd800078e001a */
[----:B------:R-:W-:Y:S05]  /*0c30*/  @P0 BRA `(.L_x_71) ;  /* 0x0000000000640947 */ /* 0x000fea0003800000 */
[----:B------:R-:W0:Y:S08]  /*0c40*/  LDC R3, c[0x0][0x3a8] ;  /* 0x0000ea00ff037b82 */ /* 0x000e300000000800 */
[----:B------:R-:W1:Y:S02]  /*0c50*/  LDC.64 R20, c[0x0][0x380] ;  /* 0x0000e000ff147b82 */ /* 0x000e640000000a00 */
.L_x_72:
[----:B------:R-:W-:-:S04]  /*0c60*/  IMAD R29, R2, 0x4, R22 ;  /* 0x00000004021d7824 */ /* 0x000fc800078e0216 */
[----:B-1----:R-:W-:-:S05]  /*0c70*/  IMAD.WIDE.U32 R28, R29, 0x4, R20 ;  /* 0x000000041d1c7825 */ /* 0x002fca00078e0014 */
[----:B------:R-:W2:Y:S04]  /*0c80*/  LDG.E.128.CONSTANT R4, desc[UR8][R28.64] ;  /* 0x000000081c047981 */ /* 0x000ea8000c1e9d00 */
[----:B------:R-:W3:Y:S04]  /*0c90*/  LDG.E.128.CONSTANT R8, desc[UR8][R28.64+0x1000] ;  /* 0x001000081c087981 */ /* 0x000ee8000c1e9d00 */
[----:B------:R-:W4:Y:S04]  /*0ca0*/  LDG.E.128.CONSTANT R12, desc[UR8][R28.64+0x2000] ;  /* 0x002000081c0c7981 */ /* 0x000f28000c1e9d00 */
[----:B------:R-:W5:Y:S01]  /*0cb0*/  LDG.E.128.CONSTANT R16, desc[UR8][R28.64+0x3000] ;  /* 0x003000081c107981 */ /* 0x000f62000c1e9d00 */
[----:B--2---:R-:W-:Y:S01]  /*0cc0*/  IADD3 R5, PT, PT, R5, R4, R27 ;  /* 0x0000000405057210 */ /* 0x004fe20007ffe01b */
[----:B0-----:R-:W-:-:S03]  /*0cd0*/  IMAD.IADD R4, R3, 0x1, -R22 ;  /* 0x0000000103047824 */ /* 0x001fc600078e0a16 */
[----:B------:R-:W-:Y:S02]  /*0ce0*/  IADD3 R5, PT, PT, R7, R6, R5 ;  /* 0x0000000607057210 */ /* 0x000fe40007ffe005 */
[----:B------:R-:W-:Y:S02]  /*0cf0*/  ISETP.GE.U32.AND P0, PT, R4, UR5, PT ;  /* 0x0000000504007c0c */ /* 0x000fe4000bf06070 */
[----:B---3--:R-:W-:-:S04]  /*0d00*/  IADD3 R5, PT, PT, R9, R8, R5 ;  /* 0x0000000809057210 */ /* 0x008fc80007ffe005 */
[----:B------:R-:W-:-:S04]  /*0d10*/  IADD3 R5, PT, PT, R11, R10, R5 ;  /* 0x0000000a0b057210 */ /* 0x000fc80007ffe005 */
[----:B----4-:R-:W-:-:S04]  /*0d20*/  IADD3 R5, PT, PT, R13, R12, R5 ;  /* 0x0000000c0d057210 */ /* 0x010fc80007ffe005 */
[----:B------:R-:W-:-:S04]  /*0d30*/  IADD3 R5, PT, PT, R15, R14, R5 ;  /* 0x0000000e0f057210 */ /* 0x000fc80007ffe005 */
[----:B-----5:R-:W-:-:S04]  /*0d40*/  IADD3 R5, PT, PT, R17, R16, R5 ;  /* 0x0000001011057210 */ /* 0x020fc80007ffe005 */
[----:B------:R-:W-:Y:S01]  /*0d50*/  IADD3 R27, PT, PT, R19, R18, R5 ;  /* 0x00000012131b7210 */ /* 0x000fe20007ffe005 */
[----:B------:R-:W-:Y:S06]  /*0d60*/  @!P0 BRA `(.L_x_70) ;  /* 0x0000000000ec8947 */ /* 0x000fec0003800000 */
[----:B------:R-:W-:Y:S01]  /*0d70*/  VIADD R22, R22, UR5 ;  /* 0x0000000516167c36 */ /* 0x000fe20008000000 */
[----:B------:R-:W-:Y:S01]  /*0d80*/  UIADD3 UR4, UPT, UPT, UR4, 0x1, URZ ;  /* 0x0000000104047890 */ /* 0x000fe2000fffe0ff */
[----:B------:R-:W-:Y:S02]  /*0d90*/  VIADD R24, R24, UR5 ;  /* 0x0000000518187c36 */ /* 0x000fe40008000000 */
[----:B------:R-:W-:Y:S01]  /*0da0*/  VIADD R23, R23, UR5 ;  /* 0x0000000517177c36 */ /* 0x000fe20008000000 */
[----:B------:R-:W-:-:S13]  /*0db0*/  ISETP.GT.U32.AND P0, PT, R22, R25, PT ;  /* 0x000000191600720c */ /* 0x000fda0003f04070 */
[----:B------:R-:W-:Y:S05]  /*0dc0*/  @!P0 BRA `(.L_x_72) ;  /* 0xfffffffc00a48947 */ /* 0x000fea000383ffff */
.L_x_71:
[----:B------:R-:W-:-:S13]  /*0dd0*/  ISETP.GE.U32.AND P0, PT, R22, R3, PT ;  /* 0x000000031600720c */ /* 0x000fda0003f06070 */
[----:B------:R-:W-:Y:S05]  /*0de0*/  @P0 BRA `(.L_x_70) ;  /* 0x0000000000cc0947 */ /* 0x000fea0003800000 */
[----:B------:R-:W-:Y:S01]  /*0df0*/  IMAD.IADD R5, R3, 0x1, -R22 ;  /* 0x0000000103057824 */ /* 0x000fe200078e0a16 */
[----:B------:R-:W-:Y:S04]  /*0e00*/  BSSY.RECONVERGENT B1, `(.L_x_70) ;  /* 0x0000031000017945 */ /* 0x000fe80003800200 */
[----:B------:R-:W-:-:S13]  /*0e10*/  ISETP.GE.AND P0, PT, R2, R5, PT ;  /* 0x000000050200720c */ /* 0x000fda0003f06270 */
[----:B------:R-:W-:Y:S05]  /*0e20*/  @P0 BRA `(.L_x_73) ;  /* 0x0000000000b80947 */ /* 0x000fea0003800000 */
[----:B------:R-:W0:Y:S01]  /*0e30*/  LDC R7, c[0x0][0x3ac] ;  /* 0x0000eb00ff077b82 */ /* 0x000e220000000800 */
[----:B------:R-:W-:Y:S01]  /*0e40*/  LOP3.LUT R4, RZ, R2, RZ, 0x33, !PT ;  /* 0x00000002ff047212 */ /* 0x000fe200078e33ff */
[----:B------:R-:W-:Y:S01]  /*0e50*/  BSSY.RECONVERGENT B2, `(.L_x_74) ;  /* 0x0000016000027945 */ /* 0x000fe20003800200 */
[----:B------:R-:W-:-:S03]  /*0e60*/  IMAD.MOV.U32 R9, RZ, RZ, R2 ;  /* 0x000000ffff097224 */ /* 0x000fc600078e0002 */
[----:B------:R-:W-:-:S04]  /*0e70*/  IMAD.IADD R3, R4, 0x1, R3 ;  /* 0x0000000104037824 */ /* 0x000fc800078e0203 */
[C---:B------:R-:W-:Y:S01]  /*0e80*/  IMAD.IADD R26, R3.reuse, 0x1, -R26 ;  /* 0x00000001031a7824 */ /* 0x040fe200078e0a1a */
[C---:B------:R-:W-:Y:S02]  /*0e90*/  LOP3.LUT R4, R3.reuse, 0x300, RZ, 0xc0, !PT ;  /* 0x0000030003047812 */ /* 0x040fe400078ec0ff */
[----:B------:R-:W-:Y:S02]  /*0ea0*/  LEA.HI R3, R3, 0x1, RZ, 0x18 ;  /* 0x0000000103037811 */ /* 0x000fe400078fc0ff */
[----:B------:R-:W-:Y:S01]  /*0eb0*/  ISETP.NE.AND P0, PT, R4, 0x300, PT ;  /* 0x000003000400780c */ /* 0x000fe20003f05270 */
[----:B0-----:R-:W-:-:S04]  /*0ec0*/  IMAD R7, R7, UR4, RZ ;  /* 0x0000000407077c24 */ /* 0x001fc8000f8e02ff */
[----:B------:R-:W-:-:S05]  /*0ed0*/  IMAD R7, R7, -0x1000, R26 ;  /* 0xfffff00007077824 */ /* 0x000fca00078e021a */
[----:B------:R-:W-:-:S03]  /*0ee0*/  ISETP.GE.U32.AND P1, PT, R7, 0x300, PT ;  /* 0x000003000700780c */ /* 0x000fc60003f26070 */
[----:B------:R-:W-:Y:S10]  /*0ef0*/  @!P0 BRA `(.L_x_75) ;  /* 0x00000000002c8947 */ /* 0x000ff40003800000 */
[----:B------:R-:W-:Y:S01]  /*0f00*/  LOP3.LUT R3, R3, 0x3, RZ, 0xc0, !PT ;  /* 0x0000000303037812 */ /* 0x000fe200078ec0ff */
[----:B------:R-:W-:-:S04]  /*0f10*/  IMAD.MOV.U32 R9, RZ, RZ, R2 ;  /* 0x000000ffff097224 */ /* 0x000fc800078e0002 */
[----:B------:R-:W-:-:S07]  /*0f20*/  IMAD.MOV R3, RZ, RZ, -R3 ;  /* 0x000000ffff037224 */ /* 0x000fce00078e0a03 */
.L_x_76:
[----:B------:R-:W-:-:S06]  /*0f30*/  IMAD.WIDE.U32 R6, R23, 0x4, R20 ;  /* 0x0000000417067825 */ /* 0x000fcc00078e0014 */
[----:B------:R-:W2:Y:S01]  /*0f40*/  LDG.E.CONSTANT R6, desc[UR8][R6.64] ;  /* 0x0000000806067981 */ /* 0x000ea2000c1e9900 */
[----:B------:R-:W-:Y:S02]  /*0f50*/  VIADD R3, R3, 0x1 ;  /* 0x0000000103037836 */ /* 0x000fe40000000000 */
[----:B------:R-:W-:Y:S02]  /*0f60*/  VIADD R9, R9, 0x100 ;  /* 0x0000010009097836 */ /* 0x000fe40000000000 */
[----:B------:R-:W-:Y:S01]  /*0f70*/  VIADD R23, R23, 0x100 ;  /* 0x0000010017177836 */ /* 0x000fe20000000000 */
[----:B------:R-:W-:Y:S01]  /*0f80*/  ISETP.NE.AND P0, PT, R3, RZ, PT ;  /* 0x000000ff0300720c */ /* 0x000fe20003f05270 */
[----:B--2---:R-:W-:-:S12]  /*0f90*/  IMAD.IADD R27, R6, 0x1, R27 ;  /* 0x00000001061b7824 */ /* 0x004fd800078e021b */
[----:B------:R-:W-:Y:S05]  /*0fa0*/  @P0 BRA `(.L_x_76) ;  /* 0xfffffffc00e00947 */ /* 0x000fea000383ffff */
.L_x_75:
[----:B------:R-:W-:Y:S05]  /*0fb0*/  BSYNC.RECONVERGENT B2 ;  /* 0x0000000000027941 */ /* 0x000fea0003800200 */
.L_x_74:
[----:B------:R-:W-:Y:S05]  /*0fc0*/  @!P1 BRA `(.L_x_73) ;  /* 0x0000000000509947 */ /* 0x000fea0003800000 */
[C---:B------:R-:W-:Y:S02]  /*0fd0*/  IMAD.IADD R15, R9.reuse, 0x1, R24 ;  /* 0x00000001090f7824 */ /* 0x040fe400078e0218 */
[----:B------:R-:W-:-:S07]  /*0fe0*/  VIADD R3, R9, 0x200 ;  /* 0x0000020009037836 */ /* 0x000fce0000000000 */
.L_x_77:
[C---:B------:R-:W-:Y:S02]  /*0ff0*/  VIADD R7, R15.reuse, 0xffffff00 ;  /* 0xffffff000f077836 */ /* 0x040fe40000000000 */
[----:B------:R-:W-:-:S04]  /*1000*/  IMAD.WIDE.U32 R8, R15, 0x4, R20 ;  /* 0x000000040f087825 */ /* 0x000fc800078e0014 */
        /* <DEDUP_REMOVED lines=13> */
[----:B--2---:R-:W-:-:S04]  /*10e0*/  IADD3 R27, PT, PT, R8, R6, R27 ;  /* 0x00000006081b7210 */ /* 0x004fc80007ffe01b */
[----:B---3--:R-:W-:-:S05]  /*10f0*/  IADD3 R27, PT, PT, R12, R10, R27 ;  /* 0x0000000a0c1b7210 */ /* 0x008fca0007ffe01b */
[----:B------:R-:W-:Y:S05]  /*1100*/  @!P0 BRA `(.L_x_77) ;  /* 0xfffffffc00b88947 */ /* 0x000fea000383ffff */
.L_x_73:
[----:B------:R-:W-:Y:S05]  /*1110*/  BSYNC.RECONVERGENT B1 ;  /* 0x0000000000017941 */ /* 0x000fea0003800200 */
.L_x_70:
[----:B------:R-:W0:Y:S01]  /*1120*/  S2R R3, SR_LANEID ;  /* 0x0000000000037919 */ /* 0x000e220000000000 */
[----:B------:R-:W1:Y:S01]  /*1130*/  REDUX.SUM.S32 UR4, R27 ;  /* 0x000000001b0473c4 */ /* 0x000e62000000c200 */
[----:B0-----:R-:W-:-:S13]  /*1140*/  ISETP.NE.AND P0, PT, R3, RZ, PT ;  /* 0x000000ff0300720c */ /* 0x001fda0003f05270 */
[----:B------:R-:W0:Y:S01]  /*1150*/  @!P0 S2R R5, SR_CgaCtaId ;  /* 0x0000000000058919 */ /* 0x000e220000008800 */
[----:B------:R-:W-:Y:S02]  /*1160*/  @!P0 MOV R4, 0x400 ;  /* 0x0000040000048802 */ /* 0x000fe40000000f00 */
[----:B------:R-:W-:Y:S02]  /*1170*/  @!P0 SHF.R.U32.HI R3, RZ, 0x3, R2 ;  /* 0x00000003ff038819 */ /* 0x000fe40000011602 */
[----:B0-----:R-:W-:Y:S02]  /*1180*/  @!P0 LEA R5, R5, R4, 0x18 ;  /* 0x0000000405058211 */ /* 0x001fe400078ec0ff */
[----:B------:R-:W-:Y:S01]  /*1190*/  @!P0 LOP3.LUT R4, R3, 0x7c, RZ, 0xc0, !PT ;  /* 0x0000007c03048812 */ /* 0x000fe200078ec0ff */
        /* <DEDUP_REMOVED lines=17> */
.L_x_58:
[----:B------:R-:W0:Y:S02]  /*12b0*/  LDCU UR6, c[0x0][0x3a8] ;  /* 0x00007500ff0677ac */ /* 0x000e240008000800 */
[----:B0-----:R-:W-:-:S04]  /*12c0*/  IADD3 R4, PT, PT, -R23, UR6, RZ ;  /* 0x0000000617047c10 */ /* 0x001fc8000fffe1ff */
        /* <DEDUP_REMOVED lines=9> */
[----:B------:R-:W-:-:S04]  /*1360*/  IMAD.IADD R3, R23, 0x1, R2 ;  /* 0x0000000117037824 */ /* 0x000fc800078e0202 */
[----:B0-----:R-:W-:-:S05]  /*1370*/  IMAD.WIDE.U32 R6, R3, 0x4, R6 ;  /* 0x0000000403067825 */ /* 0x001fca00078e0006 */
[----:B------:R0:W5:Y:S01]  /*1380*/  LDG.E.CONSTANT R5, desc[UR8][R6.64] ;  /* 0x0000000806057981 */ /* 0x000162000c1e9900 */
[----:B------:R-:W-:-:S07]  /*1390*/  VIADD R10, R2, 0x100 ;  /* 0x00000100020a7836 */ /* 0x000fce0000000000 */
.L_x_80:
[----:B------:R-:W-:Y:S05]  /*13a0*/  BSYNC.RECONVERGENT B1 ;  /* 0x0000000000017941 */ /* 0x000fea0003800200 */
.L_x_79:
[----:B------:R-:W-:Y:S01]  /*13b0*/  ISETP.GE.U32.AND P0, PT, R10, R4, PT ;  /* 0x000000040a00720c */ /* 0x000fe20003f06070 */
[----:B------:R-:W-:-:S12]  /*13c0*/  BSSY.RECONVERGENT B1, `(.L_x_81) ;  /* 0x000002e000017945 */ /* 0x000fd80003800200 */
[----:B------:R-:W-:Y:S05]  /*13d0*/  @P0 BRA `(.L_x_82) ;  /* 0x0000000000b00947 */ /* 0x000fea0003800000 */
[----:B------:R-:W-:Y:S01]  /*13e0*/  LOP3.LUT R3, RZ, R10, RZ, 0x33, !PT ;  /* 0x0000000aff037212 */ /* 0x000fe200078e33ff */
[----:B------:R-:W-:Y:S04]  /*13f0*/  BSSY.RECONVERGENT B2, `(.L_x_83) ;  /* 0x0000014000027945 */ /* 0x000fe80003800200 */
[----:B0-----:R-:W-:-:S04]  /*1400*/  VIADD R6, R3, UR6 ;  /* 0x0000000603067c36 */ /* 0x001fc80008000000 */
[C---:B------:R-:W-:Y:S01]  /*1410*/  IMAD.IADD R7, R6.reuse, 0x1, -R23 ;  /* 0x0000000106077824 */ /* 0x040fe200078e0a17 */
[----:B------:R-:W-:-:S04]  /*1420*/  LOP3.LUT R3, R6, 0x300, RZ, 0xc0, !PT ;  /* 0x0000030006037812 */ /* 0x000fc800078ec0ff */
[----:B------:R-:W-:Y:S02]  /*1430*/  ISETP.NE.AND P0, PT, R3, 0x300, PT ;  /* 0x000003000300780c */ /* 0x000fe40003f05270 */
[----:B------:R-:W-:-:S11]  /*1440*/  ISETP.GE.U32.AND P1, PT, R7, 0x300, PT ;  /* 0x000003000700780c */ /* 0x000fd60003f26070 */
[----:B------:R-:W-:Y:S05]  /*1450*/  @!P0 BRA `(.L_x_84) ;  /* 0x0000000000348947 */ /* 0x000fea0003800000 */
[----:B------:R-:W0:Y:S01]  /*1460*/  LDC.64 R8, c[0x0][0x380] ;  /* 0x0000e000ff087b82 */ /* 0x000e220000000a00 */
[----:B------:R-:W-:Y:S01]  /*1470*/  LEA.HI R3, R6, 0x1, RZ, 0x18 ;  /* 0x0000000106037811 */ /* 0x000fe200078fc0ff */
[----:B------:R-:W-:-:S03]  /*1480*/  IMAD.IADD R11, R23, 0x1, R10 ;  /* 0x00000001170b7824 */ /* 0x000fc600078e020a */
[----:B------:R-:W-:-:S05]  /*1490*/  LOP3.LUT R3, R3, 0x3, RZ, 0xc0, !PT ;  /* 0x0000000303037812 */ /* 0x000fca00078ec0ff */
[----:B------:R-:W-:-:S07]  /*14a0*/  IMAD.MOV R3, RZ, RZ, -R3 ;  /* 0x000000ffff037224 */ /* 0x000fce00078e0a03 */
.L_x_85:
        /* <DEDUP_REMOVED lines=8> */
.L_x_84:
[----:B------:R-:W-:Y:S05]  /*1530*/  BSYNC.RECONVERGENT B2 ;  /* 0x0000000000027941 */ /* 0x000fea0003800200 */
.L_x_83:
[----:B------:R-:W-:Y:S05]  /*1540*/  @!P1 BRA `(.L_x_82) ;  /* 0x0000000000549947 */ /* 0x000fea0003800000 */
[----:B------:R-:W0:Y:S01]  /*1550*/  LDC.64 R6, c[0x0][0x380] ;  /* 0x0000e000ff067b82 */ /* 0x000e220000000a00 */
[----:B------:R-:W-:Y:S02]  /*1560*/  IMAD.IADD R23, R23, 0x1, R10 ;  /* 0x0000000117177824 */ /* 0x000fe400078e020a */
[----:B------:R-:W-:-:S07]  /*1570*/  VIADD R3, R10, 0x200 ;  /* 0x000002000a037836 */ /* 0x000fce0000000000 */
.L_x_86:
        /* <DEDUP_REMOVED lines=18> */
.L_x_82:
[----:B------:R-:W-:Y:S05]  /*16a0*/  BSYNC.RECONVERGENT B1 ;  /* 0x0000000000017941 */ /* 0x000fea0003800200 */
.L_x_81:
        /* <DEDUP_REMOVED lines=27> */
.L_x_87:
        /* <DEDUP_REMOVED lines=10> */
[----:B------:R-:W-:Y:S02]  /*1900*/  ISETP.NE.AND P1, PT, R9, RZ, PT ;  /* 0x000000ff0900720c */ /* 0x000fe40003f25270 */
[----:B0-----:R-:W-:Y:S02]  /*1910*/  SEL R8, R3, RZ, !P0 ;  /* 0x000000ff03087207 */ /* 0x001fe40004000000 */
[----:B------:R-:W-:Y:S01]  /*1920*/  ISETP.GT.AND P0, PT, R11, R6, PT ;  /* 0x000000060b00720c */ /* 0x000fe20003f04270 */
[----:B------:R-:W-:-:S08]  /*1930*/  VIADD R11, R9, 0x4 ;  /* 0x00000004090b7836 */ /* 0x000fd00000000000 */
[----:B------:R-:W-:Y:S01]  /*1940*/  @!P1 MOV R10, 0x400 ;  /* 0x00000400000a9802 */ /* 0x000fe20000000f00 */
[----:B------:R-:W-:-:S05]  /*1950*/  IMAD.IADD R3, R8, 0x1, R5 ;  /* 0x0000000108037824 */ /* 0x000fca00078e0205 */
[----:B------:R-:W0:Y:S02]  /*1960*/  SHFL.DOWN PT, R7, R3, 0x2, R6 ;  /* 0x0840000003077989 */ /* 0x000e2400000e0006 */
[----:B0-----:R-:W-:Y:S02]  /*1970*/  SEL R8, R7, RZ, !P0 ;  /* 0x000000ff07087207 */ /* 0x001fe40004000000 */
[----:B------:R-:W-:Y:S02]  /*1980*/  ISETP.GT.AND P0, PT, R11, R6, PT ;  /* 0x000000060b00720c */ /* 0x000fe40003f04270 */
[----:B------:R-:W0:Y:S01]  /*1990*/  @!P1 S2R R11, SR_CgaCtaId ;  /* 0x00000000000b9919 */ /* 0x000e220000008800 */
[----:B------:R-:W-:Y:S02]  /*19a0*/  IMAD.IADD R7, R3, 0x1, R8 ;  /* 0x0000000103077824 */ /* 0x000fe400078e0208 */
[C---:B------:R-:W-:Y:S02]  /*19b0*/  VIADD R3, R9.reuse, 0x8 ;  /* 0x0000000809037836 */ /* 0x040fe40000000000 */
[----:B------:R-:W-:Y:S01]  /*19c0*/  VIADD R9, R9, 0x10 ;  /* 0x0000001009097836 */ /* 0x000fe20000000000 */
[----:B------:R-:W1:Y:S02]  /*19d0*/  SHFL.DOWN PT, R8, R7, 0x4, R6 ;  /* 0x0880000007087989 */ /* 0x000e6400000e0006 */
[----:B-1----:R-:W-:-:S02]  /*19e0*/  SEL R8, R8, RZ, !P0 ;  /* 0x000000ff08087207 */ /* 0x002fc40004000000 */
[----:B------:R-:W-:Y:S02]  /*19f0*/  ISETP.GT.AND P0, PT, R3, R6, PT ;  /* 0x000000060300720c */ /* 0x000fe40003f04270 */
[----:B0-----:R-:W-:Y:S01]  /*1a00*/  @!P1 LEA R10, R11, R10, 0x18 ;  /* 0x0000000a0b0a9211 */ /* 0x001fe200078ec0ff */
[----:B------:R-:W-:-:S05]  /*1a10*/  IMAD.IADD R5, R7, 0x1, R8 ;  /* 0x0000000107057824 */ /* 0x000fca00078e0208 */
[----:B------:R-:W0:Y:S02]  /*1a20*/  SHFL.DOWN PT, R8, R5, 0x8, R6 ;  /* 0x0900000005087989 */ /* 0x000e2400000e0006 */
[----:B0-----:R-:W-:Y:S02]  /*1a30*/  SEL R8, R8, RZ, !P0 ;  /* 0x000000ff08087207 */ /* 0x001fe40004000000 */
[----:B------:R-:W-:-:S03]  /*1a40*/  ISETP.GT.AND P0, PT, R9, R6, PT ;  /* 0x000000060900720c */ /* 0x000fc60003f04270 */
[----:B------:R-:W-:Y:S01]  /*1a50*/  IMAD.IADD R7, R5, 0x1, R8 ;  /* 0x0000000105077824 */ /* 0x000fe200078e0208 */
[----:B------:R-:W-:-:S04]  /*1a60*/  @!P1 SHF.R.U32.HI R8, RZ, 0x3, R2 ;  /* 0x00000003ff089819 */ /* 0x000fc80000011602 */
[----:B------:R-:W0:Y:S01]  /*1a70*/  SHFL.DOWN PT, R3, R7, 0x10, R6 ;  /* 0x0a00000007037989 */ /* 0x000e2200000e0006 */
[----:B------:R-:W-:-:S05]  /*1a80*/  @!P1 LOP3.LUT R5, R8, 0x7c, RZ, 0xc0, !PT ;  /* 0x0000007c08059812 */ /* 0x000fca00078ec0ff */
[----:B------:R-:W-:Y:S01]  /*1a90*/  @!P1 IMAD.IADD R10, R5, 0x1, R10 ;  /* 0x00000001050a9824 */ /* 0x000fe200078e020a */
        /* <DEDUP_REMOVED lines=8> */
[C---:B------:R-:W-:Y:S02]  /*1b20*/  ISETP.GT.U32.AND P2, PT, R4.reuse, 0x40, PT ;  /* 0x000000400400780c */ /* 0x040fe40003f44070 */
[C---:B------:R-:W-:Y:S02]  /*1b30*/  ISETP.GT.U32.AND P1, PT, R4.reuse, 0x20, PT ;  /* 0x000000200400780c */ /* 0x040fe40003f24070 */
[----:B------:R-:W-:Y:S01]  /*1b40*/  ISETP.GT.U32.AND P3, PT, R4, 0x80, PT ;  /* 0x000000800400780c */ /* 0x000fe20003f64070 */
[----:B0-----:R-:W-:-:S09]  /*1b50*/  ULEA UR4, UR5, UR4, 0x18 ;  /* 0x0000000405047291 */ /* 0x001fd2000f8ec0ff */
[----:B-1----:R-:W0:Y:S04]  /*1b60*/  LDS.128 R8, [UR4+0x10] ;  /* 0x00001004ff087984 */ /* 0x002e280008000c00 */
[----:B------:R-:W1:Y:S04]  /*1b70*/  LDS R2, [UR4+0xc] ;  /* 0x00000c04ff027984 */ /* 0x000e680008000800 */
[----:B------:R-:W2:Y:S01]  /*1b80*/  LDS.64 R6, [UR4+0x20] ;  /* 0x00002004ff067984 */ /* 0x000ea20008000a00 */
[----:B0-----:R-:W-:Y:S02]  /*1b90*/  SEL R8, R8, RZ, P2 ;  /* 0x000000ff08087207 */ /* 0x001fe40001000000 */
[----:B------:R-:W-:-:S02]  /*1ba0*/  ISETP.GT.U32.AND P2, PT, R4, 0x60, PT ;  /* 0x000000600400780c */ /* 0x000fc40003f44070 */
[----:B-1----:R-:W-:Y:S02]  /*1bb0*/  SEL R2, R2, RZ, P1 ;  /* 0x000000ff02027207 */ /* 0x002fe40000800000 */
        /* <DEDUP_REMOVED lines=8> */
[----:B--2---:R-:W-:Y:S02]  /*1c40*/  SEL R6, R6, RZ, P2 ;  /* 0x000000ff06067207 */ /* 0x004fe40001000000 */
[----:B------:R-:W-:Y:S02]  /*1c50*/  SEL R7, R7, RZ, P3 ;  /* 0x000000ff07077207 */ /* 0x000fe40001800000 */
[----:B------:R-:W-:-:S05]  /*1c60*/  IADD3 R2, PT, PT, R6, R2, R11 ;  /* 0x0000000206027210 */ /* 0x000fca0007ffe00b */
[----:B------:R-:W-:Y:S01]  /*1c70*/  IMAD.IADD R3, R2, 0x1, R7 ;  /* 0x0000000102037824 */ /* 0x000fe200078e0207 */
[----:B------:R-:W-:Y:S06]  /*1c80*/  BRA `(.L_x_69) ;  /* 0x0000000800787947 */ /* 0x000fec0003800000 */
.L_x_78:
[----:B------:R-:W0:Y:S01]  /*1c90*/  S2R R6, SR_TID.X ;  /* 0x0000000000067919 */ /* 0x000e220000002100 */
[----:B------:R-:W1:Y:S02]  /*1ca0*/  LDCU.64 UR10, c[0x0][0x380] ;  /* 0x00007000ff0a77ac */ /* 0x000e640008000a00 */
[----:B-1----:R-:W-:Y:S02]  /*1cb0*/  IMAD.U32 R2, RZ, RZ, UR10 ;  /* 0x0000000aff027e24 */ /* 0x002fe4000f8e00ff */
[----:B------:R-:W-:Y:S02]  /*1cc0*/  IMAD.U32 R3, RZ, RZ, UR11 ;  /* 0x0000000bff037e24 */ /* 0x000fe4000f8e00ff */
[----:B0-----:R-:W-:-:S04]  /*1cd0*/  IMAD.IADD R9, R23, 0x1, R6 ;  /* 0x0000000117097824 */ /* 0x001fc800078e0206 */
[----:B------:R-:W-:-:S05]  /*1ce0*/  IMAD.WIDE.U32 R8, R9, 0x4, R2 ;  /* 0x0000000409087825 */ /* 0x000fca00078e0002 */
        /* <DEDUP_REMOVED lines=16> */
[----:B------:R-:W-:-:S02]  /*1df0*/  ISETP.GE.U32.AND P0, PT, R4, UR5, PT ;  /* 0x0000000504007c0c */ /* 0x000fc4000bf06070 */
[----:B--2---:R-:W-:-:S04]  /*1e00*/  IADD3 R7, PT, PT, R12, R7, R24 ;  /* 0x000000070c077210 */ /* 0x004fc80007ffe018 */
[----:B---3--:R-:W-:-:S04]  /*1e10*/  IADD3 R7, PT, PT, R14, R11, R7 ;  /* 0x0000000b0e077210 */ /* 0x008fc80007ffe007 */
[----:B----4-:R-:W-:-:S04]  /*1e20*/  IADD3 R7, PT, PT, R16, R13, R7 ;  /* 0x0000000d10077210 */ /* 0x010fc80007ffe007 */
[----:B-----5:R-:W-:-:S04]  /*1e30*/  IADD3 R7, PT, PT, R18, R15, R7 ;  /* 0x0000000f12077210 */ /* 0x020fc80007ffe007 */
[----:B------:R-:W-:-:S04]  /*1e40*/  IADD3 R7, PT, PT, R20, R17, R7 ;  /* 0x0000001114077210 */ /* 0x000fc80007ffe007 */
[----:B------:R-:W-:-:S04]  /*1e50*/  IADD3 R7, PT, PT, R22, R19, R7 ;  /* 0x0000001316077210 */ /* 0x000fc80007ffe007 */
[----:B------:R-:W-:-:S05]  /*1e60*/  IADD3 R10, PT, PT, R10, R5, R7 ;  /* 0x000000050a0a7210 */ /* 0x000fca0007ffe007 */
[----:B------:R-:W-:Y:S01]  /*1e70*/  IMAD.IADD R7, R21, 0x1, R10 ;  /* 0x0000000115077824 */ /* 0x000fe200078e020a */
[----:B------:R-:W-:Y:S06]  /*1e80*/  @!P0 BRA `(.L_x_88) ;  /* 0x0000000400988947 */ /* 0x000fec0003800000 */
[----:B------:R-:W-:Y:S01]  /*1e90*/  UIADD3 UR7, UPT, UPT, UR6, -0x1000, URZ ;  /* 0xfffff00006077890 */ /* 0x000fe2000fffe0ff */
[----:B------:R-:W-:Y:S01]  /*1ea0*/  VIADD R23, R23, UR5 ;  /* 0x0000000517177c36 */ /* 0x000fe20008000000 */
[----:B------:R-:W-:-:S03]  /*1eb0*/  UMOV UR4, URZ ;  /* 0x000000ff00047c82 */ /* 0x000fc60008000000 */
[C---:B------:R-:W-:Y:S01]  /*1ec0*/  VIADD R8, R23.reuse, 0x100 ;  /* 0x0000010017087836 */ /* 0x040fe20000000000 */
[C---:B------:R-:W-:Y:S01]  /*1ed0*/  ISETP.GT.U32.AND P0, PT, R23.reuse, UR7, PT ;  /* 0x0000000717007c0c */ /* 0x040fe2000bf04070 */
[----:B------:R-:W-:-:S12]  /*1ee0*/  IMAD.IADD R9, R23, 0x1, R6 ;  /* 0x0000000117097824 */ /* 0x000fd800078e0206 */
[----:B------:R-:W-:Y:S05]  /*1ef0*/  @P0 BRA `(.L_x_89) ;  /* 0x0000000000980947 */ /* 0x000fea0003800000 */
[----:B------:R-:W0:Y:S01]  /*1f00*/  LDC.64 R2, c[0x0][0x380] ;  /* 0x0000e000ff027b82 */ /* 0x000e220000000a00 */
[----:B------:R-:W1:Y:S01]  /*1f10*/  LDCU UR6, c[0x0][0x3a8] ;  /* 0x00007500ff0677ac */ /* 0x000e620008000800 */
[----:B------:R-:W-:Y:S01]  /*1f20*/  NOP ;  /* 0x0000000000007918 */ /* 0x000fe20000000000 */
.L_x_90:
[----:B------:R-:W-:-:S04]  /*1f30*/  IMAD.IADD R5, R6, 0x1, R23 ;  /* 0x0000000106057824 */ /* 0x000fc800078e0217 */
[----:B0-----:R-:W-:-:S05]  /*1f40*/  IMAD.WIDE.U32 R4, R5, 0x4, R2 ;  /* 0x0000000405047825 */ /* 0x001fca00078e0002 */
        /* <DEDUP_REMOVED lines=12> */
[----:B------:R-:W5:Y:S01]  /*2010*/  LDG.E.CONSTANT R20, desc[UR8][R4.64+0x3c00] ;  /* 0x003c000804147981 */ /* 0x000f62000c1e9900 */
[----:B--2---:R-:W-:-:S03]  /*2020*/  IADD3 R24, PT, PT, R19, R18, R7 ;  /* 0x0000001213187210 */ /* 0x004fc60007ffe007 */
[----:B------:R-:W2:Y:S04]  /*2030*/  LDG.E.CONSTANT R19, desc[UR8][R4.64+0x3000] ;  /* 0x0030000804137981 */ /* 0x000ea8000c1e9900 */
[----:B------:R-:W2:Y:S04]  /*2040*/  LDG.E.CONSTANT R18, desc[UR8][R4.64+0x3400] ;  /* 0x0034000804127981 */ /* 0x000ea8000c1e9900 */
[----:B------:R-:W2:Y:S01]  /*2050*/  LDG.E.CONSTANT R7, desc[UR8][R4.64+0x3800] ;  /* 0x0038000804077981 */ /* 0x000ea2000c1e9900 */
[----:B---3--:R-:W-:-:S04]  /*2060*/  IADD3 R21, PT, PT, R22, R21, R24 ;  /* 0x0000001516157210 */ /* 0x008fc80007ffe018 */
[----:B----4-:R-:W-:-:S04]  /*2070*/  IADD3 R16, PT, PT, R16, R17, R21 ;  /* 0x0000001110107210 */ /* 0x010fc80007ffe015 */
[----:B-----5:R-:W-:-:S04]  /*2080*/  IADD3 R14, PT, PT, R14, R15, R16 ;  /* 0x0000000f0e0e7210 */ /* 0x020fc80007ffe010 */
[----:B------:R-:W-:Y:S02]  /*2090*/  IADD3 R12, PT, PT, R12, R13, R14 ;  /* 0x0000000d0c0c7210 */ /* 0x000fe40007ffe00e */
[----:B-1----:R-:W-:-:S04]  /*20a0*/  IADD3 R13, PT, PT, -R23, UR6, RZ ;  /* 0x00000006170d7c10 */ /* 0x002fc8000fffe1ff */
[----:B------:R-:W-:Y:S02]  /*20b0*/  ISETP.GE.U32.AND P0, PT, R13, UR5, PT ;  /* 0x000000050d007c0c */ /* 0x000fe4000bf06070 */
[----:B------:R-:W-:-:S04]  /*20c0*/  IADD3 R10, PT, PT, R11, R10, R12 ;  /* 0x0000000a0b0a7210 */ /* 0x000fc80007ffe00c */
[----:B--2---:R-:W-:-:S04]  /*20d0*/  IADD3 R10, PT, PT, R18, R19, R10 ;  /* 0x00000013120a7210 */ /* 0x004fc80007ffe00a */
[----:B------:R-:W-:-:S03]  /*20e0*/  IADD3 R7, PT, PT, R20, R7, R10 ;  /* 0x0000000714077210 */ /* 0x000fc60007ffe00a */
[----:B------:R-:W-:Y:S05]  /*20f0*/  @!P0 BRA `(.L_x_88) ;  /* 0x0000000000fc8947 */ /* 0x000fea0003800000 */
[----:B------:R-:W-:Y:S01]  /*2100*/  VIADD R23, R23, UR5 ;  /* 0x0000000517177c36 */ /* 0x000fe20008000000 */
[----:B------:R-:W-:Y:S01]  /*2110*/  UIADD3 UR4, UPT, UPT, UR4, 0x1, URZ ;  /* 0x0000000104047890 */ /* 0x000fe2000fffe0ff */
[----:B------:R-:W-:Y:S02]  /*2120*/  VIADD R8, R8, UR5 ;  /* 0x0000000508087c36 */ /* 0x000fe40008000000 */
[----:B------:R-:W-:Y:S01]  /*2130*/  VIADD R9, R9, UR5 ;  /* 0x0000000509097c36 */ /* 0x000fe20008000000 */
[----:B------:R-:W-:-:S13]  /*2140*/  ISETP.GT.U32.AND P0, PT, R23, UR7, PT ;  /* 0x0000000717007c0c */ /* 0x000fda000bf04070 */
[----:B------:R-:W-:Y:S05]  /*2150*/  @!P0 BRA `(.L_x_90) ;  /* 0xfffffffc00748947 */ /* 0x000fea000383ffff */
.L_x_89:
[----:B------:R-:W-:-:S13]  /*2160*/  ISETP.GE.U32.AND P0, PT, R23, UR6, PT ;  /* 0x0000000617007c0c */ /* 0x000fda000bf06070 */
[----:B------:R-:W-:Y:S05]  /*2170*/  @P0 BRA `(.L_x_88) ;  /* 0x0000000000dc0947 */ /* 0x000fea0003800000 */
[----:B------:R-:W-:Y:S01]  /*2180*/  IADD3 R23, PT, PT, -R23, UR6, RZ ;  /* 0x0000000617177c10 */ /* 0x000fe2000fffe1ff */
[----:B------:R-:W-:Y:S03]  /*2190*/  BSSY.RECONVERGENT B1, `(.L_x_88) ;  /* 0x0000035000017945 */ /* 0x000fe60003800200 */
[----:B------:R-:W-:-:S13]  /*21a0*/  ISETP.GE.AND P0, PT, R6, R23, PT ;  /* 0x000000170600720c */ /* 0x000fda0003f06270 */
[----:B------:R-:W-:Y:S05]  /*21b0*/  @P0 BRA `(.L_x_91) ;  /* 0x0000000000c80947 */ /* 0x000fea0003800000 */
[----:B------:R-:W0:Y:S01]  /*21c0*/  LDCU UR5, c[0x0][0x3ac] ;  /* 0x00007580ff0577ac */ /* 0x000e220008000800 */
[----:B------:R-:W1:Y:S01]  /*21d0*/  LDC R10, c[0x0][0x3ac] ;  /* 0x0000eb00ff0a7b82 */ /* 0x000e620000000800 */
[----:B------:R-:W-:Y:S01]  /*21e0*/  LOP3.LUT R4, RZ, R6, RZ, 0x33, !PT ;  /* 0x00000006ff047212 */ /* 0x000fe200078e33ff */
[----:B------:R-:W-:Y:S01]  /*21f0*/  IMAD.SHL.U32 R11, R0, 0x1000, RZ ;  /* 0x00001000000b7824 */ /* 0x000fe200078e00ff */
[----:B------:R-:W-:Y:S03]  /*2200*/  BSSY.RECONVERGENT B2, `(.L_x_92) ;  /* 0x0000018000027945 */ /* 0x000fe60003800200 */
[----:B------:R-:W-:Y:S01]  /*2210*/  VIADD R5, R4, UR6 ;  /* 0x0000000604057c36 */ /* 0x000fe20008000000 */
[----:B0-----:R-:W-:-:S06]  /*2220*/  USHF.L.U32 UR5, UR5, 0xc, URZ ;  /* 0x0000000c05057899 */ /* 0x001fcc00080006ff */
[----:B------:R-:W-:-:S04]  /*2230*/  VIADD R4, R11, UR5 ;  /* 0x000000050b047c36 */ /* 0x000fc80008000000 */
[C---:B------:R-:W-:Y:S02]  /*2240*/  IMAD.IADD R11, R5.reuse, 0x1, -R4 ;  /* 0x00000001050b7824 */ /* 0x040fe400078e0a04 */
[----:B-1----:R-:W-:Y:S01]  /*2250*/  IMAD R4, R10, UR4, RZ ;  /* 0x000000040a047c24 */ /* 0x002fe2000f8e02ff */
[C---:B------:R-:W-:Y:S02]  /*2260*/  LOP3.LUT R10, R5.reuse, 0x300, RZ, 0xc0, !PT ;  /* 0x00000300050a7812 */ /* 0x040fe400078ec0ff */
[----:B------:R-:W-:Y:S01]  /*2270*/  LEA.HI R5, R5, 0x1, RZ, 0x18 ;  /* 0x0000000105057811 */ /* 0x000fe200078fc0ff */
[----:B------:R-:W-:Y:S01]  /*2280*/  IMAD R4, R4, -0x1000, R11 ;  /* 0xfffff00004047824 */ /* 0x000fe200078e020b */
[----:B------:R-:W-:Y:S01]  /*2290*/  ISETP.NE.AND P0, PT, R10, 0x300, PT ;  /* 0x000003000a00780c */ /* 0x000fe20003f05270 */
[----:B------:R-:W-:-:S03]  /*22a0*/  IMAD.MOV.U32 R11, RZ, RZ, R6 ;  /* 0x000000ffff0b7224 */ /* 0x000fc600078e0006 */
[----:B------:R-:W-:-:S09]  /*22b0*/  ISETP.GE.U32.AND P1, PT, R4, 0x300, PT ;  /* 0x000003000400780c */ /* 0x000fd20003f26070 */
[----:B------:R-:W-:Y:S05]  /*22c0*/  @!P0 BRA `(.L_x_93) ;  /* 0x00000000002c8947 */ /* 0x000fea0003800000 */
[----:B------:R-:W-:Y:S01]  /*22d0*/  LOP3.LUT R5, R5, 0x3, RZ, 0xc0, !PT ;  /* 0x0000000305057812 */ /* 0x000fe200078ec0ff */
[----:B------:R-:W-:-:S04]  /*22e0*/  IMAD.MOV.U32 R11, RZ, RZ, R6 ;  /* 0x000000ffff0b7224 */ /* 0x000fc800078e0006 */
[----:B------:R-:W-:-:S07]  /*22f0*/  IMAD.MOV R10, RZ, RZ, -R5 ;  /* 0x000000ffff0a7224 */ /* 0x000fce00078e0a05 */
.L_x_94:
        /* <DEDUP_REMOVED lines=8> */
.L_x_93:
[----:B------:R-:W-:Y:S05]  /*2380*/  BSYNC.RECONVERGENT B2 ;  /* 0x0000000000027941 */ /* 0x000fea0003800200 */
.L_x_92:
[----:B------:R-:W-:Y:S05]  /*2390*/  @!P1 BRA `(.L_x_91) ;  /* 0x0000000000509947 */ /* 0x000fea0003800000 */
[C---:B------:R-:W-:Y:S02]  /*23a0*/  IMAD.IADD R15, R11.reuse, 0x1, R8 ;  /* 0x000000010b0f7824 */ /* 0x040fe400078e0208 */
[----:B------:R-:W-:-:S07]  /*23b0*/  VIADD R14, R11, 0x200 ;  /* 0x000002000b0e7836 */ /* 0x000fce0000000000 */
.L_x_95:
        /* <DEDUP_REMOVED lines=18> */
.L_x_91:
[----:B------:R-:W-:Y:S05]  /*24e0*/  BSYNC.RECONVERGENT B1 ;  /* 0x0000000000017941 */ /* 0x000fea0003800200 */
.L_x_88:
        /* <DEDUP_REMOVED lines=24> */
.L_x_69:
[----:B------:R-:W-:Y:S05]  /*2670*/  BSYNC.RECONVERGENT B0 ;  /* 0x0000000000007941 */ /* 0x000fea0003800200 */
.L_x_57:
[----:B------:R-:W-:Y:S05]  /*2680*/  @P0 EXIT ;  /* 0x000000000000094d */ /* 0x000fea0003800000 */
[----:B------:R-:W2:Y:S02]  /*2690*/  LDC.64 R4, c[0x0][0x388] ;  /* 0x0000e200ff047b82 */ /* 0x000ea40000000a00 */
[----:B--2---:R-:W-:-:S05]  /*26a0*/  IMAD.WIDE.U32 R4, R0, 0x4, R4 ;  /* 0x0000000400047825 */ /* 0x004fca00078e0004 */
[----:B------:R-:W-:Y:S01]  /*26b0*/  STG.E desc[UR8][R4.64], R3 ;  /* 0x0000000304007986 */ /* 0x000fe2000c101908 */
[----:B------:R-:W-:Y:S05]  /*26c0*/  EXIT ;  /* 0x000000000000794d */ /* 0x000fea0003800000 */
.L_x_96:
        /* <DEDUP_REMOVED lines=11> */
.L_x_508:


//--------------------- .text._ZN3cub18CUB_300001_SM_10006detail6reduce28DeviceReduceSingleTileKernelINS2_10policy_hubIijN4cuda3std3__44plusIvEEE10Policy1000EPiSC_jS9_iiNS7_10__identityEEEvT0_T1_T2_T3_T4_T6_ --------------------------
	.section	.text._ZN3cub18CUB_300001_SM_10006detail6reduce28DeviceReduceSingleTileKernelINS2_10policy_hubIijN4cuda3std3__44plusIvEEE10Policy1000EPiSC_jS9_iiNS7_10__identityEEEvT0_T1_T2_T3_T4_T6_,"ax",@progbits
	.align	128
        .global         _ZN3cub18CUB_300001_SM_10006detail6reduce28DeviceReduceSingleTileKernelINS2_10policy_hubIijN4cuda3std3__44plusIvEEE10Policy1000EPiSC_jS9_iiNS7_10__identityEEEvT0_T1_T2_T3_T4_T6_
        .type           _ZN3cub18CUB_300001_SM_10006detail6reduce28DeviceReduceSingleTileKernelINS2_10policy_hubIijN4cuda3std3__44plusIvEEE10Policy1000EPiSC_jS9_iiNS7_10__identityEEEvT0_T1_T2_T3_T4_T6_,@function
        .size           _ZN3cub18CUB_300001_SM_10006detail6reduce28DeviceReduceSingleTileKernelINS2_10policy_hubIijN4cuda3std3__44plusIvEEE10Policy1000EPiSC_jS9_iiNS7_10__identityEEEvT0_T1_T2_T3_T4_T6_,(.L_x_509 - _ZN3cub18CUB_300001_SM_10006detail6reduce28DeviceReduceSingleTileKernelINS2_10policy_hubIijN4cuda3std3__44plusIvEEE10Policy1000EPiSC_jS9_iiNS7_10__identityEEEvT0_T1_T2_T3_T4_T6_)
        .other          _ZN3cub18CUB_300001_SM_10006detail6reduce28DeviceReduceSingleTileKernelINS2_10policy_hubIijN4cuda3std3__44plusIvEEE10Policy1000EPiSC_jS9_iiNS7_10__identityEEEvT0_T1_T2_T3_T4_T6_,@"STO_CUDA_ENTRY STV_DEFAULT"
_ZN3cub18CUB_300001_SM_10006detail6reduce28DeviceReduceSingleTileKernelINS2_10policy_hubIijN4cuda3std3__44plusIvEEE10Policy1000EPiSC_jS9_iiNS7_10__identityEEEvT0_T1_T2_T3_T4_T6_:
.text._ZN3cub18CUB_300001_SM_10006detail6reduce28DeviceReduceSingleTileKernelINS2_10policy_hubIijN4cuda3std3__44plusIvEEE10Policy1000EPiSC_jS9_iiNS7_10__identityEEEvT0_T1_T2_T3_T4_T6_:
        /* <DEDUP_REMOVED lines=13> */
.L_x_97:
[----:B------:R-:W0:Y:S01]  /*00d0*/  LDCU UR4, c[0x0][0x380] ;  /* 0x00007000ff0477ac */ /* 0x000e220008000800 */
[----:B------:R-:W-:Y:S01]  /*00e0*/  BSSY.RECONVERGENT B0, `(.L_x_98) ;  /* 0x00002a6000007945 */ /* 0x000fe20003800200 */
[----:B0-----:R-:W-:-:S09]  /*00f0*/  ULOP3.LUT UP0, URZ, UR4, 0xf, URZ, 0xc0, !UPT ;  /* 0x0000000f04ff7892 */ /* 0x001fd2000f80c0ff */
[----:B------:R-:W-:Y:S05]  /*0100*/  BRA.U UP0, `(.L_x_99) ;  /* 0x0000001500187547 */ /* 0x000fea000b800000 */
        /* <DEDUP_REMOVED lines=8> */
[----:B------:R-:W0:Y:S02]  /*0190*/  LDC.64 R4, c[0x0][0x380] ;  /* 0x0000e000ff047b82 */ /* 0x000e240000000a00 */
[----:B0-----:R-:W-:-:S05]  /*01a0*/  IMAD.WIDE.U32 R4, R0, 0x4, R4 ;  /* 0x0000000400047825 */ /* 0x001fca00078e0004 */
[----:B------:R0:W5:Y:S01]  /*01b0*/  LDG.E.CONSTANT R2, desc[UR6][R4.64] ;  /* 0x0000000604027981 */ /* 0x000162000c1e9900 */
[----:B------:R-:W-:-:S07]  /*01c0*/  VIADD R6, R0, 0x100 ;  /* 0x0000010000067836 */ /* 0x000fce0000000000 */
.L_x_102:
[----:B------:R-:W-:Y:S05]  /*01d0*/  BSYNC.RECONVERGENT B1 ;  /* 0x0000000000017941 */ /* 0x000fea0003800200 */
.L_x_101:
[----:B------:R-:W-:Y:S01]  /*01e0*/  ISETP.GE.U32.AND P0, PT, R6, R3, PT ;  /* 0x000000030600720c */ /* 0x000fe20003f06070 */
        /* <DEDUP_REMOVED lines=15> */
.L_x_107:
        /* <DEDUP_REMOVED lines=9> */
.L_x_106:
[----:B------:R-:W-:Y:S05]  /*0370*/  BSYNC.RECONVERGENT B2 ;  /* 0x0000000000027941 */ /* 0x000fea0003800200 */
.L_x_105:
[----:B------:R-:W-:Y:S05]  /*0380*/  @!P1 BRA `(.L_x_104) ;  /* 0x00000004001c9947 */ /* 0x000fea0003800000 */
[----:B------:R-:W0:Y:S01]  /*0390*/  LDC.64 R4, c[0x0][0x380] ;  /* 0x0000e000ff047b82 */ /* 0x000e220000000a00 */
[----:B------:R-:W-:Y:S01]  /*03a0*/  IMAD.IADD R7, R3, 0x1, -R6 ;  /* 0x0000000103077824 */ /* 0x000fe200078e0a06 */
[----:B------:R-:W-:Y:S01]  /*03b0*/  BSSY.RECONVERGENT B2, `(.L_x_108) ;  /* 0x0000025000027945 */ /* 0x000fe20003800200 */
[----:B------:R-:W-:-:S03]  /*03c0*/  PLOP3.LUT P0, PT, PT, PT, PT, 0x80, 0x8 ;  /* 0x000000000008781c */ /* 0x000fc60003f0f070 */
[----:B------:R-:W-:Y:S01]  /*03d0*/  ISETP.GT.AND P1, PT, R7, 0xc00, PT ;  /* 0x00000c000700780c */ /* 0x000fe20003f24270 */
[----:B0-----:R-:W-:-:S12]  /*03e0*/  IMAD.WIDE.U32 R4, R6, 0x4, R4 ;  /* 0x0000000406047825 */ /* 0x001fd800078e0004 */
[----:B------:R-:W-:Y:S05]  /*03f0*/  @!P1 BRA `(.L_x_109) ;  /* 0x0000000000809947 */ /* 0x000fea0003800000 */
[----:B------:R-:W-:Y:S01]  /*0400*/  PLOP3.LUT P0, PT, PT, PT, PT, 0x8, 0x80 ;  /* 0x000000000080781c */ /* 0x000fe20003f0e170 */
[----:B------:R-:W-:-:S12]  /*0410*/  VIADD R7, R3, 0xfffff400 ;  /* 0xfffff40003077836 */ /* 0x000fd80000000000 */
.L_x_110:
[----:B------:R-:W2:Y:S04]  /*0420*/  LDG.E.CONSTANT R13, desc[UR6][R4.64] ;  /* 0x00000006040d7981 */ /* 0x000ea8000c1e9900 */
[----:B------:R-:W2:Y:S04]  /*0430*/  LDG.E.CONSTANT R12, desc[UR6][R4.64+0x400] ;  /* 0x00040006040c7981 */ /* 0x000ea8000c1e9900 */
[----:B------:R-:W3:Y:S04]  /*0440*/  LDG.E.CONSTANT R15, desc[UR6][R4.64+0x800] ;  /* 0x00080006040f7981 */ /* 0x000ee8000c1e9900 */
[----:B------:R-:W3:Y:S04]  /*0450*/  LDG.E.CONSTANT R14, desc[UR6][R4.64+0xc00] ;  /* 0x000c0006040e7981 */ /* 0x000ee8000c1e9900 */
[----:B------:R-:W4:Y:S04]  /*0460*/  LDG.E.CONSTANT R17, desc[UR6][R4.64+0x1000] ;  /* 0x0010000604117981 */ /* 0x000f28000c1e9900 */
        /* <DEDUP_REMOVED lines=10> */
[----:B------:R0:W4:Y:S01]  /*0510*/  LDG.E.CONSTANT R8, desc[UR6][R4.64+0x3c00] ;  /* 0x003c000604087981 */ /* 0x000122000c1e9900 */
[----:B------:R-:W-:-:S05]  /*0520*/  VIADD R6, R6, 0x1000 ;  /* 0x0000100006067836 */ /* 0x000fca0000000000 */
[----:B------:R-:W-:Y:S02]  /*0530*/  ISETP.GE.AND P1, PT, R6, R7, PT ;  /* 0x000000070600720c */ /* 0x000fe40003f26270 */
[----:B--2--5:R-:W-:Y:S02]  /*0540*/  IADD3 R12, PT, PT, R12, R13, R2 ;  /* 0x0000000d0c0c7210 */ /* 0x024fe40007ffe002 */
[----:B------:R-:W-:-:S05]  /*0550*/  IADD3 R13, P2, PT, R4, 0x4000, RZ ;  /* 0x00004000040d7810 */ /* 0x000fca0007f5e0ff */
[----:B0-----:R-:W-:Y:S01]  /*0560*/  IMAD.X R5, RZ, RZ, R5, P2 ;  /* 0x000000ffff057224 */ /* 0x001fe200010e0605 */
[----:B---3--:R-:W-:Y:S01]  /*0570*/  IADD3 R12, PT, PT, R14, R15, R12 ;  /* 0x0000000f0e0c7210 */ /* 0x008fe20007ffe00c */
[----:B------:R-:W-:-:S03]  /*0580*/  IMAD.MOV.U32 R4, RZ, RZ, R13 ;  /* 0x000000ffff047224 */ /* 0x000fc600078e000d */
[----:B----4-:R-:W-:-:S04]  /*0590*/  IADD3 R12, PT, PT, R16, R17, R12 ;  /* 0x00000011100c7210 */ /* 0x010fc80007ffe00c */
[----:B------:R-:W-:-:S04]  /*05a0*/  IADD3 R12, PT, PT, R18, R19, R12 ;  /* 0x00000013120c7210 */ /* 0x000fc80007ffe00c */
[----:B------:R-:W-:-:S04]  /*05b0*/  IADD3 R12, PT, PT, R20, R21, R12 ;  /* 0x00000015140c7210 */ /* 0x000fc80007ffe00c */
[----:B------:R-:W-:-:S04]  /*05c0*/  IADD3 R12, PT, PT, R22, R23, R12 ;  /* 0x00000017160c7210 */ /* 0x000fc80007ffe00c */
[----:B------:R-:W-:-:S04]  /*05d0*/  IADD3 R10, PT, PT, R10, R11, R12 ;  /* 0x0000000b0a0a7210 */ /* 0x000fc80007ffe00c */
[----:B------:R-:W-:Y:S01]  /*05e0*/  IADD3 R2, PT, PT, R8, R9, R10 ;  /* 0x0000000908027210 */ /* 0x000fe20007ffe00a */
[----:B------:R-:W-:Y:S06]  /*05f0*/  @!P1 BRA `(.L_x_110) ;  /* 0xfffffffc00889947 */ /* 0x000fec000383ffff */
.L_x_109:
[----:B------:R-:W-:Y:S05]  /*0600*/  BSYNC.RECONVERGENT B2 ;  /* 0x0000000000027941 */ /* 0x000fea0003800200 */
.L_x_108:
[----:B------:R-:W-:Y:S01]  /*0610*/  IMAD.IADD R7, R3, 0x1, -R6 ;  /* 0x0000000103077824 */ /* 0x000fe200078e0a06 */
[----:B------:R-:W-:Y:S04]  /*0620*/  BSSY.RECONVERGENT B2, `(.L_x_111) ;  /* 0x0000015000027945 */ /* 0x000fe80003800200 */
[----:B------:R-:W-:-:S13]  /*0630*/  ISETP.GT.AND P1, PT, R7, 0x400, PT ;  /* 0x000004000700780c */ /* 0x000fda0003f24270 */
[----:B------:R-:W-:Y:S05]  /*0640*/  @!P1 BRA `(.L_x_112) ;  /* 0x0000000000489947 */ /* 0x000fea0003800000 */
[----:B------:R-:W2:Y:S04]  /*0650*/  LDG.E.CONSTANT R7, desc[UR6][R4.64] ;  /* 0x0000000604077981 */ /* 0x000ea8000c1e9900 */
[----:B------:R-:W2:Y:S04]  /*0660*/  LDG.E.CONSTANT R8, desc[UR6][R4.64+0x400] ;  /* 0x0004000604087981 */ /* 0x000ea8000c1e9900 */
[----:B------:R-:W3:Y:S04]  /*0670*/  LDG.E.CONSTANT R10, desc[UR6][R4.64+0x800] ;  /* 0x00080006040a7981 */ /* 0x000ee8000c1e9900 */
[----:B------:R-:W3:Y:S04]  /*0680*/  LDG.E.CONSTANT R9, desc[UR6][R4.64+0xc00] ;  /* 0x000c000604097981 */ /* 0x000ee8000c1e9900 */
[----:B------:R-:W4:Y:S04]  /*0690*/  LDG.E.CONSTANT R12, desc[UR6][R4.64+0x1000] ;  /* 0x00100006040c7981 */ /* 0x000f28000c1e9900 */
[----:B------:R-:W4:Y:S04]  /*06a0*/  LDG.E.CONSTANT R11, desc[UR6][R4.64+0x1400] ;  /* 0x00140006040b7981 */ /* 0x000f28000c1e9900 */
[----:B------:R-:W4:Y:S04]  /*06b0*/  LDG.E.CONSTANT R14, desc[UR6][R4.64+0x1800] ;  /* 0x00180006040e7981 */ /* 0x000f28000c1e9900 */
[----:B------:R0:W4:Y:S01]  /*06c0*/  LDG.E.CONSTANT R13, desc[UR6][R4.64+0x1c00] ;  /* 0x001c0006040d7981 */ /* 0x000122000c1e9900 */
[----:B------:R-:W-:Y:S01]  /*06d0*/  PLOP3.LUT P0, PT, PT, PT, PT, 0x8, 0x80 ;  /* 0x000000000080781c */ /* 0x000fe20003f0e170 */
[----:B------:R-:W-:Y:S01]  /*06e0*/  VIADD R6, R6, 0x800 ;  /* 0x0000080006067836 */ /* 0x000fe20000000000 */
[----:B--2--5:R-:W-:-:S02]  /*06f0*/  IADD3 R7, PT, PT, R8, R7, R2 ;  /* 0x0000000708077210 */ /* 0x024fc40007ffe002 */
[----:B------:R-:W-:-:S05]  /*0700*/  IADD3 R8, P1, PT, R4, 0x2000, RZ ;  /* 0x0000200004087810 */ /* 0x000fca0007f3e0ff */
[----:B0-----:R-:W-:Y:S01]  /*0710*/  IMAD.MOV.U32 R4, RZ, RZ, R8 ;  /* 0x000000ffff047224 */ /* 0x001fe200078e0008 */
[----:B---3--:R-:W-:Y:S01]  /*0720*/  IADD3 R7, PT, PT, R9, R10, R7 ;  /* 0x0000000a09077210 */ /* 0x008fe20007ffe007 */
[----:B------:R-:W-:-:S04]  /*0730*/  IMAD.X R9, RZ, RZ, R5, P1 ;  /* 0x000000ffff097224 */ /* 0x000fc800008e0605 */
[----:B------:R-:W-:Y:S01]  /*0740*/  IMAD.MOV.U32 R5, RZ, RZ, R9 ;  /* 0x000000ffff057224 */ /* 0x000fe200078e0009 */
[----:B----4-:R-:W-:-:S04]  /*0750*/  IADD3 R7, PT, PT, R11, R12, R7 ;  /* 0x0000000c0b077210 */ /* 0x010fc80007ffe007 */
[----:B------:R-:W-:-:S07]  /*0760*/  IADD3 R2, PT, PT, R13, R14, R7 ;  /* 0x0000000e0d027210 */ /* 0x000fce0007ffe007 */
.L_x_112:
[----:B------:R-:W-:Y:S05]  /*0770*/  BSYNC.RECONVERGENT B2 ;  /* 0x0000000000027941 */ /* 0x000fea0003800200 */
.L_x_111:
[----:B------:R-:W-:-:S13]  /*0780*/  ISETP.LT.OR P0, PT, R6, R3, P0 ;  /* 0x000000030600720c */ /* 0x000fda0000701670 */
[----:B------:R-:W-:Y:S05]  /*0790*/  @!P0 BRA `(.L_x_104) ;  /* 0x0000000000188947 */ /* 0x000fea0003800000 */
[----:B------:R-:W2:Y:S04]  /*07a0*/  LDG.E.CONSTANT R7, desc[UR6][R4.64] ;  /* 0x0000000604077981 */ /* 0x000ea8000c1e9900 */
[----:B------:R-:W2:Y:S04]  /*07b0*/  LDG.E.CONSTANT R6, desc[UR6][R4.64+0x400] ;  /* 0x0004000604067981 */ /* 0x000ea8000c1e9900 */
[----:B------:R-:W3:Y:S04]  /*07c0*/  LDG.E.CONSTANT R9, desc[UR6][R4.64+0x800] ;  /* 0x0008000604097981 */ /* 0x000ee8000c1e9900 */
[----:B------:R-:W3:Y:S01]  /*07d0*/  LDG.E.CONSTANT R8, desc[UR6][R4.64+0xc00] ;  /* 0x000c000604087981 */ /* 0x000ee2000c1e9900 */
[----:B--2--5:R-:W-:-:S04]  /*07e0*/  IADD3 R2, PT, PT, R6, R7, R2 ;  /* 0x0000000706027210 */ /* 0x024fc80007ffe002 */
[----:B---3--:R-:W-:-:S07]  /*07f0*/  IADD3 R2, PT, PT, R8, R9, R2 ;  /* 0x0000000908027210 */ /* 0x008fce0007ffe002 */
.L_x_104:
[----:B------:R-:W-:Y:S05]  /*0800*/  BSYNC.RECONVERGENT B1 ;  /* 0x0000000000017941 */ /* 0x000fea0003800200 */
.L_x_103:
[----:B------:R-:W-:-:S13]  /*0810*/  ISETP.GE.U32.AND P0, PT, R3, 0x100, PT ;  /* 0x000001000300780c */ /* 0x000fda0003f06070 */
[----:B------:R-:W-:Y:S05]  /*0820*/  @!P0 BRA `(.L_x_113) ;  /* 0x0000000000648947 */ /* 0x000fea0003800000 */
[----:B------:R-:W1:Y:S01]  /*0830*/  S2R R3, SR_LANEID ;  /* 0x0000000000037919 */ /* 0x000e620000000000 */
[----:B-----5:R-:W2:Y:S02]  /*0840*/  REDUX.SUM.S32 UR4, R2 ;  /* 0x00000000020473c4 */ /* 0x020ea4000000c200 */
[----:B--2---:R-:W-:Y:S01]  /*0850*/  IMAD.U32 R9, RZ, RZ, UR4 ;  /* 0x00000004ff097e24 */ /* 0x004fe2000f8e00ff */
[----:B-1----:R-:W-:-:S13]  /*0860*/  ISETP.NE.AND P0, PT, R3, RZ, PT ;  /* 0x000000ff0300720c */ /* 0x002fda0003f05270 */
[----:B0-----:R-:W0:Y:S01]  /*0870*/  @!P0 S2R R5, SR_CgaCtaId ;  /* 0x0000000000058919 */ /* 0x001e220000008800 */
[----:B------:R-:W-:Y:S02]  /*0880*/  @!P0 MOV R4, 0x400 ;  /* 0x0000040000048802 */ /* 0x000fe40000000f00 */
[----:B------:R-:W-:-:S04]  /*0890*/  @!P0 SHF.R.U32.HI R3, RZ, 0x3, R0 ;  /* 0x00000003ff038819 */ /* 0x000fc80000011600 */
[----:B------:R-:W-:Y:S02]  /*08a0*/  @!P0 LOP3.LUT R3, R3, 0x7c, RZ, 0xc0, !PT ;  /* 0x0000007c03038812 */ /* 0x000fe400078ec0ff */
[----:B0-----:R-:W-:-:S05]  /*08b0*/  @!P0 LEA R4, R5, R4, 0x18 ;  /* 0x0000000405048211 */ /* 0x001fca00078ec0ff */
        /* <DEDUP_REMOVED lines=16> */
.L_x_113:
[----:B0-----:R-:W-:Y:S01]  /*09c0*/  LOP3.LUT R4, R0, 0x3e0, RZ, 0xc0, !PT ;  /* 0x000003e000047812 */ /* 0x001fe200078ec0ff */
[----:B------:R-:W0:Y:S04]  /*09d0*/  S2R R10, SR_LANEID ;  /* 0x00000000000a7919 */ /* 0x000e280000000000 */
[----:B------:R-:W-:Y:S01]  /*09e0*/  VIADD R6, R4, 0x20 ;  /* 0x0000002004067836 */ /* 0x000fe20000000000 */
[----:B------:R-:W-:-:S04]  /*09f0*/  LOP3.LUT R4, RZ, R4, RZ, 0x33, !PT ;  /* 0x00000004ff047212 */ /* 0x000fc800078e33ff */
[----:B------:R-:W-:Y:S01]  /*0a00*/  ISETP.GT.U32.AND P0, PT, R6, R3, PT ;  /* 0x000000030600720c */ /* 0x000fe20003f04070 */
[----:B------:R-:W-:-:S05]  /*0a10*/  IMAD.IADD R4, R4, 0x1, R3 ;  /* 0x0000000104047824 */ /* 0x000fca00078e0203 */
[----:B------:R-:W-:-:S05]  /*0a20*/  SEL R5, R4, 0x1f, P0 ;  /* 0x0000001f04057807 */ /* 0x000fca0000000000 */
[----:B-----5:R-:W1:Y:S01]  /*0a30*/  SHFL.DOWN PT, R4, R2, 0x1, R5 ;  /* 0x0820000002047989 */ /* 0x020e6200000e0005 */
[CC--:B0-----:R-:W-:Y:S01]  /*0a40*/  ISETP.GE.AND P0, PT, R10.reuse, R5.reuse, PT ;  /* 0x000000050a00720c */ /* 0x0c1fe20003f06270 */
[C---:B------:R-:W-:Y:S01]  /*0a50*/  VIADD R8, R10.reuse, 0x2 ;  /* 0x000000020a087836 */ /* 0x040fe20000000000 */
[----:B------:R-:W-:Y:S02]  /*0a60*/  ISETP.NE.AND P1, PT, R10, RZ, PT ;  /* 0x000000ff0a00720c */ /* 0x000fe40003f25270 */
[----:B-1----:R-:W-:Y:S02]  /*0a70*/  SEL R7, R4, RZ, !P0 ;  /* 0x000000ff04077207 */ /* 0x002fe40004000000 */
[----:B------:R-:W-:Y:S01]  /*0a80*/  ISETP.GT.AND P0, PT, R8, R5, PT ;  /* 0x000000050800720c */ /* 0x000fe20003f04270 */
[----:B------:R-:W-:-:S08]  /*0a90*/  VIADD R8, R10, 0x4 ;  /* 0x000000040a087836 */ /* 0x000fd00000000000 */
[----:B------:R-:W0:Y:S01]  /*0aa0*/  @!P1 S2R R12, SR_CgaCtaId ;  /* 0x00000000000c9919 */ /* 0x000e220000008800 */
[----:B------:R-:W-:Y:S01]  /*0ab0*/  IMAD.IADD R4, R7, 0x1, R2 ;  /* 0x0000000107047824 */ /* 0x000fe200078e0202 */
[----:B------:R-:W-:-:S04]  /*0ac0*/  @!P1 MOV R9, 0x400 ;  /* 0x0000040000099802 */ /* 0x000fc80000000f00 */
[----:B------:R-:W1:Y:S02]  /*0ad0*/  SHFL.DOWN PT, R6, R4, 0x2, R5 ;  /* 0x0840000004067989 */ /* 0x000e6400000e0005 */
[----:B-1----:R-:W-:Y:S02]  /*0ae0*/  SEL R7, R6, RZ, !P0 ;  /* 0x000000ff06077207 */ /* 0x002fe40004000000 */
[----:B------:R-:W-:Y:S01]  /*0af0*/  ISETP.GT.AND P0, PT, R8, R5, PT ;  /* 0x000000050800720c */ /* 0x000fe20003f04270 */
[----:B------:R-:W-:Y:S01]  /*0b00*/  VIADD R8, R10, 0x10 ;  /* 0x000000100a087836 */ /* 0x000fe20000000000 */
[----:B0-----:R-:W-:Y:S01]  /*0b10*/  @!P1 LEA R12, R12, R9, 0x18 ;  /* 0x000000090c0c9211 */ /* 0x001fe200078ec0ff */
        /* <DEDUP_REMOVED lines=28> */
[----:B------:R-:W3:Y:S01]  /*0ce0*/  LDS.64 R10, [UR4+0x20] ;  /* 0x00002004ff0a7984 */ /* 0x000ee20008000a00 */
[----:B-1----:R-:W-:Y:S02]  /*0cf0*/  SEL R4, R4, RZ, P2 ;  /* 0x000000ff04047207 */ /* 0x002fe40001000000 */
[----:B------:R-:W-:-:S02]  /*0d00*/  ISETP.GT.U32.AND P2, PT, R3, 0x60, PT ;  /* 0x000000600300780c */ /* 0x000fc40003f44070 */
[----:B--2---:R-:W-:Y:S02]  /*0d10*/  SEL R0, R0, RZ, P1 ;  /* 0x000000ff00007207 */ /* 0x004fe40000800000 */
[----:B------:R-:W-:Y:S02]  /*0d20*/  SEL R5, R5, RZ, P2 ;  /* 0x000000ff05057207 */ /* 0x000fe40001000000 */
[----:B------:R-:W-:Y:S02]  /*0d30*/  IADD3 R0, PT, PT, R4, R0, R9 ;  /* 0x0000000004007210 */ /* 0x000fe40007ffe009 */
[C---:B------:R-:W-:Y:S02]  /*0d40*/  ISETP.GT.U32.AND P1, PT, R3.reuse, 0xa0, PT ;  /* 0x000000a00300780c */ /* 0x040fe40003f24070 */
[----:B------:R-:W-:Y:S02]  /*0d50*/  SEL R6, R6, RZ, P3 ;  /* 0x000000ff06067207 */ /* 0x000fe40001800000 */
[----:B------:R-:W-:-:S02]  /*0d60*/  ISETP.GT.U32.AND P2, PT, R3, 0xc0, PT ;  /* 0x000000c00300780c */ /* 0x000fc40003f44070 */
[----:B------:R-:W-:Y:S02]  /*0d70*/  ISETP.GT.U32.AND P3, PT, R3, 0xe0, PT ;  /* 0x000000e00300780c */ /* 0x000fe40003f64070 */
[----:B------:R-:W-:Y:S02]  /*0d80*/  SEL R7, R7, RZ, P1 ;  /* 0x000000ff07077207 */ /* 0x000fe40000800000 */
[----:B------:R-:W-:Y:S02]  /*0d90*/  IADD3 R0, PT, PT, R6, R0, R5 ;  /* 0x0000000006007210 */ /* 0x000fe40007ffe005 */
[----:B---3--:R-:W-:Y:S02]  /*0da0*/  SEL R10, R10, RZ, P2 ;  /* 0x000000ff0a0a7207 */ /* 0x008fe40001000000 */
[----:B------:R-:W-:Y:S02]  /*0db0*/  SEL R11, R11, RZ, P3 ;  /* 0x000000ff0b0b7207 */ /* 0x000fe40001800000 */
[----:B------:R-:W-:-:S05]  /*0dc0*/  IADD3 R0, PT, PT, R10, R0, R7 ;  /* 0x000000000a007210 */ /* 0x000fca0007ffe007 */
[----:B0-----:R-:W-:Y:S01]  /*0dd0*/  IMAD.IADD R9, R0, 0x1, R11 ;  /* 0x0000000100097824 */ /* 0x001fe200078e020b */
[----:B------:R-:W-:Y:S06]  /*0de0*/  BRA `(.L_x_114) ;  /* 0x0000001c00547947 */ /* 0x000fec0003800000 */
.L_x_100:
[----:B------:R-:W0:Y:S01]  /*0df0*/  S2R R0, SR_TID.X ;  /* 0x0000000000007919 */ /* 0x000e220000002100 */
[----:B------:R-:W1:Y:S02]  /*0e00*/  LDCU.64 UR4, c[0x0][0x380] ;  /* 0x00007000ff0477ac */ /* 0x000e640008000a00 */
[----:B-1----:R-:W-:Y:S02]  /*0e10*/  IMAD.U32 R20, RZ, RZ, UR4 ;  /* 0x00000004ff147e24 */ /* 0x002fe4000f8e00ff */
[----:B------:R-:W-:Y:S02]  /*0e20*/  IMAD.U32 R21, RZ, RZ, UR5 ;  /* 0x00000005ff157e24 */ /* 0x000fe4000f8e00ff */
[----:B0-----:R-:W-:-:S04]  /*0e30*/  IMAD.SHL.U32 R2, R0, 0x4, RZ ;  /* 0x0000000400027824 */ /* 0x001fc800078e00ff */
[----:B------:R-:W-:-:S05]  /*0e40*/  IMAD.WIDE.U32 R24, R2, 0x4, R20 ;  /* 0x0000000402187825 */ /* 0x000fca00078e0014 */
[----:B------:R-:W2:Y:S04]  /*0e50*/  LDG.E.128.CONSTANT R4, desc[UR6][R24.64] ;  /* 0x0000000618047981 */ /* 0x000ea8000c1e9d00 */
[----:B------:R-:W3:Y:S04]  /*0e60*/  LDG.E.128.CONSTANT R8, desc[UR6][R24.64+0x1000] ;  /* 0x0010000618087981 */ /* 0x000ee8000c1e9d00 */
[----:B------:R-:W4:Y:S04]  /*0e70*/  LDG.E.128.CONSTANT R12, desc[UR6][R24.64+0x2000] ;  /* 0x00200006180c7981 */ /* 0x000f28000c1e9d00 */
[----:B------:R-:W5:Y:S01]  /*0e80*/  LDG.E.128.CONSTANT R16, desc[UR6][R24.64+0x3000] ;  /* 0x0030000618107981 */ /* 0x000f62000c1e9d00 */
[----:B------:R-:W-:Y:S01]  /*0e90*/  VIADD R22, R3, 0xfffff000 ;  /* 0xfffff00003167836 */ /* 0x000fe20000000000 */
[----:B------:R-:W-:-:S04]  /*0ea0*/  UMOV UR4, 0x1000 ;  /* 0x0000100000047882 */ /* 0x000fc80000000000 */
[----:B------:R-:W-:Y:S02]  /*0eb0*/  ISETP.GE.U32.AND P0, PT, R22, 0x1000, PT ;  /* 0x000010001600780c */ /* 0x000fe40003f06070 */
        /* <DEDUP_REMOVED lines=10> */
[----:B------:R-:W-:-:S07]  /*0f60*/  UMOV UR4, 0x1000 ;  /* 0x0000100000047882 */ /* 0x000fce0000000000 */
[----:B------:R-:W1:Y:S02]  /*0f70*/  LDC.64 R20, c[0x0][0x380] ;  /* 0x0000e000ff147b82 */ /* 0x000e640000000a00 */
.L_x_117:
[----:B------:R-:W-:-:S04]  /*0f80*/  VIADD R25, R2, UR4 ;  /* 0x0000000402197c36 */ /* 0x000fc80008000000 */
[----:B-1----:R-:W-:-:S05]  /*0f90*/  IMAD.WIDE.U32 R24, R25, 0x4, R20 ;  /* 0x0000000419187825 */ /* 0x002fca00078e0014 */
[----:B------:R-:W2:Y:S04]  /*0fa0*/  LDG.E.128.CONSTANT R4, desc[UR6][R24.64] ;  /* 0x0000000618047981 */ /* 0x000ea8000c1e9d00 */
[----:B------:R-:W3:Y:S04]  /*0fb0*/  LDG.E.128.CONSTANT R8, desc[UR6][R24.64+0x1000] ;  /* 0x0010000618087981 */ /* 0x000ee8000c1e9d00 */
[----:B------:R-:W4:Y:S04]  /*0fc0*/  LDG.E.128.CONSTANT R12, desc[UR6][R24.64+0x2000] ;  /* 0x00200006180c7981 */ /* 0x000f28000c1e9d00 */
[----:B------:R-:W5:Y:S01]  /*0fd0*/  LDG.E.128.CONSTANT R16, desc[UR6][R24.64+0x3000] ;  /* 0x0030000618107981 */ /* 0x000f62000c1e9d00 */
[----:B--2---:R-:W-:Y:S01]  /*0fe0*/  IADD3 R5, PT, PT, R5, R4, R23 ;  /* 0x0000000405057210 */ /* 0x004fe20007ffe017 */
[----:B0-----:R-:W-:-:S03]  /*0ff0*/  VIADD R4, R3, -UR4 ;  /* 0x8000000403047c36 */ /* 0x001fc60008000000 */
[----:B------:R-:W-:Y:S02]  /*1000*/  IADD3 R5, PT, PT, R7, R6, R5 ;  /* 0x0000000607057210 */ /* 0x000fe40007ffe005 */
[----:B------:R-:W-:Y:S02]  /*1010*/  ISETP.GE.U32.AND P0, PT, R4, 0x1000, PT ;  /* 0x000010000400780c */ /* 0x000fe40003f06070 */
[----:B---3--:R-:W-:-:S04]  /*1020*/  IADD3 R5, PT, PT, R9, R8, R5 ;  /* 0x0000000809057210 */ /* 0x008fc80007ffe005 */
[----:B------:R-:W-:-:S04]  /*1030*/  IADD3 R5, PT, PT, R11, R10, R5 ;  /* 0x0000000a0b057210 */ /* 0x000fc80007ffe005 */
[----:B----4-:R-:W-:-:S04]  /*1040*/  IADD3 R5, PT, PT, R13, R12, R5 ;  /* 0x0000000c0d057210 */ /* 0x010fc80007ffe005 */
[----:B------:R-:W-:-:S04]  /*1050*/  IADD3 R5, PT, PT, R15, R14, R5 ;  /* 0x0000000e0f057210 */ /* 0x000fc80007ffe005 */
[----:B-----5:R-:W-:-:S04]  /*1060*/  IADD3 R5, PT, PT, R17, R16, R5 ;  /* 0x0000001011057210 */ /* 0x020fc80007ffe005 */
[----:B------:R-:W-:Y:S01]  /*1070*/  IADD3 R23, PT, PT, R19, R18, R5 ;  /* 0x0000001213177210 */ /* 0x000fe20007ffe005 */
[----:B------:R-:W-:Y:S06]  /*1080*/  @!P0 BRA `(.L_x_116) ;  /* 0x0000000000d48947 */ /* 0x000fec0003800000 */
[----:B------:R-:W-:-:S06]  /*1090*/  UIADD3 UR4, UPT, UPT, UR4, 0x1000, URZ ;  /* 0x0000100004047890 */ /* 0x000fcc000fffe0ff */
[----:B------:R-:W-:-:S13]  /*10a0*/  ISETP.LT.U32.AND P0, PT, R22, UR4, PT ;  /* 0x0000000416007c0c */ /* 0x000fda000bf01070 */
[----:B------:R-:W-:Y:S05]  /*10b0*/  @!P0 BRA `(.L_x_117) ;  /* 0xfffffffc00b08947 */ /* 0x000fea000383ffff */
.L_x_115:
[----:B------:R-:W-:-:S13]  /*10c0*/  ISETP.LE.U32.AND P0, PT, R3, UR4, PT ;  /* 0x0000000403007c0c */ /* 0x000fda000bf03070 */
[----:B------:R-:W-:Y:S05]  /*10d0*/  @P0 BRA `(.L_x_116) ;  /* 0x0000000000c00947 */ /* 0x000fea0003800000 */
[----:B------:R-:W-:Y:S01]  /*10e0*/  VIADD R5, R3, -UR4 ;  /* 0x8000000403057c36 */ /* 0x000fe20008000000 */
[----:B------:R-:W-:Y:S04]  /*10f0*/  BSSY.RECONVERGENT B1, `(.L_x_116) ;  /* 0x000002e000017945 */ /* 0x000fe80003800200 */
[----:B------:R-:W-:-:S13]  /*1100*/  ISETP.GE.AND P0, PT, R0, R5, PT ;  /* 0x000000050000720c */ /* 0x000fda0003f06270 */
[----:B------:R-:W-:Y:S05]  /*1110*/  @P0 BRA `(.L_x_118) ;  /* 0x0000000000ac0947 */ /* 0x000fea0003800000 */
[----:B------:R-:W-:Y:S01]  /*1120*/  LOP3.LUT R2, RZ, R0, RZ, 0x33, !PT ;  /* 0x00000000ff027212 */ /* 0x000fe200078e33ff */
[----:B------:R-:W-:Y:S01]  /*1130*/  BSSY.RECONVERGENT B2, `(.L_x_119) ;  /* 0x0000014000027945 */ /* 0x000fe20003800200 */
[----:B------:R-:W-:Y:S02]  /*1140*/  IMAD.MOV.U32 R4, RZ, RZ, R0 ;  /* 0x000000ffff047224 */ /* 0x000fe400078e0000 */
[----:B------:R-:W-:-:S04]  /*1150*/  IADD3 R2, PT, PT, R3, -UR4, R2 ;  /* 0x8000000403027c10 */ /* 0x000fc8000fffe002 */
[C---:B------:R-:W-:Y:S02]  /*1160*/  LOP3.LUT R3, R2.reuse, 0x300, RZ, 0xc0, !PT ;  /* 0x0000030002037812 */ /* 0x040fe400078ec0ff */
[----:B------:R-:W-:Y:S02]  /*1170*/  ISETP.GE.U32.AND P1, PT, R2, 0x300, PT ;  /* 0x000003000200780c */ /* 0x000fe40003f26070 */
[----:B------:R-:W-:-:S13]  /*1180*/  ISETP.NE.AND P0, PT, R3, 0x300, PT ;  /* 0x000003000300780c */ /* 0x000fda0003f05270 */
[----:B------:R-:W-:Y:S05]  /*1190*/  @!P0 BRA `(.L_x_120) ;  /* 0x0000000000348947 */ /* 0x000fea0003800000 */
[----:B------:R-:W-:Y:S01]  /*11a0*/  LEA.HI R2, R2, 0x1, RZ, 0x18 ;  /* 0x0000000102027811 */ /* 0x000fe200078fc0ff */
[----:B------:R-:W-:Y:S02]  /*11b0*/  VIADD R7, R0, UR4 ;  /* 0x0000000400077c36 */ /* 0x000fe40008000000 */
[----:B------:R-:W-:Y:S01]  /*11c0*/  IMAD.MOV.U32 R4, RZ, RZ, R0 ;  /* 0x000000ffff047224 */ /* 0x000fe200078e0000 */
[----:B------:R-:W-:-:S05]  /*11d0*/  LOP3.LUT R2, R2, 0x3, RZ, 0xc0, !PT ;  /* 0x0000000302027812 */ /* 0x000fca00078ec0ff */
[----:B------:R-:W-:-:S07]  /*11e0*/  IMAD.MOV R6, RZ, RZ, -R2 ;  /* 0x000000ffff067224 */ /* 0x000fce00078e0a02 */
.L_x_121:
        /* <DEDUP_REMOVED lines=8> */
.L_x_120:
[----:B------:R-:W-:Y:S05]  /*1270*/  BSYNC.RECONVERGENT B2 ;  /* 0x0000000000027941 */ /* 0x000fea0003800200 */
.L_x_119:
[----:B------:R-:W-:Y:S05]  /*1280*/  @!P1 BRA `(.L_x_118) ;  /* 0x0000000000509947 */ /* 0x000fea0003800000 */
[C---:B------:R-:W-:Y:S02]  /*1290*/  VIADD R12, R4.reuse, 0x200 ;  /* 0x00000200040c7836 */ /* 0x040fe40000000000 */
[----:B------:R-:W-:-:S07]  /*12a0*/  VIADD R13, R4, UR4 ;  /* 0x00000004040d7c36 */ /* 0x000fce0008000000 */
.L_x_122:
        /* <DEDUP_REMOVED lines=18> */
.L_x_118:
[----:B------:R-:W-:Y:S05]  /*13d0*/  BSYNC.RECONVERGENT B1 ;  /* 0x0000000000017941 */ /* 0x000fea0003800200 */
.L_x_116:
[----:B------:R-:W0:Y:S01]  /*13e0*/  S2R R2, SR_LANEID ;  /* 0x0000000000027919 */ /* 0x000e220000000000 */
[----:B------:R-:W1:Y:S02]  /*13f0*/  REDUX.SUM.S32 UR4, R23 ;  /* 0x00000000170473c4 */ /* 0x000e64000000c200 */
[----:B-1----:R-:W-:Y:S01]  /*1400*/  IMAD.U32 R9, RZ, RZ, UR4 ;  /* 0x00000004ff097e24 */ /* 0x002fe2000f8e00ff */
[----:B0-----:R-:W-:-:S13]  /*1410*/  ISETP.NE.AND P0, PT, R2, RZ, PT ;  /* 0x000000ff0200720c */ /* 0x001fda0003f05270 */
[----:B------:R-:W0:Y:S01]  /*1420*/  @!P0 S2R R4, SR_CgaCtaId ;  /* 0x0000000000048919 */ /* 0x000e220000008800 */
        /* <DEDUP_REMOVED lines=20> */
.L_x_99:
        /* <DEDUP_REMOVED lines=12> */
.L_x_125:
[----:B------:R-:W-:Y:S05]  /*1630*/  BSYNC.RECONVERGENT B1 ;  /* 0x0000000000017941 */ /* 0x000fea0003800200 */
.L_x_124:
        /* <DEDUP_REMOVED lines=16> */
.L_x_130:
        /* <DEDUP_REMOVED lines=9> */
.L_x_129:
[----:B------:R-:W-:Y:S05]  /*17d0*/  BSYNC.RECONVERGENT B2 ;  /* 0x0000000000027941 */ /* 0x000fea0003800200 */
.L_x_128:
        /* <DEDUP_REMOVED lines=10> */
.L_x_133:
        /* <DEDUP_REMOVED lines=30> */
.L_x_132:
[----:B------:R-:W-:Y:S05]  /*1a60*/  BSYNC.RECONVERGENT B2 ;  /* 0x0000000000027941 */ /* 0x000fea0003800200 */
.L_x_131:
        /* <DEDUP_REMOVED lines=22> */
.L_x_135:
[----:B------:R-:W-:Y:S05]  /*1bd0*/  BSYNC.RECONVERGENT B2 ;  /* 0x0000000000027941 */ /* 0x000fea0003800200 */
.L_x_134:
        /* <DEDUP_REMOVED lines=8> */
.L_x_127:
[----:B------:R-:W-:Y:S05]  /*1c60*/  BSYNC.RECONVERGENT B1 ;  /* 0x0000000000017941 */ /* 0x000fea0003800200 */
.L_x_126:
        /* <DEDUP_REMOVED lines=27> */
.L_x_136:
        /* <DEDUP_REMOVED lines=10> */
[C---:B------:R-:W-:Y:S01]  /*1ec0*/  ISETP.NE.AND P1, PT, R8.reuse, RZ, PT ;  /* 0x000000ff0800720c */ /* 0x040fe20003f25270 */
[----:B------:R-:W-:Y:S01]  /*1ed0*/  VIADD R10, R8, 0x4 ;  /* 0x00000004080a7836 */ /* 0x000fe20000000000 */
[----:B-1----:R-:W-:Y:S02]  /*1ee0*/  SEL R5, R4, RZ, !P0 ;  /* 0x000000ff04057207 */ /* 0x002fe40004000000 */
[----:B------:R-:W-:-:S09]  /*1ef0*/  ISETP.GT.AND P0, PT, R6, R11, PT ;  /* 0x0000000b0600720c */ /* 0x000fd20003f04270 */
[----:B------:R-:W0:Y:S01]  /*1f00*/  @!P1 S2R R9, SR_CgaCtaId ;  /* 0x0000000000099919 */ /* 0x000e220000008800 */
[----:B------:R-:W-:-:S05]  /*1f10*/  IMAD.IADD R5, R5, 0x1, R2 ;  /* 0x0000000105057824 */ /* 0x000fca00078e0202 */
[----:B------:R-:W1:Y:S02]  /*1f20*/  SHFL.DOWN PT, R4, R5, 0x2, R11 ;  /* 0x0840000005047989 */ /* 0x000e6400000e000b */
[----:B-1----:R-:W-:Y:S02]  /*1f30*/  SEL R4, R4, RZ, !P0 ;  /* 0x000000ff04047207 */ /* 0x002fe40004000000 */
[----:B------:R-:W-:-:S03]  /*1f40*/  ISETP.GT.AND P0, PT, R10, R11, PT ;  /* 0x0000000b0a00720c */ /* 0x000fc60003f04270 */
[----:B------:R-:W-:Y:S01]  /*1f50*/  IMAD.IADD R4, R5, 0x1, R4 ;  /* 0x0000000105047824 */ /* 0x000fe200078e0204 */
[----:B------:R-:W-:-:S04]  /*1f60*/  @!P1 SHF.R.U32.HI R5, RZ, 0x3, R0 ;  /* 0x00000003ff059819 */ /* 0x000fc80000011600 */
[----:B------:R-:W1:Y:S01]  /*1f70*/  SHFL.DOWN PT, R6, R4, 0x4, R11 ;  /* 0x0880000004067989 */ /* 0x000e6200000e000b */
[----:B------:R-:W-:Y:S02]  /*1f80*/  @!P1 LOP3.LUT R5, R5, 0x7c, RZ, 0xc0, !PT ;  /* 0x0000007c05059812 */ /* 0x000fe400078ec0ff */
[----:B-1----:R-:W-:Y:S01]  /*1f90*/  SEL R7, R6, RZ, !P0 ;  /* 0x000000ff06077207 */ /* 0x002fe20004000000 */
[C---:B------:R-:W-:Y:S02]  /*1fa0*/  VIADD R6, R8.reuse, 0x8 ;  /* 0x0000000808067836 */ /* 0x040fe40000000000 */
[----:B------:R-:W-:Y:S02]  /*1fb0*/  VIADD R8, R8, 0x10 ;  /* 0x0000001008087836 */ /* 0x000fe40000000000 */
[----:B------:R-:W-:Y:S01]  /*1fc0*/  IMAD.IADD R7, R4, 0x1, R7 ;  /* 0x0000000104077824 */ /* 0x000fe200078e0207 */
[----:B------:R-:W-:Y:S02]  /*1fd0*/  ISETP.GT.AND P0, PT, R6, R11, PT ;  /* 0x0000000b0600720c */ /* 0x000fe40003f04270 */
[----:B------:R-:W-:-:S02]  /*1fe0*/  @!P1 MOV R6, 0x400 ;  /* 0x0000040000069802 */ /* 0x000fc40000000f00 */
[----:B------:R-:W1:Y:S02]  /*1ff0*/  SHFL.DOWN PT, R2, R7, 0x8, R11 ;  /* 0x0900000007027989 */ /* 0x000e6400000e000b */
[----:B0-----:R-:W-:-:S05]  /*2000*/  @!P1 LEA R6, R9, R6, 0x18 ;  /* 0x0000000609069211 */ /* 0x001fca00078ec0ff */
        /* <DEDUP_REMOVED lines=36> */
.L_x_123:
[----:B------:R-:W0:Y:S01]  /*2250*/  S2R R11, SR_TID.X ;  /* 0x00000000000b7919 */ /* 0x000e220000002100 */
[----:B------:R-:W1:Y:S02]  /*2260*/  LDCU.64 UR4, c[0x0][0x380] ;  /* 0x00007000ff0477ac */ /* 0x000e640008000a00 */
[----:B-1----:R-:W-:Y:S02]  /*2270*/  IMAD.U32 R6, RZ, RZ, UR4 ;  /* 0x00000004ff067e24 */ /* 0x002fe4000f8e00ff */
[----:B------:R-:W-:Y:S02]  /*2280*/  IMAD.U32 R7, RZ, RZ, UR5 ;  /* 0x00000005ff077e24 */ /* 0x000fe4000f8e00ff */
        /* <DEDUP_REMOVED lines=19> */
[----:B------:R-:W-:-:S03]  /*23c0*/  IMAD.MOV.U32 R2, RZ, RZ, 0x1000 ;  /* 0x00001000ff027424 */ /* 0x000fc600078e00ff */
[----:B----4-:R-:W-:-:S04]  /*23d0*/  IADD3 R0, PT, PT, R15, R8, R0 ;  /* 0x000000080f007210 */ /* 0x010fc80007ffe000 */
[----:B-----5:R-:W-:-:S04]  /*23e0*/  IADD3 R0, PT, PT, R17, R12, R0 ;  /* 0x0000000c11007210 */ /* 0x020fc80007ffe000 */
[----:B------:R-:W-:Y:S01]  /*23f0*/  IADD3 R14, PT, PT, R19, R14, R0 ;  /* 0x0000000e130e7210 */ /* 0x000fe20007ffe000 */
[----:B------:R-:W-:-:S05]  /*2400*/  VIADD R0, R3, 0xfffff000 ;  /* 0xfffff00003007836 */ /* 0x000fca0000000000 */
[----:B------:R-:W-:Y:S02]  /*2410*/  ISETP.GE.U32.AND P0, PT, R0, 0x1000, PT ;  /* 0x000010000000780c */ /* 0x000fe40003f06070 */
[----:B------:R-:W-:-:S04]  /*2420*/  IADD3 R14, PT, PT, R21, R16, R14 ;  /* 0x00000010150e7210 */ /* 0x000fc80007ffe00e */
[----:B------:R-:W-:-:S05]  /*2430*/  IADD3 R23, PT, PT, R23, R18, R14 ;  /* 0x0000001217177210 */ /* 0x000fca0007ffe00e */
[----:B------:R-:W-:Y:S02]  /*2440*/  IMAD.IADD R10, R10, 0x1, R23 ;  /* 0x000000010a0a7824 */ /* 0x000fe400078e0217 */
[----:B------:R-:W-:Y:S05]  /*2450*/  @!P0 BRA `(.L_x_137) ;  /* 0x0000000000908947 */ /* 0x000fea0003800000 */
[----:B------:R-:W0:Y:S01]  /*2460*/  LDC R3, c[0x0][0x390] ;  /* 0x0000e400ff037b82 */ /* 0x000e220000000800 */
[----:B------:R-:W-:-:S07]  /*2470*/  IMAD.MOV.U32 R2, RZ, RZ, 0x1000 ;  /* 0x00001000ff027424 */ /* 0x000fce00078e00ff */
[----:B------:R-:W1:Y:S02]  /*2480*/  LDC.64 R6, c[0x0][0x380] ;  /* 0x0000e000ff067b82 */ /* 0x000e640000000a00 */
.L_x_139:
[----:B------:R-:W-:Y:S02]  /*2490*/  IMAD.IADD R19, R11, 0x1, R2 ;  /* 0x000000010b137824 */ /* 0x000fe400078e0202 */
[----:B------:R-:W-:-:S04]  /*24a0*/  IMAD.WIDE.U32 R8, R2, 0x4, R4 ;  /* 0x0000000402087825 */ /* 0x000fc800078e0004 */
[----:B-1----:R-:W-:Y:S01]  /*24b0*/  IMAD.WIDE.U32 R18, R19, 0x4, R6 ;  /* 0x0000000413127825 */ /* 0x002fe200078e0006 */
        /* <DEDUP_REMOVED lines=16> */
[----:B--2---:R-:W-:Y:S01]  /*25c0*/  IADD3 R13, PT, PT, R13, R26, R10 ;  /* 0x0000001a0d0d7210 */ /* 0x004fe20007ffe00a */
[----:B0-----:R-:W-:-:S05]  /*25d0*/  IMAD.IADD R10, R3, 0x1, -R2 ;  /* 0x00000001030a7824 */ /* 0x001fca00078e0a02 */
[----:B------:R-:W-:Y:S02]  /*25e0*/  ISETP.GE.U32.AND P0, PT, R10, 0x1000, PT ;  /* 0x000010000a00780c */ /* 0x000fe40003f06070 */
        /* <DEDUP_REMOVED lines=8> */
[----:B------:R-:W-:-:S05]  /*2670*/  VIADD R2, R2, 0x1000 ;  /* 0x0000100002027836 */ /* 0x000fca0000000000 */
[----:B------:R-:W-:-:S13]  /*2680*/  ISETP.GT.U32.AND P0, PT, R2, R0, PT ;  /* 0x000000000200720c */ /* 0x000fda0003f04070 */
[----:B------:R-:W-:Y:S05]  /*2690*/  @!P0 BRA `(.L_x_139) ;  /* 0xfffffffc007c8947 */ /* 0x000fea000383ffff */
.L_x_137:
[----:B------:R-:W-:-:S13]  /*26a0*/  ISETP.GE.U32.AND P0, PT, R2, R3, PT ;  /* 0x000000030200720c */ /* 0x000fda0003f06070 */
[----:B------:R-:W-:Y:S05]  /*26b0*/  @P0 BRA `(.L_x_138) ;  /* 0x0000000000c00947 */ /* 0x000fea0003800000 */
[----:B------:R-:W-:Y:S01]  /*26c0*/  IMAD.IADD R0, R3, 0x1, -R2 ;  /* 0x0000000103007824 */ /* 0x000fe200078e0a02 */
[----:B------:R-:W-:Y:S04]  /*26d0*/  BSSY.RECONVERGENT B1, `(.L_x_138) ;  /* 0x000002e000017945 */ /* 0x000fe80003800200 */
[----:B------:R-:W-:-:S13]  /*26e0*/  ISETP.GE.AND P0, PT, R11, R0, PT ;  /* 0x000000000b00720c */ /* 0x000fda0003f06270 */
[----:B------:R-:W-:Y:S05]  /*26f0*/  @P0 BRA `(.L_x_140) ;  /* 0x0000000000ac0947 */ /* 0x000fea0003800000 */
[----:B------:R-:W-:Y:S01]  /*2700*/  LOP3.LUT R4, RZ, R11, RZ, 0x33, !PT ;  /* 0x0000000bff047212 */ /* 0x000fe200078e33ff */
[----:B------:R-:W-:Y:S03]  /*2710*/  BSSY.RECONVERGENT B2, `(.L_x_141) ;  /* 0x0000014000027945 */ /* 0x000fe60003800200 */
[----:B------:R-:W-:-:S04]  /*2720*/  IADD3 R4, PT, PT, -R2, R3, R4 ;  /* 0x0000000302047210 */ /* 0x000fc80007ffe104 */
[C---:B------:R-:W-:Y:S02]  /*2730*/  LOP3.LUT R3, R4.reuse, 0x300, RZ, 0xc0, !PT ;  /* 0x0000030004037812 */ /* 0x040fe400078ec0ff */
[----:B------:R-:W-:Y:S02]  /*2740*/  ISETP.GE.U32.AND P1, PT, R4, 0x300, PT ;  /* 0x000003000400780c */ /* 0x000fe40003f26070 */
[----:B------:R-:W-:Y:S01]  /*2750*/  ISETP.NE.AND P0, PT, R3, 0x300, PT ;  /* 0x000003000300780c */ /* 0x000fe20003f05270 */
[----:B------:R-:W-:-:S12]  /*2760*/  IMAD.MOV.U32 R3, RZ, RZ, R11 ;  /* 0x000000ffff037224 */ /* 0x000fd800078e000b */
[----:B------:R-:W-:Y:S05]  /*2770*/  @!P0 BRA `(.L_x_142) ;  /* 0x0000000000348947 */ /* 0x000fea0003800000 */
[----:B------:R-:W-:Y:S01]  /*2780*/  LEA.HI R3, R4, 0x1, RZ, 0x18 ;  /* 0x0000000104037811 */ /* 0x000fe200078fc0ff */
[----:B------:R-:W-:-:S03]  /*2790*/  IMAD.IADD R9, R11, 0x1, R2 ;  /* 0x000000010b097824 */ /* 0x000fc600078e0202 */
[----:B------:R-:W-:Y:S01]  /*27a0*/  LOP3.LUT R4, R3, 0x3, RZ, 0xc0, !PT ;  /* 0x0000000303047812 */ /* 0x000fe200078ec0ff */
[----:B------:R-:W-:-:S04]  /*27b0*/  IMAD.MOV.U32 R3, RZ, RZ, R11 ;  /* 0x000000ffff037224 */ /* 0x000fc800078e000b */
[----:B------:R-:W-:-:S07]  /*27c0*/  IMAD.MOV R8, RZ, RZ, -R4 ;  /* 0x000000ffff087224 */ /* 0x000fce00078e0a04 */
.L_x_143:
        /* <DEDUP_REMOVED lines=8> */
.L_x_142:
[----:B------:R-:W-:Y:S05]  /*2850*/  BSYNC.RECONVERGENT B2 ;  /* 0x0000000000027941 */ /* 0x000fea0003800200 */
.L_x_141:
[----:B------:R-:W-:Y:S05]  /*2860*/  @!P1 BRA `(.L_x_140) ;  /* 0x0000000000509947 */ /* 0x000fea0003800000 */
[C---:B------:R-:W-:Y:S02]  /*2870*/  IMAD.IADD R15, R3.reuse, 0x1, R2 ;  /* 0x00000001030f7824 */ /* 0x040fe400078e0202 */
[----:B------:R-:W-:-:S07]  /*2880*/  VIADD R14, R3, 0x200 ;  /* 0x00000200030e7836 */ /* 0x000fce0000000000 */
.L_x_144:
        /* <DEDUP_REMOVED lines=18> */
.L_x_140:
[----:B------:R-:W-:Y:S05]  /*29b0*/  BSYNC.RECONVERGENT B1 ;  /* 0x0000000000017941 */ /* 0x000fea0003800200 */
.L_x_138:
        /* <DEDUP_REMOVED lines=24> */
.L_x_114:
[----:B------:R-:W-:Y:S05]  /*2b40*/  BSYNC.RECONVERGENT B0 ;  /* 0x0000000000007941 */ /* 0x000fea0003800200 */
.L_x_98:
[----:B------:R-:W-:Y:S05]  /*2b50*/  @P0 EXIT ;  /* 0x000000000000094d */ /* 0x000fea0003800000 */
[----:B------:R-:W2:Y:S01]  /*2b60*/  LDC.64 R2, c[0x0][0x388] ;  /* 0x0000e200ff027b82 */ /* 0x000ea20000000a00 */
[----:B------:R-:W0:Y:S02]  /*2b70*/  LDCU UR4, c[0x0][0x398] ;  /* 0x00007300ff0477ac */ /* 0x000e240008000800 */
[----:B01----:R-:W-:-:S05]  /*2b80*/  VIADD R9, R9, UR4 ;  /* 0x0000000409097c36 */ /* 0x003fca0008000000 */
[----:B--2---:R-:W-:Y:S01]  /*2b90*/  STG.E desc[UR6][R2.64], R9 ;  /* 0x0000000902007986 */ /* 0x004fe2000c101906 */
[----:B------:R-:W-:Y:S05]  /*2ba0*/  EXIT ;  /* 0x000000000000794d */ /* 0x000fea0003800000 */
.L_x_145:
        /* <DEDUP_REMOVED lines=13> */
.L_x_509:


//--------------------- .text._ZN3cub18CUB_300001_SM_10006detail6reduce28DeviceReduceSingleTileKernelINS2_10policy_hubIiyN4cuda3std3__44plusIiEEE10Policy1000EPiSC_iS9_iiNS7_10__identityEEEvT0_T1_T2_T3_T4_T6_ --------------------------
	.section	.text._ZN3cub18CUB_300001_SM_10006detail6reduce28DeviceReduceSingleTileKernelINS2_10policy_hubIiyN4cuda3std3__44plusIiEEE10Policy1000EPiSC_iS9_iiNS7_10__identityEEEvT0_T1_T2_T3_T4_T6_,"ax",@progbits
	.align	128
        .global         _ZN3cub18CUB_300001_SM_10006detail6reduce28DeviceReduceSingleTileKernelINS2_10policy_hubIiyN4cuda3std3__44plusIiEEE10Policy1000EPiSC_iS9_iiNS7_10__identityEEEvT0_T1_T2_T3_T4_T6_
        .type           _ZN3cub18CUB_300001_SM_10006detail6reduce28DeviceReduceSingleTileKernelINS2_10policy_hubIiyN4cuda3std3__44plusIiEEE10Policy1000EPiSC_iS9_iiNS7_10__identityEEEvT0_T1_T2_T3_T4_T6_,@function
        .size           _ZN3cub18CUB_300001_SM_10006detail6reduce28DeviceReduceSingleTileKernelINS2_10policy_hubIiyN4cuda3std3__44plusIiEEE10Policy1000EPiSC_iS9_iiNS7_10__identityEEEvT0_T1_T2_T3_T4_T6_,(.L_x_510 - _ZN3cub18CUB_300001_SM_10006detail6reduce28DeviceReduceSingleTileKernelINS2_10policy_hubIiyN4cuda3std3__44plusIiEEE10Policy1000EPiSC_iS9_iiNS7_10__identityEEEvT0_T1_T2_T3_T4_T6_)
        .other          _ZN3cub18CUB_300001_SM_10006detail6reduce28DeviceReduceSingleTileKernelINS2_10policy_hubIiyN4cuda3std3__44plusIiEEE10Policy1000EPiSC_iS9_iiNS7_10__identityEEEvT0_T1_T2_T3_T4_T6_,@"STO_CUDA_ENTRY STV_DEFAULT"
_ZN3cub18CUB_300001_SM_10006detail6reduce28DeviceReduceSingleTileKernelINS2_10policy_hubIiyN4cuda3std3__44plusIiEEE10Policy1000EPiSC_iS9_iiNS7_10__identityEEEvT0_T1_T2_T3_T4_T6_:
.text._ZN3cub18CUB_300001_SM_10006detail6reduce28DeviceReduceSingleTileKernelINS2_10policy_hubIiyN4cuda3std3__44plusIiEEE10Policy1000EPiSC_iS9_iiNS7_10__identityEEEvT0_T1_T2_T3_T4_T6_:
        /* <DEDUP_REMOVED lines=13> */
.L_x_146:
        /* <DEDUP_REMOVED lines=16> */
.L_x_151:
[----:B------:R-:W-:Y:S05]  /*01d0*/  BSYNC.RECONVERGENT B1 ;  /* 0x0000000000017941 */ /* 0x000fea0003800200 */
.L_x_150:
        /* <DEDUP_REMOVED lines=16> */
.L_x_156:
        /* <DEDUP_REMOVED lines=9> */
.L_x_155:
[----:B------:R-:W-:Y:S05]  /*0370*/  BSYNC.RECONVERGENT B2 ;  /* 0x0000000000027941 */ /* 0x000fea0003800200 */
.L_x_154:
        /* <DEDUP_REMOVED lines=8> */
.L_x_159:
        /* <DEDUP_REMOVED lines=35> */
.L_x_158:
[----:B------:R-:W-:Y:S05]  /*0630*/  BSYNC.RECONVERGENT B2 ;  /* 0x0000000000027941 */ /* 0x000fea0003800200 */
.L_x_157:
        /* <DEDUP_REMOVED lines=22> */
.L_x_161:
[----:B------:R-:W-:Y:S05]  /*07a0*/  BSYNC.RECONVERGENT B2 ;  /* 0x0000000000027941 */ /* 0x000fea0003800200 */
.L_x_160:
        /* <DEDUP_REMOVED lines=10> */
.L_x_153:
[----:B------:R-:W-:Y:S05]  /*0850*/  BSYNC.RECONVERGENT B1 ;  /* 0x0000000000017941 */ /* 0x000fea0003800200 */
.L_x_152:
[----:B------:R-:W-:-:S13]  /*0860*/  ISETP.GE.AND P0, PT, R20, 0x100, PT ;  /* 0x000001001400780c */ /* 0x000fda0003f06270 */
[----:B------:R-:W-:Y:S05]  /*0870*/  @!P0 BRA `(.L_x_162) ;  /* 0x0000000000ac8947 */ /* 0x000fea0003800000 */
[----:B------:R-:W1:Y:S01]  /*0880*/  S2R R6, SR_LANEID ;  /* 0x0000000000067919 */ /* 0x000e620000000000 */
[----:B0----5:R-:W0:Y:S01]  /*0890*/  SHFL.DOWN PT, R2, R0, 0x1, 0x1f ;  /* 0x08201f0000027f89 */ /* 0x021e2200000e0000 */
[C---:B-1----:R-:W-:Y:S02]  /*08a0*/  ISETP.GT.AND P0, PT, R6.reuse, 0x1e, PT ;  /* 0x0000001e0600780c */ /* 0x042fe40003f04270 */
[----:B------:R-:W-:Y:S02]  /*08b0*/  ISETP.NE.AND P1, PT, R6, RZ, PT ;  /* 0x000000ff0600720c */ /* 0x000fe40003f25270 */
[----:B0-----:R-:W-:Y:S02]  /*08c0*/  SEL R3, R2, RZ, !P0 ;  /* 0x000000ff02037207 */ /* 0x001fe40004000000 */
[----:B------:R-:W-:-:S03]  /*08d0*/  ISETP.GT.AND P0, PT, R6, 0x1d, PT ;  /* 0x0000001d0600780c */ /* 0x000fc60003f04270 */
[----:B------:R-:W-:-:S05]  /*08e0*/  IMAD.IADD R3, R3, 0x1, R0 ;  /* 0x0000000103037824 */ /* 0x000fca00078e0200 */
[----:B------:R-:W0:Y:S01]  /*08f0*/  SHFL.DOWN PT, R2, R3, 0x2, 0x1f ;  /* 0x08401f0003027f89 */ /* 0x000e2200000e0000 */
[----:B------:R-:W1:Y:S01]  /*0900*/  @!P1 S2R R7, SR_CgaCtaId ;  /* 0x0000000000079919 */ /* 0x000e620000008800 */
[----:B0-----:R-:W-:Y:S02]  /*0910*/  SEL R2, R2, RZ, !P0 ;  /* 0x000000ff02027207 */ /* 0x001fe40004000000 */
[----:B------:R-:W-:-:S03]  /*0920*/  ISETP.GT.AND P0, PT, R6, 0x1b, PT ;  /* 0x0000001b0600780c */ /* 0x000fc60003f04270 */
[----:B------:R-:W-:-:S05]  /*0930*/  IMAD.IADD R2, R3, 0x1, R2 ;  /* 0x0000000103027824 */ /* 0x000fca00078e0202 */
[----:B------:R-:W0:Y:S02]  /*0940*/  SHFL.DOWN PT, R4, R2, 0x4, 0x1f ;  /* 0x08801f0002047f89 */ /* 0x000e2400000e0000 */
[----:B0-----:R-:W-:Y:S02]  /*0950*/  SEL R5, R4, RZ, !P0 ;  /* 0x000000ff04057207 */ /* 0x001fe40004000000 */
[----:B------:R-:W-:Y:S02]  /*0960*/  ISETP.GT.AND P0, PT, R6, 0x17, PT ;  /* 0x000000170600780c */ /* 0x000fe40003f04270 */
[----:B------:R-:W-:Y:S01]  /*0970*/  @!P1 MOV R4, 0x400 ;  /* 0x0000040000049802 */ /* 0x000fe20000000f00 */
[----:B------:R-:W-:Y:S01]  /*0980*/  IMAD.IADD R5, R2, 0x1, R5 ;  /* 0x0000000102057824 */ /* 0x000fe200078e0205 */
[----:B------:R-:W-:Y:S02]  /*0990*/  @!P1 SHF.R.U32.HI R2, RZ, 0x3, R9 ;  /* 0x00000003ff029819 */ /* 0x000fe40000011609 */
[----:B-1----:R-:W-:-:S02]  /*09a0*/  @!P1 LEA R7, R7, R4, 0x18 ;  /* 0x0000000407079211 */ /* 0x002fc400078ec0ff */
[----:B------:R-:W0:Y:S01]  /*09b0*/  SHFL.DOWN PT, R0, R5, 0x8, 0x1f ;  /* 0x09001f0005007f89 */ /* 0x000e2200000e0000 */
[----:B------:R-:W-:-:S05]  /*09c0*/  @!P1 LOP3.LUT R2, R2, 0x7c, RZ, 0xc0, !PT ;  /* 0x0000007c02029812 */ /* 0x000fca00078ec0ff */
[----:B------:R-:W-:Y:S01]  /*09d0*/  @!P1 IMAD.IADD R2, R2, 0x1, R7 ;  /* 0x0000000102029824 */ /* 0x000fe200078e0207 */
[----:B0-----:R-:W-:Y:S02]  /*09e0*/  SEL R0, R0, RZ, !P0 ;  /* 0x000000ff00007207 */ /* 0x001fe40004000000 */
[----:B------:R-:W-:-:S03]  /*09f0*/  ISETP.GT.AND P0, PT, R6, 0xf, PT ;  /* 0x0000000f0600780c */ /* 0x000fc60003f04270 */
[----:B------:R-:W-:-:S05]  /*0a00*/  IMAD.IADD R0, R5, 0x1, R0 ;  /* 0x0000000105007824 */ /* 0x000fca00078e0200 */
[----:B------:R-:W0:Y:S02]  /*0a10*/  SHFL.DOWN PT, R3, R0, 0x10, 0x1f ;  /* 0x0a001f0000037f89 */ /* 0x000e2400000e0000 */
[----:B0-----:R-:W-:Y:S02]  /*0a20*/  SEL R3, R3, RZ, !P0 ;  /* 0x000000ff03037207 */ /* 0x001fe40004000000 */
[----:B------:R-:W-:-:S03]  /*0a30*/  ISETP.NE.AND P0, PT, R9, RZ, PT ;  /* 0x000000ff0900720c */ /* 0x000fc60003f05270 */
[----:B------:R-:W-:-:S05]  /*0a40*/  IMAD.IADD R3, R0, 0x1, R3 ;  /* 0x0000000100037824 */ /* 0x000fca00078e0203 */
[----:B------:R0:W-:Y:S01]  /*0a50*/  @!P1 STS [R2+0x8], R3 ;  /* 0x0000080302009388 */ /* 0x0001e20000000800 */
[----:B------:R-:W-:Y:S06]  /*0a60*/  BAR.SYNC.DEFER_BLOCKING 0x0 ;  /* 0x0000000000007b1d */ /* 0x000fec0000010000 */
[----:B------:R-:W-:Y:S05]  /*0a70*/  @P0 BRA `(.L_x_163) ;  /* 0x0000002c00ac0947 */ /* 0x000fea0003800000 */
[----:B------:R-:W1:Y:S01]  /*0a80*/  S2UR UR5, SR_CgaCtaId ;  /* 0x00000000000579c3 */ /* 0x000e620000008800 */
[----:B------:R-:W-:Y:S02]  /*0a90*/  UMOV UR4, 0x400 ;  /* 0x0000040000047882 */ /* 0x000fe40000000000 */
[----:B-1----:R-:W-:-:S09]  /*0aa0*/  ULEA UR4, UR5, UR4, 0x18 ;  /* 0x0000000405047291 */ /* 0x002fd2000f8ec0ff */
[----:B------:R-:W-:Y:S04]  /*0ab0*/  LDS R0, [UR4+0xc] ;  /* 0x00000c04ff007984 */ /* 0x000fe80008000800 */
[----:B------:R-:W1:Y:S04]  /*0ac0*/  LDS.128 R4, [UR4+0x10] ;  /* 0x00001004ff047984 */ /* 0x000e680008000c00 */
[----:B------:R-:W2:Y:S01]  /*0ad0*/  LDS.64 R8, [UR4+0x20] ;  /* 0x00002004ff087984 */ /* 0x000ea20008000a00 */
[----:B-1----:R-:W-:-:S04]  /*0ae0*/  IADD3 R0, PT, PT, R4, R0, R3 ;  /* 0x0000000004007210 */ /* 0x002fc80007ffe003 */
[----:B------:R-:W-:-:S04]  /*0af0*/  IADD3 R0, PT, PT, R6, R0, R5 ;  /* 0x0000000006007210 */ /* 0x000fc80007ffe005 */
[----:B--2---:R-:W-:-:S05]  /*0b00*/  IADD3 R0, PT, PT, R8, R0, R7 ;  /* 0x0000000008007210 */ /* 0x004fca0007ffe007 */
[----:B0-----:R-:W-:Y:S01]  /*0b10*/  IMAD.IADD R3, R0, 0x1, R9 ;  /* 0x0000000100037824 */ /* 0x001fe200078e0209 */
[----:B------:R-:W-:Y:S06]  /*0b20*/  BRA `(.L_x_163) ;  /* 0x0000002c00807947 */ /* 0x000fec0003800000 */
.L_x_162:
        /* <DEDUP_REMOVED lines=48> */
[----:B----4-:R-:W0:Y:S04]  /*0e30*/  LDS.128 R4, [UR4+0x10] ;  /* 0x00001004ff047984 */ /* 0x010e280008000c00 */
        /* <DEDUP_REMOVED lines=18> */
.L_x_149:
        /* <DEDUP_REMOVED lines=22> */
.L_x_166:
        /* <DEDUP_REMOVED lines=20> */
.L_x_164:
        /* <DEDUP_REMOVED lines=20> */
.L_x_170:
        /* <DEDUP_REMOVED lines=8> */
.L_x_169:
[----:B------:R-:W-:Y:S05]  /*13c0*/  BSYNC.RECONVERGENT B2 ;  /* 0x0000000000027941 */ /* 0x000fea0003800200 */
.L_x_168:
        /* <DEDUP_REMOVED lines=16> */
.L_x_173:
        /* <DEDUP_REMOVED lines=39> */
.L_x_172:
[----:B------:R-:W-:Y:S05]  /*1740*/  BSYNC.RECONVERGENT B2 ;  /* 0x0000000000027941 */ /* 0x000fea0003800200 */
.L_x_171:
        /* <DEDUP_REMOVED lines=27> */
.L_x_175:
[----:B------:R-:W-:Y:S05]  /*1900*/  BSYNC.RECONVERGENT B2 ;  /* 0x0000000000027941 */ /* 0x000fea0003800200 */
.L_x_174:
        /* <DEDUP_REMOVED lines=10> */
.L_x_167:
[----:B------:R-:W-:Y:S05]  /*19b0*/  BSYNC.RECONVERGENT B1 ;  /* 0x0000000000017941 */ /* 0x000fea0003800200 */
.L_x_165:
[----:B------:R-:W0:Y:S01]  /*19c0*/  S2R R8, SR_LANEID ;  /* 0x0000000000087919 */ /* 0x000e220000000000 */
[----:B------:R-:W1:Y:S01]  /*19d0*/  SHFL.DOWN PT, R2, R21, 0x1, 0x1f ;  /* 0x08201f0015027f89 */ /* 0x000e6200000e0000 */
[C---:B0-----:R-:W-:Y:S02]  /*19e0*/  ISETP.GT.AND P0, PT, R8.reuse, 0x1e, PT ;  /* 0x0000001e0800780c */ /* 0x041fe40003f04270 */
[----:B------:R-:W-:Y:S02]  /*19f0*/  ISETP.NE.AND P1, PT, R8, RZ, PT ;  /* 0x000000ff0800720c */ /* 0x000fe40003f25270 */
[----:B-1----:R-:W-:Y:S02]  /*1a00*/  SEL R2, R2, RZ, !P0 ;  /* 0x000000ff02027207 */ /* 0x002fe40004000000 */
[----:B------:R-:W-:-:S03]  /*1a10*/  ISETP.GT.AND P0, PT, R8, 0x1d, PT ;  /* 0x0000001d0800780c */ /* 0x000fc60003f04270 */
[----:B------:R-:W-:-:S05]  /*1a20*/  IMAD.IADD R2, R2, 0x1, R21 ;  /* 0x0000000102027824 */ /* 0x000fca00078e0215 */
[----:B------:R-:W0:Y:S01]  /*1a30*/  SHFL.DOWN PT, R3, R2, 0x2, 0x1f ;  /* 0x08401f0002037f89 */ /* 0x000e2200000e0000 */
[----:B------:R-:W-:Y:S01]  /*1a40*/  @!P1 MOV R6, 0x400 ;  /* 0x0000040000069802 */ /* 0x000fe20000000f00 */
[----:B------:R-:W1:Y:S01]  /*1a50*/  @!P1 S2R R7, SR_CgaCtaId ;  /* 0x0000000000079919 */ /* 0x000e620000008800 */
[----:B0-----:R-:W-:Y:S02]  /*1a60*/  SEL R3, R3, RZ, !P0 ;  /* 0x000000ff03037207 */ /* 0x001fe40004000000 */
[----:B------:R-:W-:-:S03]  /*1a70*/  ISETP.GT.AND P0, PT, R8, 0x1b, PT ;  /* 0x0000001b0800780c */ /* 0x000fc60003f04270 */
[----:B------:R-:W-:-:S05]  /*1a80*/  IMAD.IADD R3, R2, 0x1, R3 ;  /* 0x0000000102037824 */ /* 0x000fca00078e0203 */
[----:B------:R-:W0:Y:S01]  /*1a90*/  SHFL.DOWN PT, R4, R3, 0x4, 0x1f ;  /* 0x08801f0003047f89 */ /* 0x000e2200000e0000 */
[----:B-1----:R-:W-:Y:S02]  /*1aa0*/  @!P1 LEA R6, R7, R6, 0x18 ;  /* 0x0000000607069211 */ /* 0x002fe400078ec0ff */
[----:B0-----:R-:W-:Y:S02]  /*1ab0*/  SEL R4, R4, RZ, !P0 ;  /* 0x000000ff04047207 */ /* 0x001fe40004000000 */
[----:B------:R-:W-:-:S03]  /*1ac0*/  ISETP.GT.AND P0, PT, R8, 0x17, PT ;  /* 0x000000170800780c */ /* 0x000fc60003f04270 */
[----:B------:R-:W-:Y:S01]  /*1ad0*/  IMAD.IADD R4, R3, 0x1, R4 ;  /* 0x0000000103047824 */ /* 0x000fe200078e0204 */
[----:B------:R-:W-:-:S04]  /*1ae0*/  @!P1 SHF.R.U32.HI R3, RZ, 0x3, R0 ;  /* 0x00000003ff039819 */ /* 0x000fc80000011600 */
        /* <DEDUP_REMOVED lines=13> */
[----:B------:R-:W0:Y:S01]  /*1bc0*/  S2UR UR5, SR_CgaCtaId ;  /* 0x00000000000579c3 */ /* 0x000e220000008800 */
[----:B------:R-:W-:Y:S02]  /*1bd0*/  UMOV UR4, 0x400 ;  /* 0x0000040000047882 */ /* 0x000fe40000000000 */
[----:B0-----:R-:W-:-:S09]  /*1be0*/  ULEA UR4, UR5, UR4, 0x18 ;  /* 0x0000000405047291 */ /* 0x001fd2000f8ec0ff */
[----:B------:R-:W-:Y:S04]  /*1bf0*/  LDS R0, [UR4+0xc] ;  /* 0x00000c04ff007984 */ /* 0x000fe80008000800 */
[----:B---3--:R-:W0:Y:S04]  /*1c00*/  LDS.128 R4, [UR4+0x10] ;  /* 0x00001004ff047984 */ /* 0x008e280008000c00 */
[----:B------:R-:W1:Y:S01]  /*1c10*/  LDS.64 R8, [UR4+0x20] ;  /* 0x00002004ff087984 */ /* 0x000e620008000a00 */
[----:B0-----:R-:W-:-:S04]  /*1c20*/  IADD3 R0, PT, PT, R4, R0, R3 ;  /* 0x0000000004007210 */ /* 0x001fc80007ffe003 */
[----:B------:R-:W-:-:S04]  /*1c30*/  IADD3 R0, PT, PT, R6, R0, R5 ;  /* 0x0000000006007210 */ /* 0x000fc80007ffe005 */
[----:B-1----:R-:W-:-:S05]  /*1c40*/  IADD3 R0, PT, PT, R8, R0, R7 ;  /* 0x0000000008007210 */ /* 0x002fca0007ffe007 */
[----:B------:R-:W-:Y:S01]  /*1c50*/  IMAD.IADD R3, R0, 0x1, R9 ;  /* 0x0000000100037824 */ /* 0x000fe200078e0209 */
[----:B------:R-:W-:Y:S06]  /*1c60*/  BRA `(.L_x_163) ;  /* 0x0000001c00307947 */ /* 0x000fec0003800000 */
.L_x_148:
        /* <DEDUP_REMOVED lines=12> */
.L_x_178:
[----:B------:R-:W-:Y:S05]  /*1d30*/  BSYNC.RECONVERGENT B1 ;  /* 0x0000000000017941 */ /* 0x000fea0003800200 */
.L_x_177:
        /* <DEDUP_REMOVED lines=16> */
.L_x_183:
        /* <DEDUP_REMOVED lines=9> */
.L_x_182:
[----:B------:R-:W-:Y:S05]  /*1ed0*/  BSYNC.RECONVERGENT B2 ;  /* 0x0000000000027941 */ /* 0x000fea0003800200 */
.L_x_181:
        /* <DEDUP_REMOVED lines=8> */
.L_x_186:
        /* <DEDUP_REMOVED lines=35> */
.L_x_185:
[----:B------:R-:W-:Y:S05]  /*2190*/  BSYNC.RECONVERGENT B2 ;  /* 0x0000000000027941 */ /* 0x000fea0003800200 */
.L_x_184:
        /* <DEDUP_REMOVED lines=22> */
.L_x_188:
[----:B------:R-:W-:Y:S05]  /*2300*/  BSYNC.RECONVERGENT B2 ;  /* 0x0000000000027941 */ /* 0x000fea0003800200 */
.L_x_187:
        /* <DEDUP_REMOVED lines=10> */
.L_x_180:
[----:B------:R-:W-:Y:S05]  /*23b0*/  BSYNC.RECONVERGENT B1 ;  /* 0x0000000000017941 */ /* 0x000fea0003800200 */
.L_x_179:
        /* <DEDUP_REMOVED lines=43> */
[----:B--2---:R-:W-:Y:S01]  /*2670*/  IMAD.IADD R3, R0, 0x1, R9 ;  /* 0x0000000100037824 */ /* 0x004fe200078e0209 */
[----:B------:R-:W-:Y:S06]  /*2680*/  BRA `(.L_x_163) ;  /* 0x0000001000a87947 */ /* 0x000fec0003800000 */
.L_x_189:
        /* <DEDUP_REMOVED lines=67> */
.L_x_176:
        /* <DEDUP_REMOVED lines=33> */
.L_x_192:
        /* <DEDUP_REMOVED lines=32> */
.L_x_190:
        /* <DEDUP_REMOVED lines=20> */
.L_x_196:
        /* <DEDUP_REMOVED lines=8> */
.L_x_195:
[----:B------:R-:W-:Y:S05]  /*3090*/  BSYNC.RECONVERGENT B2 ;  /* 0x0000000000027941 */ /* 0x000fea0003800200 */
.L_x_194:
        /* <DEDUP_REMOVED lines=16> */
.L_x_199:
        /* <DEDUP_REMOVED lines=39> */
.L_x_198:
[----:B------:R-:W-:Y:S05]  /*3410*/  BSYNC.RECONVERGENT B2 ;  /* 0x0000000000027941 */ /* 0x000fea0003800200 */
.L_x_197:
        /* <DEDUP_REMOVED lines=27> */
.L_x_201:
[----:B------:R-:W-:Y:S05]  /*35d0*/  BSYNC.RECONVERGENT B2 ;  /* 0x0000000000027941 */ /* 0x000fea0003800200 */
.L_x_200:
        /* <DEDUP_REMOVED lines=10> */
.L_x_193:
[----:B------:R-:W-:Y:S05]  /*3680*/  BSYNC.RECONVERGENT B1 ;  /* 0x0000000000017941 */ /* 0x000fea0003800200 */
.L_x_191:
[----:B------:R-:W0:Y:S01]  /*3690*/  S2R R9, SR_LANEID ;  /* 0x0000000000097919 */ /* 0x000e220000000000 */
[----:B------:R-:W1:Y:S01]  /*36a0*/  SHFL.DOWN PT, R2, R8, 0x1, 0x1f ;  /* 0x08201f0008027f89 */ /* 0x000e6200000e0000 */
[C---:B0-----:R-:W-:Y:S02]  /*36b0*/  ISETP.GT.AND P0, PT, R9.reuse, 0x1e, PT ;  /* 0x0000001e0900780c */ /* 0x041fe40003f04270 */
[C---:B------:R-:W-:Y:S02]  /*36c0*/  ISETP.NE.AND P1, PT, R9.reuse, RZ, PT ;  /* 0x000000ff0900720c */ /* 0x040fe40003f25270 */
        /* <DEDUP_REMOVED lines=37> */
[----:B0-----:R-:W-:-:S07]  /*3920*/  IMAD.IADD R3, R0, 0x1, R9 ;  /* 0x0000000100037824 */ /* 0x001fce00078e0209 */
.L_x_163:
[----:B------:R-:W-:Y:S05]  /*3930*/  BSYNC.RECONVERGENT B0 ;  /* 0x0000000000007941 */ /* 0x000fea0003800200 */
.L_x_147:
[----:B------:R-:W-:Y:S05]  /*3940*/  @P0 EXIT ;  /* 0x000000000000094d */ /* 0x000fea0003800000 */
[----:B-1----:R-:W1:Y:S01]  /*3950*/  LDC.64 R4, c[0x0][0x388] ;  /* 0x0000e200ff047b82 */ /* 0x002e620000000a00 */
[----:B------:R-:W0:Y:S02]  /*3960*/  LDCU UR4, c[0x0][0x398] ;  /* 0x00007300ff0477ac */ /* 0x000e240008000800 */
[----:B0-234-:R-:W-:-:S05]  /*3970*/  VIADD R3, R3, UR4 ;  /* 0x0000000403037c36 */ /* 0x01dfca0008000000 */
[----:B-1----:R-:W-:Y:S01]  /*3980*/  STG.E desc[UR6][R4.64], R3 ;  /* 0x0000000304007986 */ /* 0x002fe2000c101906 */
[----:B------:R-:W-:Y:S05]  /*3990*/  EXIT ;  /* 0x000000000000794d */ /* 0x000fea0003800000 */
.L_x_202:
        /* <DEDUP_REMOVED lines=14> */
.L_x_510:


//--------------------- .text._ZN3cub18CUB_300001_SM_10006detail6reduce18DeviceReduceKernelINS2_10policy_hubIiyN4cuda3std3__44plusIiEEE10Policy1000EPiyS9_iNS7_10__identityEEEvT0_PT3_T1_NS0_13GridEvenShareISH_EET2_T4_ --------------------------
	.section	.text._ZN3cub18CUB_300001_SM_10006detail6reduce18DeviceReduceKernelINS2_10policy_hubIiyN4cuda3std3__44plusIiEEE10Policy1000EPiyS9_iNS7_10__identityEEEvT0_PT3_T1_NS0_13GridEvenShareISH_EET2_T4_,"ax",@progbits
	.align	128
        .global         _ZN3cub18CUB_300001_SM_10006detail6reduce18DeviceReduceKernelINS2_10policy_hubIiyN4cuda3std3__44plusIiEEE10Policy1000EPiyS9_iNS7_10__identityEEEvT0_PT3_T1_NS0_13GridEvenShareISH_EET2_T4_
        .type           _ZN3cub18CUB_300001_SM_10006detail6reduce18DeviceReduceKernelINS2_10policy_hubIiyN4cuda3std3__44plusIiEEE10Policy1000EPiyS9_iNS7_10__identityEEEvT0_PT3_T1_NS0_13GridEvenShareISH_EET2_T4_,@function
        .size           _ZN3cub18CUB_300001_SM_10006detail6reduce18DeviceReduceKernelINS2_10policy_hubIiyN4cuda3std3__44plusIiEEE10Policy1000EPiyS9_iNS7_10__identityEEEvT0_PT3_T1_NS0_13GridEvenShareISH_EET2_T4_,(.L_x_511 - _ZN3cub18CUB_300001_SM_10006detail6reduce18DeviceReduceKernelINS2_10policy_hubIiyN4cuda3std3__44plusIiEEE10Policy1000EPiyS9_iNS7_10__identityEEEvT0_PT3_T1_NS0_13GridEvenShareISH_EET2_T4_)
        .other          _ZN3cub18CUB_300001_SM_10006detail6reduce18DeviceReduceKernelINS2_10policy_hubIiyN4cuda3std3__44plusIiEEE10Policy1000EPiyS9_iNS7_10__identityEEEvT0_PT3_T1_NS0_13GridEvenShareISH_EET2_T4_,@"STO_CUDA_ENTRY STV_DEFAULT"
_ZN3cub18CUB_300001_SM_10006detail6reduce18DeviceReduceKernelINS2_10policy_hubIiyN4cuda3std3__44plusIiEEE10Policy1000EPiyS9_iNS7_10__identityEEEvT0_PT3_T1_NS0_13GridEvenShareISH_EET2_T4_:
.text._ZN3cub18CUB_300001_SM_10006detail6reduce18DeviceReduceKernelINS2_10policy_hubIiyN4cuda3std3__44plusIiEEE10Policy1000EPiyS9_iNS7_10__identityEEEvT0_PT3_T1_NS0_13GridEvenShareISH_EET2_T4_:
[----:B------:R-:W-:Y:S01]  /*0000*/  LDC R1, c[0x0][0x37c] ;  /* 0x0000df00ff017b82 */ /* 0x000fe20000000800 */
[----:B------:R-:W0:Y:S07]  /*0010*/  LDCU UR10, c[0x0][0x380] ;  /* 0x00007000ff0a77ac */ /* 0x000e2e0008000800 */
[----:B------:R-:W1:Y:S01]  /*0020*/  S2UR UR15, SR_CTAID.X ;  /* 0x00000000000f79c3 */ /* 0x000e620000002500 */
[----:B------:R-:W-:Y:S01]  /*0030*/  BSSY.RECONVERGENT B0, `(.L_x_203) ;  /* 0x00003fb000007945 */ /* 0x000fe20003800200 */
[----:B------:R-:W2:Y:S01]  /*0040*/  LDCU UR5, c[0x0][0x3c0] ;  /* 0x00007800ff0577ac */ /* 0x000ea20008000800 */
[----:B------:R-:W3:Y:S01]  /*0050*/  LDCU.64 UR12, c[0x0][0x358] ;  /* 0x00006b00ff0c77ac */ /* 0x000ee20008000a00 */
[----:B0-----:R-:W-:-:S02]  /*0060*/  ULOP3.LUT UP0, URZ, UR10, 0xf, URZ, 0xc0, !UPT ;  /* 0x0000000f0aff7892 */ /* 0x001fc4000f80c0ff */
[----:B--2---:R-:W-:Y:S02]  /*0070*/  USHF.L.U32 UR5, UR5, 0xc, URZ ;  /* 0x0000000c05057899 */ /* 0x004fe400080006ff */
[----:B-1----:R-:W-:Y:S02]  /*0080*/  USHF.L.U32 UR4, UR15, 0xc, URZ ;  /* 0x0000000c0f047899 */ /* 0x002fe400080006ff */
[----:B------:R-:W-:-:S03]  /*0090*/  USHF.R.S32.HI UR6, URZ, 0x1f, UR5 ;  /* 0x0000001fff067899 */ /* 0x000fc60008011405 */
[----:B---3--:R-:W-:Y:S09]  /*00a0*/  BRA.U UP0, `(.L_x_204) ;  /* 0x0000001d00b07547 */ /* 0x008ff2000b800000 */
[----:B------:R-:W0:Y:S02]  /*00b0*/  LDCU.64 UR8, c[0x0][0x3b8] ;  /* 0x00007700ff0877ac */ /* 0x000e240008000a00 */
[----:B0-----:R-:W-:Y:S02]  /*00c0*/  IMAD.U32 R2, RZ, RZ, UR8 ;  /* 0x00000008ff027e24 */ /* 0x001fe4000f8e00ff */
[----:B------:R-:W-:-:S03]  /*00d0*/  IMAD.U32 R3, RZ, RZ, UR9 ;  /* 0x00000009ff037e24 */ /* 0x000fc6000f8e00ff */
[----:B------:R-:W-:-:S04]  /*00e0*/  IADD3 R21, P1, PT, R2, -UR4, RZ ;  /* 0x8000000402157c10 */ /* 0x000fc8000ff3e0ff */
[----:B------:R-:W-:Y:S02]  /*00f0*/  ISETP.GT.U32.AND P0, PT, R21, 0xfff, PT ;  /* 0x00000fff1500780c */ /* 0x000fe40003f04070 */
[----:B------:R-:W-:-:S04]  /*0100*/  IADD3.X R20, PT, PT, R3, -0x1, RZ, P1, !PT ;  /* 0xffffffff03147810 */ /* 0x000fc80000ffe4ff */
[----:B------:R-:W-:-:S13]  /*0110*/  ISETP.GT.U32.AND.EX P0, PT, R20, RZ, PT, P0 ;  /* 0x000000ff1400720c */ /* 0x000fda0003f04100 */
[----:B------:R-:W-:Y:S05]  /*0120*/  @P0 BRA `(.L_x_205) ;  /* 0x0000000c00f80947 */ /* 0x000fea0003800000 */
[----:B------:R-:W0:Y:S01]  /*0130*/  S2R R9, SR_TID.X ;  /* 0x0000000000097919 */ /* 0x000e220000002100 */
[----:B------:R-:W-:Y:S01]  /*0140*/  VIADD R0, R2, -UR4 ;  /* 0x8000000402007c36 */ /* 0x000fe20008000000 */
[----:B------:R-:W1:Y:S01]  /*0150*/  LDCU UR6, c[0x0][0x384] ;  /* 0x00007080ff0677ac */ /* 0x000e620008000800 */
[----:B------:R-:W-:Y:S01]  /*0160*/  BSSY.RECONVERGENT B1, `(.L_x_206) ;  /* 0x000000a000017945 */ /* 0x000fe20003800200 */
[----:B------:R-:W-:Y:S02]  /*0170*/  IMAD.MOV.U32 R8, RZ, RZ, RZ ;  /* 0x000000ffff087224 */ /* 0x000fe400078e00ff */
[----:B0-----:R-:W-:Y:S01]  /*0180*/  ISETP.GE.AND P0, PT, R9, R0, PT ;  /* 0x000000000900720c */ /* 0x001fe20003f06270 */
[----:B------:R-:W-:-:S12]  /*0190*/  IMAD.MOV.U32 R11, RZ, RZ, R9 ;  /* 0x000000ffff0b7224 */ /* 0x000fd800078e0009 */
[----:B-1----:R-:W-:Y:S05]  /*01a0*/  @P0 BRA `(.L_x_207) ;  /* 0x0000000000140947 */ /* 0x002fea0003800000 */
[----:B------:R-:W0:Y:S01]  /*01b0*/  LDC.64 R4, c[0x0][0x380] ;  /* 0x0000e000ff047b82 */ /* 0x000e220000000a00 */
[----:B------:R-:W-:-:S04]  /*01c0*/  VIADD R3, R9, UR4 ;  /* 0x0000000409037c36 */ /* 0x000fc80008000000 */
[----:B0-----:R-:W-:-:S05]  /*01d0*/  IMAD.WIDE.U32 R4, R3, 0x4, R4 ;  /* 0x0000000403047825 */ /* 0x001fca00078e0004 */
[----:B------:R0:W5:Y:S01]  /*01e0*/  LDG.E.CONSTANT R8, desc[UR12][R4.64] ;  /* 0x0000000c04087981 */ /* 0x000162000c1e9900 */
[----:B------:R-:W-:-:S07]  /*01f0*/  VIADD R11, R9, 0x100 ;  /* 0x00000100090b7836 */ /* 0x000fce0000000000 */
.L_x_207:
[----:B------:R-:W-:Y:S05]  /*0200*/  BSYNC.RECONVERGENT B1 ;  /* 0x0000000000017941 */ /* 0x000fea0003800200 */
.L_x_206:
[----:B------:R-:W-:Y:S01]  /*0210*/  ISETP.GE.AND P0, PT, R11, R0, PT ;  /* 0x000000000b00720c */ /* 0x000fe20003f06270 */
[----:B------:R-:W-:-:S12]  /*0220*/  BSSY.RECONVERGENT B1, `(.L_x_208) ;  /* 0x000007e000017945 */ /* 0x000fd80003800200 */
[----:B------:R-:W-:Y:S05]  /*0230*/  @P0 BRA `(.L_x_209) ;  /* 0x0000000400f00947 */ /* 0x000fea0003800000 */
[----:B------:R-:W-:Y:S01]  /*0240*/  LOP3.LUT R3, RZ, R11, RZ, 0x33, !PT ;  /* 0x0000000bff037212 */ /* 0x000fe200078e33ff */
[----:B------:R-:W-:Y:S04]  /*0250*/  BSSY.RECONVERGENT B2, `(.L_x_210) ;  /* 0x0000019000027945 */ /* 0x000fe80003800200 */
[----:B------:R-:W-:-:S04]  /*0260*/  IMAD.IADD R2, R3, 0x1, R2 ;  /* 0x0000000103027824 */ /* 0x000fc800078e0202 */
[C---:B0-----:R-:W-:Y:S01]  /*0270*/  VIADD R4, R2.reuse, -UR4 ;  /* 0x8000000402047c36 */ /* 0x041fe20008000000 */
[----:B------:R-:W-:-:S04]  /*0280*/  LOP3.LUT R3, R2, 0x300, RZ, 0xc0, !PT ;  /* 0x0000030002037812 */ /* 0x000fc800078ec0ff */
[----:B------:R-:W-:Y:S02]  /*0290*/  ISETP.NE.AND P1, PT, R3, 0x300, PT ;  /* 0x000003000300780c */ /* 0x000fe40003f25270 */
[----:B------:R-:W-:-:S11]  /*02a0*/  ISETP.GE.U32.AND P0, PT, R4, 0x300, PT ;  /* 0x000003000400780c */ /* 0x000fd60003f06070 */
[----:B------:R-:W-:Y:S05]  /*02b0*/  @!P1 BRA `(.L_x_211) ;  /* 0x0000000000489947 */ /* 0x000fea0003800000 */
[----:B------:R-:W0:Y:S01]  /*02c0*/  LDCU UR5, c[0x0][0x384] ;  /* 0x00007080ff0577ac */ /* 0x000e220008000800 */
[----:B------:R-:W-:Y:S02]  /*02d0*/  IADD3 R6, P1, PT, R11, UR4, RZ ;  /* 0x000000040b067c10 */ /* 0x000fe4000ff3e0ff */
[----:B------:R-:W-:Y:S02]  /*02e0*/  LEA.HI R2, R2, 0x1, RZ, 0x18 ;  /* 0x0000000102027811 */ /* 0x000fe400078fc0ff */
[----:B------:R-:W-:Y:S01]  /*02f0*/  LEA R5, P2, R6, UR10, 0x2 ;  /* 0x0000000a06057c11 */ /* 0x000fe2000f8410ff */
[----:B------:R-:W-:Y:S01]  /*0300*/  IMAD.X R3, RZ, RZ, RZ, P1 ;  /* 0x000000ffff037224 */ /* 0x000fe200008e06ff */
[----:B------:R-:W-:-:S05]  /*0310*/  LOP3.LUT R2, R2, 0x3, RZ, 0xc0, !PT ;  /* 0x0000000302027812 */ /* 0x000fca00078ec0ff */
[----:B------:R-:W-:Y:S01]  /*0320*/  IMAD.MOV R4, RZ, RZ, -R2 ;  /* 0x000000ffff047224 */ /* 0x000fe200078e0a02 */
[----:B0-----:R-:W-:-:S07]  /*0330*/  LEA.HI.X R6, R6, UR5, R3, 0x2, P2 ;  /* 0x0000000506067c11 */ /* 0x001fce00090f1403 */
.L_x_212:
[----:B------:R-:W-:Y:S02]  /*0340*/  IMAD.MOV.U32 R3, RZ, RZ, R6 ;  /* 0x000000ffff037224 */ /* 0x000fe400078e0006 */
[----:B------:R-:W-:-:S05]  /*0350*/  IMAD.MOV.U32 R2, RZ, RZ, R5 ;  /* 0x000000ffff027224 */ /* 0x000fca00078e0005 */
[----:B------:R-:W2:Y:S01]  /*0360*/  LDG.E.CONSTANT R3, desc[UR12][R2.64] ;  /* 0x0000000c02037981 */ /* 0x000ea2000c1e9900 */
[----:B------:R-:W-:Y:S01]  /*0370*/  VIADD R4, R4, 0x1 ;  /* 0x0000000104047836 */ /* 0x000fe20000000000 */
[----:B------:R-:W-:Y:S01]  /*0380*/  IADD3 R5, P2, PT, R5, 0x400, RZ ;  /* 0x0000040005057810 */ /* 0x000fe20007f5e0ff */
[----:B------:R-:W-:-:S03]  /*0390*/  VIADD R11, R11, 0x100 ;  /* 0x000001000b0b7836 */ /* 0x000fc60000000000 */
[----:B------:R-:W-:Y:S01]  /*03a0*/  ISETP.NE.AND P1, PT, R4, RZ, PT ;  /* 0x000000ff0400720c */ /* 0x000fe20003f25270 */
[----:B------:R-:W-:Y:S02]  /*03b0*/  IMAD.X R6, RZ, RZ, R6, P2 ;  /* 0x000000ffff067224 */ /* 0x000fe400010e0606 */
[----:B--2--5:R-:W-:-:S10]  /*03c0*/  IMAD.IADD R8, R3, 0x1, R8 ;  /* 0x0000000103087824 */ /* 0x024fd400078e0208 */
[----:B------:R-:W-:Y:S05]  /*03d0*/  @P1 BRA `(.L_x_212) ;  /* 0xfffffffc00d81947 */ /* 0x000fea000383ffff */
.L_x_211:
[----:B------:R-:W-:Y:S05]  /*03e0*/  BSYNC.RECONVERGENT B2 ;  /* 0x0000000000027941 */ /* 0x000fea0003800200 */
.L_x_210:
        /* <DEDUP_REMOVED lines=8> */
.L_x_215:
[C---:B------:R-:W-:Y:S01]  /*0470*/  IADD3 R5, P1, PT, R11.reuse, UR4, RZ ;  /* 0x000000040b057c10 */ /* 0x040fe2000ff3e0ff */
[----:B------:R-:W-:-:S03]  /*0480*/  VIADD R2, R11, 0x400 ;  /* 0x000004000b027836 */ /* 0x000fc60000000000 */
[----:B------:R-:W-:Y:S02]  /*0490*/  LEA.HI.X.SX32 R12, R11, RZ, 0x1, P1 ;  /* 0x000000ff0b0c7211 */ /* 0x000fe400008f0eff */
[C---:B------:R-:W-:Y:S02]  /*04a0*/  LEA R16, P1, R5.reuse, UR10, 0x2 ;  /* 0x0000000a05107c11 */ /* 0x040fe4000f8210ff */
[C---:B------:R-:W-:Y:S02]  /*04b0*/  IADD3 R3, P2, PT, R2.reuse, UR4, RZ ;  /* 0x0000000402037c10 */ /* 0x040fe4000ff5e0ff */
[----:B------:R-:W-:Y:S02]  /*04c0*/  LEA.HI.X R17, R5, UR6, R12, 0x2, P1 ;  /* 0x0000000605117c11 */ /* 0x000fe400088f140c */
[----:B------:R-:W-:Y:S01]  /*04d0*/  LEA.HI.X.SX32 R4, R2, RZ, 0x1, P2 ;  /* 0x000000ff02047211 */ /* 0x000fe200010f0eff */
[----:B------:R-:W-:Y:S01]  /*04e0*/  VIADD R2, R11, 0x800 ;  /* 0x000008000b027836 */ /* 0x000fe20000000000 */
[C---:B------:R-:W-:Y:S01]  /*04f0*/  LEA R6, P2, R3.reuse, UR10, 0x2 ;  /* 0x0000000a03067c11 */ /* 0x040fe2000f8410ff */
[----:B------:R-:W2:Y:S03]  /*0500*/  LDG.E.CONSTANT R14, desc[UR12][R16.64] ;  /* 0x0000000c100e7981 */ /* 0x000ea6000c1e9900 */
[----:B------:R-:W-:Y:S01]  /*0510*/  LEA.HI.X R7, R3, UR6, R4, 0x2, P2 ;  /* 0x0000000603077c11 */ /* 0x000fe200090f1404 */
[----:B------:R-:W2:Y:S01]  /*0520*/  LDG.E.CONSTANT R15, desc[UR12][R16.64+0x400] ;  /* 0x0004000c100f7981 */ /* 0x000ea2000c1e9900 */
[----:B------:R-:W-:Y:S01]  /*0530*/  IADD3 R3, P1, PT, R2, UR4, RZ ;  /* 0x0000000402037c10 */ /* 0x000fe2000ff3e0ff */
[----:B------:R-:W-:-:S02]  /*0540*/  VIADD R4, R11, 0xc00 ;  /* 0x00000c000b047836 */ /* 0x000fc40000000000 */
[----:B------:R-:W3:Y:S01]  /*0550*/  LDG.E.CONSTANT R12, desc[UR12][R16.64+0x800] ;  /* 0x0008000c100c7981 */ /* 0x000ee2000c1e9900 */
[----:B------:R-:W-:-:S03]  /*0560*/  LEA.HI.X.SX32 R20, R2, RZ, 0x1, P1 ;  /* 0x000000ff02147211 */ /* 0x000fc600008f0eff */
[----:B------:R-:W3:Y:S01]  /*0570*/  LDG.E.CONSTANT R21, desc[UR12][R16.64+0xc00] ;  /* 0x000c000c10157981 */ /* 0x000ee2000c1e9900 */
[----:B------:R-:W-:-:S03]  /*0580*/  LEA R2, P1, R3, UR10, 0x2 ;  /* 0x0000000a03027c11 */ /* 0x000fc6000f8210ff */
[----:B------:R-:W4:Y:S01]  /*0590*/  LDG.E.CONSTANT R19, desc[UR12][R6.64] ;  /* 0x0000000c06137981 */ /* 0x000f22000c1e9900 */
[----:B------:R-:W-:-:S03]  /*05a0*/  IADD3 R5, P2, PT, R4, UR4, RZ ;  /* 0x0000000404057c10 */ /* 0x000fc6000ff5e0ff */
[----:B------:R-:W4:Y:S01]  /*05b0*/  LDG.E.CONSTANT R18, desc[UR12][R6.64+0x400] ;  /* 0x0004000c06127981 */ /* 0x000f22000c1e9900 */
[----:B------:R-:W-:-:S03]  /*05c0*/  LEA.HI.X R3, R3, UR6, R20, 0x2, P1 ;  /* 0x0000000603037c11 */ /* 0x000fc600088f1414 */
[----:B------:R-:W4:Y:S01]  /*05d0*/  LDG.E.CONSTANT R13, desc[UR12][R6.64+0x800] ;  /* 0x0008000c060d7981 */ /* 0x000f22000c1e9900 */
[----:B------:R-:W-:-:S03]  /*05e0*/  LEA.HI.X.SX32 R24, R4, RZ, 0x1, P2 ;  /* 0x000000ff04187211 */ /* 0x000fc600010f0eff */
[----:B------:R-:W4:Y:S01]  /*05f0*/  LDG.E.CONSTANT R20, desc[UR12][R6.64+0xc00] ;  /* 0x000c000c06147981 */ /* 0x000f22000c1e9900 */
[----:B------:R-:W-:-:S03]  /*0600*/  LEA R4, P1, R5, UR10, 0x2 ;  /* 0x0000000a05047c11 */ /* 0x000fc6000f8210ff */
[----:B------:R-:W4:Y:S01]  /*0610*/  LDG.E.CONSTANT R22, desc[UR12][R2.64] ;  /* 0x0000000c02167981 */ /* 0x000f22000c1e9900 */
[----:B------:R-:W-:-:S03]  /*0620*/  LEA.HI.X R5, R5, UR6, R24, 0x2, P1 ;  /* 0x0000000605057c11 */ /* 0x000fc600088f1418 */
        /* <DEDUP_REMOVED lines=18> */
.L_x_214:
[----:B------:R-:W-:Y:S05]  /*0750*/  BSYNC.RECONVERGENT B2 ;  /* 0x0000000000027941 */ /* 0x000fea0003800200 */
.L_x_213:
[----:B------:R-:W-:Y:S01]  /*0760*/  IMAD.IADD R2, R0, 0x1, -R11 ;  /* 0x0000000100027824 */ /* 0x000fe200078e0a0b */
[----:B------:R-:W-:Y:S04]  /*0770*/  BSSY.RECONVERGENT B2, `(.L_x_216) ;  /* 0x000001b000027945 */ /* 0x000fe80003800200 */
[----:B------:R-:W-:-:S13]  /*0780*/  ISETP.GT.AND P1, PT, R2, 0x400, PT ;  /* 0x000004000200780c */ /* 0x000fda0003f24270 */
[----:B------:R-:W-:Y:S05]  /*0790*/  @!P1 BRA `(.L_x_217) ;  /* 0x0000000000609947 */ /* 0x000fea0003800000 */
[----:B------:R-:W0:Y:S01]  /*07a0*/  LDCU UR5, c[0x0][0x384] ;  /* 0x00007080ff0577ac */ /* 0x000e220008000800 */
[C---:B------:R-:W-:Y:S01]  /*07b0*/  IADD3 R6, P0, PT, R11.reuse, UR4, RZ ;  /* 0x000000040b067c10 */ /* 0x040fe2000ff1e0ff */
[----:B------:R-:W-:-:S03]  /*07c0*/  VIADD R2, R11, 0x400 ;  /* 0x000004000b027836 */ /* 0x000fc60000000000 */
[----:B------:R-:W-:Y:S02]  /*07d0*/  LEA.HI.X.SX32 R5, R11, RZ, 0x1, P0 ;  /* 0x000000ff0b057211 */ /* 0x000fe400000f0eff */
[----:B------:R-:W-:Y:S02]  /*07e0*/  LEA R4, P1, R6, UR10, 0x2 ;  /* 0x0000000a06047c11 */ /* 0x000fe4000f8210ff */
[----:B------:R-:W-:-:S04]  /*07f0*/  IADD3 R3, P0, PT, R2, UR4, RZ ;  /* 0x0000000402037c10 */ /* 0x000fc8000ff1e0ff */
[----:B------:R-:W-:Y:S02]  /*0800*/  LEA.HI.X.SX32 R10, R2, RZ, 0x1, P0 ;  /* 0x000000ff020a7211 */ /* 0x000fe400000f0eff */
[C---:B------:R-:W-:Y:S02]  /*0810*/  LEA R2, P0, R3.reuse, UR10, 0x2 ;  /* 0x0000000a03027c11 */ /* 0x040fe4000f8010ff */
[----:B0-----:R-:W-:Y:S02]  /*0820*/  LEA.HI.X R5, R6, UR5, R5, 0x2, P1 ;  /* 0x0000000506057c11 */ /* 0x001fe400088f1405 */
[----:B------:R-:W-:-:S03]  /*0830*/  LEA.HI.X R3, R3, UR5, R10, 0x2, P0 ;  /* 0x0000000503037c11 */ /* 0x000fc600080f140a */
[----:B------:R-:W2:Y:S04]  /*0840*/  LDG.E.CONSTANT R7, desc[UR12][R4.64] ;  /* 0x0000000c04077981 */ /* 0x000ea8000c1e9900 */
        /* <DEDUP_REMOVED lines=13> */
.L_x_217:
[----:B------:R-:W-:Y:S05]  /*0920*/  BSYNC.RECONVERGENT B2 ;  /* 0x0000000000027941 */ /* 0x000fea0003800200 */
.L_x_216:
[----:B------:R-:W-:-:S13]  /*0930*/  ISETP.LT.OR P0, PT, R11, R0, P0 ;  /* 0x000000000b00720c */ /* 0x000fda0000701670 */
[----:B------:R-:W-:Y:S05]  /*0940*/  @!P0 BRA `(.L_x_209) ;  /* 0x00000000002c8947 */ /* 0x000fea0003800000 */
[----:B------:R-:W0:Y:S01]  /*0950*/  LDCU UR5, c[0x0][0x384] ;  /* 0x00007080ff0577ac */ /* 0x000e220008000800 */
[----:B------:R-:W-:-:S04]  /*0960*/  IADD3 R3, P0, PT, R11, UR4, RZ ;  /* 0x000000040b037c10 */ /* 0x000fc8000ff1e0ff */
[----:B------:R-:W-:Y:S02]  /*0970*/  LEA.HI.X.SX32 R4, R11, RZ, 0x1, P0 ;  /* 0x000000ff0b047211 */ /* 0x000fe400000f0eff */
[----:B------:R-:W-:-:S04]  /*0980*/  LEA R2, P0, R3, UR10, 0x2 ;  /* 0x0000000a03027c11 */ /* 0x000fc8000f8010ff */
[----:B0-----:R-:W-:-:S05]  /*0990*/  LEA.HI.X R3, R3, UR5, R4, 0x2, P0 ;  /* 0x0000000503037c11 */ /* 0x001fca00080f1404 */
[----:B------:R-:W2:Y:S04]  /*09a0*/  LDG.E.CONSTANT R5, desc[UR12][R2.64] ;  /* 0x0000000c02057981 */ /* 0x000ea8000c1e9900 */
[----:B------:R-:W2:Y:S04]  /*09b0*/  LDG.E.CONSTANT R4, desc[UR12][R2.64+0x400] ;  /* 0x0004000c02047981 */ /* 0x000ea8000c1e9900 */
[----:B------:R-:W3:Y:S04]  /*09c0*/  LDG.E.CONSTANT R7, desc[UR12][R2.64+0x800] ;  /* 0x0008000c02077981 */ /* 0x000ee8000c1e9900 */
[----:B------:R-:W3:Y:S01]  /*09d0*/  LDG.E.CONSTANT R6, desc[UR12][R2.64+0xc00] ;  /* 0x000c000c02067981 */ /* 0x000ee2000c1e9900 */
[----:B--2--5:R-:W-:-:S04]  /*09e0*/  IADD3 R4, PT, PT, R4, R5, R8 ;  /* 0x0000000504047210 */ /* 0x024fc80007ffe008 */
[----:B---3--:R-:W-:-:S07]  /*09f0*/  IADD3 R8, PT, PT, R6, R7, R4 ;  /* 0x0000000706087210 */ /* 0x008fce0007ffe004 */
.L_x_209:
[----:B------:R-:W-:Y:S05]  /*0a00*/  BSYNC.RECONVERGENT B1 ;  /* 0x0000000000017941 */ /* 0x000fea0003800200 */
.L_x_208:
[----:B------:R-:W-:-:S13]  /*0a10*/  ISETP.GE.AND P0, PT, R0, 0x100, PT ;  /* 0x000001000000780c */ /* 0x000fda0003f06270 */
[----:B------:R-:W-:Y:S05]  /*0a20*/  @!P0 BRA `(.L_x_218) ;  /* 0x0000000000ac8947 */ /* 0x000fea0003800000 */
[----:B------:R-:W1:Y:S01]  /*0a30*/  S2R R6, SR_LANEID ;  /* 0x0000000000067919 */ /* 0x000e620000000000 */
[----:B-----5:R-:W2:Y:S01]  /*0a40*/  SHFL.DOWN PT, R0, R8, 0x1, 0x1f ;  /* 0x08201f0008007f89 */ /* 0x020ea200000e0000 */
[C---:B-1----:R-:W-:Y:S02]  /*0a50*/  ISETP.GT.AND P0, PT, R6.reuse, 0x1e, PT ;  /* 0x0000001e0600780c */ /* 0x042fe40003f04270 */
[----:B------:R-:W-:Y:S02]  /*0a60*/  ISETP.NE.AND P1, PT, R6, RZ, PT ;  /* 0x000000ff0600720c */ /* 0x000fe40003f25270 */
[----:B--2---:R-:W-:Y:S02]  /*0a70*/  SEL R3, R0, RZ, !P0 ;  /* 0x000000ff00037207 */ /* 0x004fe40004000000 */
[----:B------:R-:W-:-:S03]  /*0a80*/  ISETP.GT.AND P0, PT, R6, 0x1d, PT ;  /* 0x0000001d0600780c */ /* 0x000fc60003f04270 */
[----:B------:R-:W-:-:S05]  /*0a90*/  IMAD.IADD R3, R3, 0x1, R8 ;  /* 0x0000000103037824 */ /* 0x000fca00078e0208 */
[----:B------:R-:W1:Y:S01]  /*0aa0*/  SHFL.DOWN PT, R0, R3, 0x2, 0x1f ;  /* 0x08401f0003007f89 */ /* 0x000e6200000e0000 */
[----:B0-----:R-:W-:Y:S01]  /*0ab0*/  @!P1 MOV R4, 0x400 ;  /* 0x0000040000049802 */ /* 0x001fe20000000f00 */
[----:B------:R-:W0:Y:S01]  /*0ac0*/  @!P1 S2R R7, SR_CgaCtaId ;  /* 0x0000000000079919 */ /* 0x000e220000008800 */
[----:B-1----:R-:W-:Y:S02]  /*0ad0*/  SEL R0, R0, RZ, !P0 ;  /* 0x000000ff00007207 */ /* 0x002fe40004000000 */
[----:B------:R-:W-:-:S03]  /*0ae0*/  ISETP.GT.AND P0, PT, R6, 0x1b, PT ;  /* 0x0000001b0600780c */ /* 0x000fc60003f04270 */
[----:B------:R-:W-:-:S05]  /*0af0*/  IMAD.IADD R0, R3, 0x1, R0 ;  /* 0x0000000103007824 */ /* 0x000fca00078e0200 */
[----:B------:R-:W1:Y:S01]  /*0b00*/  SHFL.DOWN PT, R2, R0, 0x4, 0x1f ;  /* 0x08801f0000027f89 */ /* 0x000e6200000e0000 */
[----:B0-----:R-:W-:Y:S02]  /*0b10*/  @!P1 LEA R7, R7, R4, 0x18 ;  /* 0x0000000407079211 */ /* 0x001fe400078ec0ff */
[----:B-1----:R-:W-:Y:S02]  /*0b20*/  SEL R5, R2, RZ, !P0 ;  /* 0x000000ff02057207 */ /* 0x002fe40004000000 */
        /* <DEDUP_REMOVED lines=19> */
[----:B0-----:R-:W-:Y:S04]  /*0c60*/  LDS R0, [UR4+0xc] ;  /* 0x00000c04ff007984 */ /* 0x001fe80008000800 */
[----:B------:R-:W0:Y:S04]  /*0c70*/  LDS.128 R4, [UR4+0x10] ;  /* 0x00001004ff047984 */ /* 0x000e280008000c00 */
[----:B------:R-:W1:Y:S01]  /*0c80*/  LDS.64 R8, [UR4+0x20] ;  /* 0x00002004ff087984 */ /* 0x000e620008000a00 */
[----:B0-----:R-:W-:-:S04]  /*0c90*/  IADD3 R0, PT, PT, R4, R0, R3 ;  /* 0x0000000004007210 */ /* 0x001fc80007ffe003 */
[----:B------:R-:W-:-:S04]  /*0ca0*/  IADD3 R0, PT, PT, R6, R0, R5 ;  /* 0x0000000006007210 */ /* 0x000fc80007ffe005 */
[----:B-1----:R-:W-:-:S05]  /*0cb0*/  IADD3 R0, PT, PT, R8, R0, R7 ;  /* 0x0000000008007210 */ /* 0x002fca0007ffe007 */
[----:B------:R-:W-:Y:S01]  /*0cc0*/  IMAD.IADD R3, R0, 0x1, R9 ;  /* 0x0000000100037824 */ /* 0x000fe200078e0209 */
[----:B------:R-:W-:Y:S06]  /*0cd0*/  BRA `(.L_x_219) ;  /* 0x0000003000c07947 */ /* 0x000fec0003800000 */
.L_x_218:
[----:B------:R-:W-:Y:S01]  /*0ce0*/  LOP3.LUT R2, R9, 0x3e0, RZ, 0xc0, !PT ;  /* 0x000003e009027812 */ /* 0x000fe200078ec0ff */
[----:B------:R-:W1:Y:S03]  /*0cf0*/  S2R R10, SR_LANEID ;  /* 0x00000000000a7919 */ /* 0x000e660000000000 */
[----:B0-----:R-:W-:Y:S01]  /*0d00*/  LOP3.LUT R5, RZ, R2, RZ, 0x33, !PT ;  /* 0x00000002ff057212 */ /* 0x001fe200078e33ff */
[----:B------:R-:W-:-:S04]  /*0d10*/  VIADD R3, R2, 0x20 ;  /* 0x0000002002037836 */ /* 0x000fc80000000000 */
[----:B------:R-:W-:Y:S01]  /*0d20*/  IMAD.IADD R5, R0, 0x1, R5 ;  /* 0x0000000100057824 */ /* 0x000fe200078e0205 */
[----:B------:R-:W-:-:S04]  /*0d30*/  ISETP.GT.AND P0, PT, R3, R0, PT ;  /* 0x000000000300720c */ /* 0x000fc80003f04270 */
[----:B------:R-:W-:-:S05]  /*0d40*/  SEL R5, R5, 0x1f, P0 ;  /* 0x0000001f05057807 */ /* 0x000fca0000000000 */
[----:B-----5:R-:W0:Y:S01]  /*0d50*/  SHFL.DOWN PT, R2, R8, 0x1, R5 ;  /* 0x0820000008027989 */ /* 0x020e2200000e0005 */
[CC--:B-1----:R-:W-:Y:S01]  /*0d60*/  ISETP.GE.AND P0, PT, R10.reuse, R5.reuse, PT ;  /* 0x000000050a00720c */ /* 0x0c2fe20003f06270 */
[C---:B------:R-:W-:Y:S01]  /*0d70*/  VIADD R4, R10.reuse, 0x2 ;  /* 0x000000020a047836 */ /* 0x040fe20000000000 */
[C---:B------:R-:W-:Y:S01]  /*0d80*/  ISETP.NE.AND P1, PT, R10.reuse, RZ, PT ;  /* 0x000000ff0a00720c */ /* 0x040fe20003f25270 */
[----:B------:R-:W-:Y:S01]  /*0d90*/  VIADD R6, R10, 0x4 ;  /* 0x000000040a067836 */ /* 0x000fe20000000000 */
[----:B0-----:R-:W-:Y:S02]  /*0da0*/  SEL R3, R2, RZ, !P0 ;  /* 0x000000ff02037207 */ /* 0x001fe40004000000 */
[----:B------:R-:W-:-:S03]  /*0db0*/  ISETP.GT.AND P0, PT, R4, R5, PT ;  /* 0x000000050400720c */ /* 0x000fc60003f04270 */
[----:B------:R-:W-:-:S06]  /*0dc0*/  IMAD.IADD R2, R3, 0x1, R8 ;  /* 0x0000000103027824 */ /* 0x000fcc00078e0208 */
[----:B------:R-:W0:Y:S01]  /*0dd0*/  @!P1 S2R R11, SR_CgaCtaId ;  /* 0x00000000000b9919 */ /* 0x000e220000008800 */
[----:B------:R-:W-:Y:S02]  /*0de0*/  @!P1 MOV R8, 0x400 ;  /* 0x0000040000089802 */ /* 0x000fe40000000f00 */
[----:B------:R-:W-:Y:S01]  /*0df0*/  @!P1 SHF.R.U32.HI R7, RZ, 0x3, R9 ;  /* 0x00000003ff079819 */ /* 0x000fe20000011609 */
[----:B------:R-:W1:Y:S03]  /*0e00*/  SHFL.DOWN PT, R3, R2, 0x2, R5 ;  /* 0x0840000002037989 */ /* 0x000e6600000e0005 */
[----:B------:R-:W-:Y:S02]  /*0e10*/  @!P1 LOP3.LUT R7, R7, 0x7c, RZ, 0xc0, !PT ;  /* 0x0000007c07079812 */ /* 0x000fe400078ec0ff */
[----:B-1----:R-:W-:Y:S02]  /*0e20*/  SEL R3, R3, RZ, !P0 ;  /* 0x000000ff03037207 */ /* 0x002fe40004000000 */
[----:B------:R-:W-:-:S02]  /*0e30*/  ISETP.GT.AND P0, PT, R6, R5, PT ;  /* 0x000000050600720c */ /* 0x000fc40003f04270 */
[----:B0-----:R-:W-:Y:S01]  /*0e40*/  @!P1 LEA R8, R11, R8, 0x18 ;  /* 0x000000080b089211 */ /* 0x001fe200078ec0ff */
[----:B------:R-:W-:Y:S02]  /*0e50*/  IMAD.IADD R4, R2, 0x1, R3 ;  /* 0x0000000102047824 */ /* 0x000fe400078e0203 */
[----:B------:R-:W-:Y:S02]  /*0e60*/  VIADD R2, R10, 0x8 ;  /* 0x000000080a027836 */ /* 0x000fe40000000000 */
[----:B------:R-:W-:Y:S01]  /*0e70*/  @!P1 IMAD.IADD R8, R7, 0x1, R8 ;  /* 0x0000000107089824 */ /* 0x000fe200078e0208 */
[----:B------:R-:W0:Y:S02]  /*0e80*/  SHFL.DOWN PT, R3, R4, 0x4, R5 ;  /* 0x0880000004037989 */ /* 0x000e2400000e0005 */
        /* <DEDUP_REMOVED lines=21> */
[----:B------:R-:W0:Y:S04]  /*0fe0*/  LDS.128 R4, [UR4+0x10] ;  /* 0x00001004ff047984 */ /* 0x000e280008000c00 */
[----:B------:R-:W1:Y:S04]  /*0ff0*/  LDS R2, [UR4+0xc] ;  /* 0x00000c04ff027984 */ /* 0x000e680008000800 */
[----:B----4-:R-:W2:Y:S01]  /*1000*/  LDS.64 R8, [UR4+0x20] ;  /* 0x00002004ff087984 */ /* 0x010ea20008000a00 */
        /* <DEDUP_REMOVED lines=16> */
.L_x_205:
[----:B------:R-:W0:Y:S01]  /*1110*/  S2R R0, SR_TID.X ;  /* 0x0000000000007919 */ /* 0x000e220000002100 */
[----:B------:R-:W1:Y:S01]  /*1120*/  LDC.64 R22, c[0x0][0x380] ;  /* 0x0000e000ff167b82 */ /* 0x000e620000000a00 */
[----:B0-----:R-:W-:-:S04]  /*1130*/  IMAD.SHL.U32 R4, R0, 0x4, RZ ;  /* 0x0000000400047824 */ /* 0x001fc800078e00ff */
[----:B------:R-:W-:-:S04]  /*1140*/  VIADD R5, R4, UR4 ;  /* 0x0000000404057c36 */ /* 0x000fc80008000000 */
[----:B-1----:R-:W-:-:S05]  /*1150*/  IMAD.WIDE.U32 R22, R5, 0x4, R22 ;  /* 0x0000000405167825 */ /* 0x002fca00078e0016 */
[----:B------:R-:W2:Y:S04]  /*1160*/  LDG.E.128.CONSTANT R4, desc[UR12][R22.64] ;  /* 0x0000000c16047981 */ /* 0x000ea8000c1e9d00 */
[----:B------:R-:W3:Y:S04]  /*1170*/  LDG.E.128.CONSTANT R8, desc[UR12][R22.64+0x1000] ;  /* 0x0010000c16087981 */ /* 0x000ee8000c1e9d00 */
[----:B------:R-:W4:Y:S04]  /*1180*/  LDG.E.128.CONSTANT R12, desc[UR12][R22.64+0x2000] ;  /* 0x0020000c160c7981 */ /* 0x000f28000c1e9d00 */
[----:B------:R-:W5:Y:S01]  /*1190*/  LDG.E.128.CONSTANT R16, desc[UR12][R22.64+0x3000] ;  /* 0x0030000c16107981 */ /* 0x000f62000c1e9d00 */
[----:B------:R-:W-:-:S04]  /*11a0*/  ISETP.GE.U32.AND P0, PT, R21, UR5, PT ;  /* 0x0000000515007c0c */ /* 0x000fc8000bf06070 */
[----:B------:R-:W-:Y:S02]  /*11b0*/  ISETP.GE.U32.AND.EX P0, PT, R20, UR6, PT, P0 ;  /* 0x0000000614007c0c */ /* 0x000fe4000bf06100 */
        /* <DEDUP_REMOVED lines=9> */
[----:B------:R-:W-:Y:S01]  /*1250*/  UIADD3 UR7, UP0, UPT, UR5, UR4, URZ ;  /* 0x0000000405077290 */ /* 0x000fe2000ff1e0ff */
[----:B------:R-:W-:Y:S01]  /*1260*/  IADD3 R26, P2, PT, R2, -0x1000, RZ ;  /* 0xfffff000021a7810 */ /* 0x000fe20007f5e0ff */
[----:B------:R-:W0:Y:S03]  /*1270*/  LDCU UR11, c[0x0][0x384] ;  /* 0x00007080ff0b77ac */ /* 0x000e260008000800 */
[----:B------:R-:W-:Y:S01]  /*1280*/  IADD3.X R22, PT, PT, R3, -0x1, RZ, P2, !PT ;  /* 0xffffffff03167810 */ /* 0x000fe200017fe4ff */
[----:B------:R-:W-:Y:S01]  /*1290*/  UIADD3.X UR6, UPT, UPT, URZ, UR6, URZ, UP0, !UPT ;  /* 0x00000006ff067290 */ /* 0x000fe200087fe4ff */
[----:B------:R-:W-:Y:S01]  /*12a0*/  ISETP.LT.U32.AND P0, PT, R26, UR7, PT ;  /* 0x000000071a007c0c */ /* 0x000fe2000bf01070 */
[----:B------:R-:W-:Y:S01]  /*12b0*/  UMOV UR4, URZ ;  /* 0x000000ff00047c82 */ /* 0x000fe20008000000 */
[----:B------:R-:W-:Y:S01]  /*12c0*/  IADD3 R23, P1, PT, R0, UR7, RZ ;  /* 0x0000000700177c10 */ /* 0x000fe2000ff3e0ff */
[----:B------:R-:W-:-:S02]  /*12d0*/  UMOV UR8, UR7 ;  /* 0x0000000700087c82 */ /* 0x000fc40008000000 */
[----:B------:R-:W-:Y:S01]  /*12e0*/  IMAD.U32 R5, RZ, RZ, UR6 ;  /* 0x00000006ff057e24 */ /* 0x000fe2000f8e00ff */
[----:B------:R-:W-:Y:S01]  /*12f0*/  LEA R20, P2, R23, UR10, 0x2 ;  /* 0x0000000a17147c11 */ /* 0x000fe2000f8410ff */
[----:B------:R-:W-:Y:S01]  /*1300*/  IMAD.X R4, RZ, RZ, UR6, P1 ;  /* 0x00000006ff047e24 */ /* 0x000fe200088e06ff */
[----:B------:R-:W-:Y:S02]  /*1310*/  UMOV UR9, UR6 ;  /* 0x0000000600097c82 */ /* 0x000fe40008000000 */
[----:B------:R-:W-:Y:S02]  /*1320*/  ISETP.GT.U32.AND.EX P0, PT, R5, R22, PT, P0 ;  /* 0x000000160500720c */ /* 0x000fe40003f04100 */
[----:B0-----:R-:W-:-:S11]  /*1330*/  LEA.HI.X R23, R23, UR11, R4, 0x2, P2 ;  /* 0x0000000b17177c11 */ /* 0x001fd600090f1404 */
[----:B------:R-:W-:Y:S05]  /*1340*/  @P0 BRA `(.L_x_221) ;  /* 0x00000000009c0947 */ /* 0x000fea0003800000 */
[----:B------:R-:W0:Y:S01]  /*1350*/  LDC.64 R2, c[0x0][0x3b8] ;  /* 0x0000ee00ff027b82 */ /* 0x000e220000000a00 */
[----:B------:R-:W1:Y:S01]  /*1360*/  LDCU.64 UR10, c[0x0][0x380] ;  /* 0x00007000ff0a77ac */ /* 0x000e620008000a00 */
[----:B------:R-:W-:Y:S01]  /*1370*/  NOP ;  /* 0x0000000000007918 */ /* 0x000fe20000000000 */
.L_x_222:
[----:B------:R-:W-:-:S05]  /*1380*/  IMAD.SHL.U32 R4, R0, 0x4, RZ ;  /* 0x0000000400047824 */ /* 0x000fca00078e00ff */
[----:B------:R-:W-:-:S05]  /*1390*/  IADD3 R4, P0, PT, R4, UR7, RZ ;  /* 0x0000000704047c10 */ /* 0x000fca000ff1e0ff */
[----:B------:R-:W-:Y:S01]  /*13a0*/  IMAD.X R5, RZ, RZ, UR6, P0 ;  /* 0x00000006ff057e24 */ /* 0x000fe200080e06ff */
[----:B-1----:R-:W-:-:S04]  /*13b0*/  LEA R24, P0, R4, UR10, 0x2 ;  /* 0x0000000a04187c11 */ /* 0x002fc8000f8010ff */
[----:B------:R-:W-:-:S05]  /*13c0*/  LEA.HI.X R25, R4, UR11, R5, 0x2, P0 ;  /* 0x0000000b04197c11 */ /* 0x000fca00080f1405 */
[----:B------:R-:W2:Y:S04]  /*13d0*/  LDG.E.128.CONSTANT R16, desc[UR12][R24.64] ;  /* 0x0000000c18107981 */ /* 0x000ea8000c1e9d00 */
[----:B------:R-:W3:Y:S04]  /*13e0*/  LDG.E.128.CONSTANT R4, desc[UR12][R24.64+0x1000] ;  /* 0x0010000c18047981 */ /* 0x000ee8000c1e9d00 */
[----:B------:R-:W4:Y:S04]  /*13f0*/  LDG.E.128.CONSTANT R8, desc[UR12][R24.64+0x2000] ;  /* 0x0020000c18087981 */ /* 0x000f28000c1e9d00 */
[----:B------:R-:W5:Y:S01]  /*1400*/  LDG.E.128.CONSTANT R12, desc[UR12][R24.64+0x3000] ;  /* 0x0030000c180c7981 */ /* 0x000f62000c1e9d00 */
[----:B------:R-:W-:-:S02]  /*1410*/  USHF.R.S32.HI UR14, URZ, 0x1f, UR5 ;  /* 0x0000001fff0e7899 */ /* 0x000fc40008011405 */
[----:B------:R-:W-:Y:S02]  /*1420*/  UIADD3 UR8, UP0, UPT, UR5, UR8, URZ ;  /* 0x0000000805087290 */ /* 0x000fe4000ff1e0ff */
[----:B------:R-:W-:Y:S02]  /*1430*/  USHF.L.U64.HI UR16, UR5, 0x2, UR14 ;  /* 0x0000000205107899 */ /* 0x000fe4000801020e */
[----:B------:R-:W-:Y:S01]  /*1440*/  UIADD3.X UR9, UPT, UPT, UR14, UR9, URZ, UP0, !UPT ;  /* 0x000000090e097290 */ /* 0x000fe200087fe4ff */
[----:B--2---:R-:W-:-:S04]  /*1450*/  IADD3 R17, PT, PT, R17, R16, R21 ;  /* 0x0000001011117210 */ /* 0x004fc80007ffe015 */
[----:B------:R-:W-:-:S04]  /*1460*/  IADD3 R17, PT, PT, R19, R18, R17 ;  /* 0x0000001213117210 */ /* 0x000fc80007ffe011 */
[----:B---3--:R-:W-:Y:S01]  /*1470*/  IADD3 R17, PT, PT, R5, R4, R17 ;  /* 0x0000000405117210 */ /* 0x008fe20007ffe011 */
[----:B------:R-:W-:Y:S01]  /*1480*/  IMAD.U32 R5, RZ, RZ, UR5 ;  /* 0x00000005ff057e24 */ /* 0x000fe2000f8e00ff */
[----:B0-----:R-:W-:Y:S02]  /*1490*/  IADD3 R4, P1, PT, R2, -UR7, RZ ;  /* 0x8000000702047c10 */ /* 0x001fe4000ff3e0ff */
[----:B------:R-:W-:Y:S02]  /*14a0*/  IADD3 R17, PT, PT, R7, R6, R17 ;  /* 0x0000000607117210 */ /* 0x000fe40007ffe011 */
[----:B------:R-:W-:Y:S02]  /*14b0*/  ISETP.GE.U32.AND P0, PT, R4, UR5, PT ;  /* 0x0000000504007c0c */ /* 0x000fe4000bf06070 */
[----:B------:R-:W-:Y:S02]  /*14c0*/  IADD3.X R4, PT, PT, R3, ~UR6, RZ, P1, !PT ;  /* 0x8000000603047c10 */ /* 0x000fe40008ffe4ff */
[----:B----4-:R-:W-:-:S02]  /*14d0*/  IADD3 R17, PT, PT, R9, R8, R17 ;  /* 0x0000000809117210 */ /* 0x010fc40007ffe011 */
[----:B------:R-:W-:Y:S02]  /*14e0*/  ISETP.GE.U32.AND.EX P0, PT, R4, UR14, PT, P0 ;  /* 0x0000000e04007c0c */ /* 0x000fe4000bf06100 */
[----:B------:R-:W-:Y:S02]  /*14f0*/  IADD3 R17, PT, PT, R11, R10, R17 ;  /* 0x0000000a0b117210 */ /* 0x000fe40007ffe011 */
[----:B------:R-:W-:Y:S02]  /*1500*/  LEA R20, P1, R5, R20, 0x2 ;  /* 0x0000001405147211 */ /* 0x000fe400078210ff */
[----:B-----5:R-:W-:Y:S02]  /*1510*/  IADD3 R17, PT, PT, R13, R12, R17 ;  /* 0x0000000c0d117210 */ /* 0x020fe40007ffe011 */
[----:B------:R-:W-:Y:S02]  /*1520*/  IADD3.X R23, PT, PT, R23, UR16, RZ, P1, !PT ;  /* 0x0000001017177c10 */ /* 0x000fe40008ffe4ff */
[----:B------:R-:W-:-:S03]  /*1530*/  IADD3 R21, PT, PT, R15, R14, R17 ;  /* 0x0000000e0f157210 */ /* 0x000fc60007ffe011 */
[----:B------:R-:W-:Y:S05]  /*1540*/  @!P0 BRA `(.L_x_220) ;  /* 0x0000000400dc8947 */ /* 0x000fea0003800000 */
[----:B------:R-:W-:Y:S02]  /*1550*/  UIADD3 UR7, UP0, UPT, UR5, UR7, URZ ;  /* 0x0000000705077290 */ /* 0x000fe4000ff1e0ff */
[----:B------:R-:W-:Y:S02]  /*1560*/  UIADD3 UR4, UPT, UPT, UR4, 0x1, URZ ;  /* 0x0000000104047890 */ /* 0x000fe4000fffe0ff */
[----:B------:R-:W-:Y:S02]  /*1570*/  UIADD3.X UR6, UPT, UPT, UR14, UR6, URZ, UP0, !UPT ;  /* 0x000000060e067290 */ /* 0x000fe400087fe4ff */
[----:B------:R-:W-:-:S04]  /*1580*/  ISETP.LT.U32.AND P0, PT, R26, UR7, PT ;  /* 0x000000071a007c0c */ /* 0x000fc8000bf01070 */
[----:B------:R-:W-:-:S05]  /*1590*/  IMAD.U32 R5, RZ, RZ, UR6 ;  /* 0x00000006ff057e24 */ /* 0x000fca000f8e00ff */
[----:B------:R-:W-:-:S13]  /*15a0*/  ISETP.GT.U32.AND.EX P0, PT, R5, R22, PT, P0 ;  /* 0x000000160500720c */ /* 0x000fda0003f04100 */
[----:B------:R-:W-:Y:S05]  /*15b0*/  @!P0 BRA `(.L_x_222) ;  /* 0xfffffffc00708947 */ /* 0x000fea000383ffff */
.L_x_221:
[----:B------:R-:W-:Y:S01]  /*15c0*/  IMAD.U32 R4, RZ, RZ, UR6 ;  /* 0x00000006ff047e24 */ /* 0x000fe2000f8e00ff */
[----:B------:R-:W-:-:S04]  /*15d0*/  ISETP.LE.U32.AND P0, PT, R2, UR7, PT ;  /* 0x0000000702007c0c */ /* 0x000fc8000bf03070 */
[----:B------:R-:W-:-:S13]  /*15e0*/  ISETP.GE.U32.AND.EX P0, PT, R4, R3, PT, P0 ;  /* 0x000000030400720c */ /* 0x000fda0003f06100 */
[----:B------:R-:W-:Y:S05]  /*15f0*/  @P0 BRA `(.L_x_220) ;  /* 0x0000000400b00947 */ /* 0x000fea0003800000 */
[----:B------:R-:W-:Y:S01]  /*1600*/  VIADD R5, R2, -UR7 ;  /* 0x8000000702057c36 */ /* 0x000fe20008000000 */
[----:B------:R-:W-:Y:S04]  /*1610*/  BSSY.RECONVERGENT B1, `(.L_x_220) ;  /* 0x000006a000017945 */ /* 0x000fe80003800200 */
[----:B------:R-:W-:-:S13]  /*1620*/  ISETP.GE.AND P0, PT, R0, R5, PT ;  /* 0x000000050000720c */ /* 0x000fda0003f06270 */
[----:B------:R-:W-:Y:S05]  /*1630*/  @P0 BRA `(.L_x_223) ;  /* 0x00000004009c0947 */ /* 0x000fea0003800000 */
[----:B------:R-:W0:Y:S01]  /*1640*/  LDC R7, c[0x0][0x3c0] ;  /* 0x0000f000ff077b82 */ /* 0x000e220000000800 */
[----:B------:R-:W-:Y:S01]  /*1650*/  LOP3.LUT R3, RZ, R0, RZ, 0x33, !PT ;  /* 0x00000000ff037212 */ /* 0x000fe200078e33ff */
[----:B------:R-:W-:Y:S01]  /*1660*/  USHF.L.U32 UR6, UR15, 0xc, URZ ;  /* 0x0000000c0f067899 */ /* 0x000fe200080006ff */
[----:B------:R-:W-:Y:S03]  /*1670*/  BSSY.RECONVERGENT B2, `(.L_x_224) ;  /* 0x0000019000027945 */ /* 0x000fe60003800200 */
[----:B------:R-:W-:Y:S02]  /*1680*/  IMAD.IADD R3, R3, 0x1, R2 ;  /* 0x0000000103037824 */ /* 0x000fe400078e0202 */
[----:B------:R-:W-:-:S03]  /*1690*/  IMAD.U32 R2, RZ, RZ, UR6 ;  /* 0x00000006ff027e24 */ /* 0x000fc6000f8e00ff */
[C---:B------:R-:W-:Y:S02]  /*16a0*/  LOP3.LUT R4, R3.reuse, 0x300, RZ, 0xc0, !PT ;  /* 0x0000030003047812 */ /* 0x040fe400078ec0ff */
[C---:B------:R-:W-:Y:S02]  /*16b0*/  IADD3 R2, PT, PT, R3.reuse, -UR5, -R2 ;  /* 0x8000000503027c10 */ /* 0x040fe4000fffe802 */
[----:B------:R-:W-:Y:S01]  /*16c0*/  ISETP.NE.AND P0, PT, R4, 0x300, PT ;  /* 0x000003000400780c */ /* 0x000fe20003f05270 */
[----:B------:R-:W-:Y:S01]  /*16d0*/  IMAD.MOV.U32 R4, RZ, RZ, R0 ;  /* 0x000000ffff047224 */ /* 0x000fe200078e0000 */
[----:B------:R-:W-:Y:S01]  /*16e0*/  LEA.HI R3, R3, 0x1, RZ, 0x18 ;  /* 0x0000000103037811 */ /* 0x000fe200078fc0ff */
[----:B0-----:R-:W-:-:S04]  /*16f0*/  IMAD R7, R7, UR4, RZ ;  /* 0x0000000407077c24 */ /* 0x001fc8000f8e02ff */
[----:B------:R-:W-:-:S05]  /*1700*/  IMAD R2, R7, -0x1000, R2 ;  /* 0xfffff00007027824 */ /* 0x000fca00078e0202 */
[----:B------:R-:W-:Y:S01]  /*1710*/  ISETP.GE.U32.AND P1, PT, R2, 0x300, PT ;  /* 0x000003000200780c */ /* 0x000fe20003f26070 */
[----:B------:R-:W-:-:S12]  /*1720*/  @!P0 BRA `(.L_x_225) ;  /* 0x0000000000348947 */ /* 0x000fd80003800000 */
[----:B------:R-:W-:Y:S01]  /*1730*/  LOP3.LUT R3, R3, 0x3, RZ, 0xc0, !PT ;  /* 0x0000000303037812 */ /* 0x000fe200078ec0ff */
[----:B------:R-:W-:-:S04]  /*1740*/  IMAD.MOV.U32 R4, RZ, RZ, R0 ;  /* 0x000000ffff047224 */ /* 0x000fc800078e0000 */
[----:B------:R-:W-:-:S07]  /*1750*/  IMAD.MOV R6, RZ, RZ, -R3 ;  /* 0x000000ffff067224 */ /* 0x000fce00078e0a03 */
.L_x_226:
        /* <DEDUP_REMOVED lines=8> */
[----:B--2---:R-:W-:-:S10]  /*17e0*/  IMAD.IADD R21, R2, 0x1, R21 ;  /* 0x0000000102157824 */ /* 0x004fd400078e0215 */
[----:B------:R-:W-:Y:S05]  /*17f0*/  @P0 BRA `(.L_x_226) ;  /* 0xfffffffc00d80947 */ /* 0x000fea000383ffff */
.L_x_225:
[----:B------:R-:W-:Y:S05]  /*1800*/  BSYNC.RECONVERGENT B2 ;  /* 0x0000000000027941 */ /* 0x000fea0003800200 */
.L_x_224:
[----:B------:R-:W-:Y:S05]  /*1810*/  @!P1 BRA `(.L_x_223) ;  /* 0x0000000400249947 */ /* 0x000fea0003800000 */
[----:B------:R-:W-:Y:S01]  /*1820*/  IMAD.IADD R7, R5, 0x1, -R4 ;  /* 0x0000000105077824 */ /* 0x000fe200078e0a04 */
[----:B------:R-:W-:Y:S01]  /*1830*/  IADD3 R3, P0, PT, R4, UR8, RZ ;  /* 0x0000000804037c10 */ /* 0x000fe2000ff1e0ff */
[----:B------:R-:W-:Y:S03]  /*1840*/  BSSY.RECONVERGENT B2, `(.L_x_227) ;  /* 0x0000027000027945 */ /* 0x000fe60003800200 */
[----:B------:R-:W-:Y:S01]  /*1850*/  ISETP.GT.AND P1, PT, R7, 0xc00, PT ;  /* 0x00000c000700780c */ /* 0x000fe20003f24270 */
[----:B------:R-:W-:Y:S01]  /*1860*/  IMAD.X R6, RZ, RZ, UR9, P0 ;  /* 0x00000009ff067e24 */ /* 0x000fe200080e06ff */
[----:B------:R-:W-:-:S04]  /*1870*/  LEA R2, P0, R3, UR10, 0x2 ;  /* 0x0000000a03027c11 */ /* 0x000fc8000f8010ff */
[----:B------:R-:W-:Y:S02]  /*1880*/  LEA.HI.X R3, R3, UR11, R6, 0x2, P0 ;  /* 0x0000000b03037c11 */ /* 0x000fe400080f1406 */
[----:B------:R-:W-:-:S05]  /*1890*/  PLOP3.LUT P0, PT, PT, PT, PT, 0x80, 0x8 ;  /* 0x000000000008781c */ /* 0x000fca0003f0f070 */
[----:B------:R-:W-:Y:S08]  /*18a0*/  @!P1 BRA `(.L_x_228) ;  /* 0x0000000000809947 */ /* 0x000ff00003800000 */
[----:B------:R-:W-:Y:S01]  /*18b0*/  PLOP3.LUT P0, PT, PT, PT, PT, 0x8, 0x80 ;  /* 0x000000000080781c */ /* 0x000fe20003f0e170 */
[----:B------:R-:W-:-:S12]  /*18c0*/  VIADD R7, R5, 0xfffff400 ;  /* 0xfffff40005077836 */ /* 0x000fd80000000000 */
.L_x_229:
        /* <DEDUP_REMOVED lines=15> */
[----:B------:R0:W5:Y:S01]  /*19c0*/  LDG.E.CONSTANT R6, desc[UR12][R2.64+0x3c00] ;  /* 0x003c000c02067981 */ /* 0x000162000c1e9900 */
[----:B------:R-:W-:-:S05]  /*19d0*/  VIADD R4, R4, 0x1000 ;  /* 0x0000100004047836 */ /* 0x000fca0000000000 */
[----:B------:R-:W-:Y:S02]  /*19e0*/  ISETP.GE.AND P1, PT, R4, R7, PT ;  /* 0x000000070400720c */ /* 0x000fe40003f26270 */
[----:B--2---:R-:W-:Y:S02]  /*19f0*/  IADD3 R10, PT, PT, R12, R10, R21 ;  /* 0x0000000a0c0a7210 */ /* 0x004fe40007ffe015 */
[----:B------:R-:W-:-:S05]  /*1a00*/  IADD3 R12, P2, PT, R2, 0x4000, RZ ;  /* 0x00004000020c7810 */ /* 0x000fca0007f5e0ff */
[----:B0-----:R-:W-:Y:S01]  /*1a10*/  IMAD.X R3, RZ, RZ, R3, P2 ;  /* 0x000000ffff037224 */ /* 0x001fe200010e0603 */
[----:B---3--:R-:W-:Y:S01]  /*1a20*/  IADD3 R10, PT, PT, R14, R13, R10 ;  /* 0x0000000d0e0a7210 */ /* 0x008fe20007ffe00a */
[----:B------:R-:W-:-:S03]  /*1a30*/  IMAD.MOV.U32 R2, RZ, RZ, R12 ;  /* 0x000000ffff027224 */ /* 0x000fc600078e000c */
[----:B----4-:R-:W-:-:S04]  /*1a40*/  IADD3 R10, PT, PT, R16, R15, R10 ;  /* 0x0000000f100a7210 */ /* 0x010fc80007ffe00a */
[----:B-----5:R-:W-:-:S04]  /*1a50*/  IADD3 R10, PT, PT, R18, R17, R10 ;  /* 0x00000011120a7210 */ /* 0x020fc80007ffe00a */
[----:B------:R-:W-:-:S04]  /*1a60*/  IADD3 R10, PT, PT, R20, R19, R10 ;  /* 0x00000013140a7210 */ /* 0x000fc80007ffe00a */
[----:B------:R-:W-:-:S04]  /*1a70*/  IADD3 R10, PT, PT, R22, R23, R10 ;  /* 0x00000017160a7210 */ /* 0x000fc80007ffe00a */
[----:B------:R-:W-:-:S04]  /*1a80*/  IADD3 R8, PT, PT, R8, R11, R10 ;  /* 0x0000000b08087210 */ /* 0x000fc80007ffe00a */
[----:B------:R-:W-:Y:S01]  /*1a90*/  IADD3 R21, PT, PT, R6, R9, R8 ;  /* 0x0000000906157210 */ /* 0x000fe20007ffe008 */
[----:B------:R-:W-:Y:S06]  /*1aa0*/  @!P1 BRA `(.L_x_229) ;  /* 0xfffffffc00889947 */ /* 0x000fec000383ffff */
.L_x_228:
[----:B------:R-:W-:Y:S05]  /*1ab0*/  BSYNC.RECONVERGENT B2 ;  /* 0x0000000000027941 */ /* 0x000fea0003800200 */
.L_x_227:
        /* <DEDUP_REMOVED lines=10> */
[----:B------:R-:W5:Y:S04]  /*1b60*/  LDG.E.CONSTANT R13, desc[UR12][R2.64+0x1800] ;  /* 0x0018000c020d7981 */ /* 0x000f68000c1e9900 */
[----:B------:R0:W5:Y:S01]  /*1b70*/  LDG.E.CONSTANT R12, desc[UR12][R2.64+0x1c00] ;  /* 0x001c000c020c7981 */ /* 0x000162000c1e9900 */
[----:B------:R-:W-:Y:S01]  /*1b80*/  PLOP3.LUT P0, PT, PT, PT, PT, 0x8, 0x80 ;  /* 0x000000000080781c */ /* 0x000fe20003f0e170 */
[----:B------:R-:W-:Y:S01]  /*1b90*/  VIADD R4, R4, 0x800 ;  /* 0x0000080004047836 */ /* 0x000fe20000000000 */
[----:B--2---:R-:W-:-:S02]  /*1ba0*/  IADD3 R6, PT, PT, R7, R6, R21 ;  /* 0x0000000607067210 */ /* 0x004fc40007ffe015 */
[----:B------:R-:W-:-:S05]  /*1bb0*/  IADD3 R7, P1, PT, R2, 0x2000, RZ ;  /* 0x0000200002077810 */ /* 0x000fca0007f3e0ff */
[----:B0-----:R-:W-:Y:S01]  /*1bc0*/  IMAD.MOV.U32 R2, RZ, RZ, R7 ;  /* 0x000000ffff027224 */ /* 0x001fe200078e0007 */
[----:B---3--:R-:W-:Y:S01]  /*1bd0*/  IADD3 R6, PT, PT, R8, R9, R6 ;  /* 0x0000000908067210 */ /* 0x008fe20007ffe006 */
[----:B------:R-:W-:-:S04]  /*1be0*/  IMAD.X R8, RZ, RZ, R3, P1 ;  /* 0x000000ffff087224 */ /* 0x000fc800008e0603 */
[----:B------:R-:W-:Y:S01]  /*1bf0*/  IMAD.MOV.U32 R3, RZ, RZ, R8 ;  /* 0x000000ffff037224 */ /* 0x000fe200078e0008 */
[----:B----4-:R-:W-:-:S04]  /*1c00*/  IADD3 R6, PT, PT, R10, R11, R6 ;  /* 0x0000000b0a067210 */ /* 0x010fc80007ffe006 */
[----:B-----5:R-:W-:-:S07]  /*1c10*/  IADD3 R21, PT, PT, R12, R13, R6 ;  /* 0x0000000d0c157210 */ /* 0x020fce0007ffe006 */
.L_x_231:
[----:B------:R-:W-:Y:S05]  /*1c20*/  BSYNC.RECONVERGENT B2 ;  /* 0x0000000000027941 */ /* 0x000fea0003800200 */
.L_x_230:
[----:B------:R-:W-:-:S13]  /*1c30*/  ISETP.LT.OR P0, PT, R4, R5, P0 ;  /* 0x000000050400720c */ /* 0x000fda0000701670 */
[----:B------:R-:W-:Y:S05]  /*1c40*/  @!P0 BRA `(.L_x_223) ;  /* 0x0000000000188947 */ /* 0x000fea0003800000 */
[----:B------:R-:W2:Y:S04]  /*1c50*/  LDG.E.CONSTANT R4, desc[UR12][R2.64] ;  /* 0x0000000c02047981 */ /* 0x000ea8000c1e9900 */
[----:B------:R-:W2:Y:S04]  /*1c60*/  LDG.E.CONSTANT R5, desc[UR12][R2.64+0x400] ;  /* 0x0004000c02057981 */ /* 0x000ea8000c1e9900 */
[----:B------:R-:W3:Y:S04]  /*1c70*/  LDG.E.CONSTANT R7, desc[UR12][R2.64+0x800] ;  /* 0x0008000c02077981 */ /* 0x000ee8000c1e9900 */
[----:B------:R-:W3:Y:S01]  /*1c80*/  LDG.E.CONSTANT R6, desc[UR12][R2.64+0xc00] ;  /* 0x000c000c02067981 */ /* 0x000ee2000c1e9900 */
[----:B--2---:R-:W-:-:S04]  /*1c90*/  IADD3 R4, PT, PT, R5, R4, R21 ;  /* 0x0000000405047210 */ /* 0x004fc80007ffe015 */
[----:B---3--:R-:W-:-:S07]  /*1ca0*/  IADD3 R21, PT, PT, R6, R7, R4 ;  /* 0x0000000706157210 */ /* 0x008fce0007ffe004 */
.L_x_223:
[----:B------:R-:W-:Y:S05]  /*1cb0*/  BSYNC.RECONVERGENT B1 ;  /* 0x0000000000017941 */ /* 0x000fea0003800200 */
.L_x_220:
        /* <DEDUP_REMOVED lines=43> */
.L_x_204:
[----:B------:R-:W0:Y:S01]  /*1f70*/  LDCU.64 UR8, c[0x0][0x3b8] ;  /* 0x00007700ff0877ac */ /* 0x000e220008000a00 */
[----:B------:R-:W-:Y:S01]  /*1f80*/  USHF.L.U32 UR6, UR15, 0xc, URZ ;  /* 0x0000000c0f067899 */ /* 0x000fe200080006ff */
        /* <DEDUP_REMOVED lines=20> */
.L_x_234:
[----:B------:R-:W-:Y:S05]  /*20d0*/  BSYNC.RECONVERGENT B1 ;  /* 0x0000000000017941 */ /* 0x000fea0003800200 */
.L_x_233:
        /* <DEDUP_REMOVED lines=19> */
.L_x_239:
        /* <DEDUP_REMOVED lines=10> */
.L_x_238:
[----:B------:R-:W-:Y:S05]  /*22b0*/  BSYNC.RECONVERGENT B2 ;  /* 0x0000000000027941 */ /* 0x000fea0003800200 */
.L_x_237:
        /* <DEDUP_REMOVED lines=8> */
.L_x_242:
        /* <DEDUP_REMOVED lines=46> */
.L_x_241:
[----:B------:R-:W-:Y:S05]  /*2620*/  BSYNC.RECONVERGENT B2 ;  /* 0x0000000000027941 */ /* 0x000fea0003800200 */
.L_x_240:
        /* <DEDUP_REMOVED lines=28> */
.L_x_244:
[----:B------:R-:W-:Y:S05]  /*27f0*/  BSYNC.RECONVERGENT B2 ;  /* 0x0000000000027941 */ /* 0x000fea0003800200 */
.L_x_243:
        /* <DEDUP_REMOVED lines=13> */
.L_x_236:
[----:B------:R-:W-:Y:S05]  /*28d0*/  BSYNC.RECONVERGENT B1 ;  /* 0x0000000000017941 */ /* 0x000fea0003800200 */
.L_x_235:
        /* <DEDUP_REMOVED lines=37> */
[----:B--2---:R-:W-:Y:S04]  /*2b30*/  LDS R0, [UR4+0xc] ;  /* 0x00000c04ff007984 */ /* 0x004fe80008000800 */
[----:B------:R-:W0:Y:S04]  /*2b40*/  LDS.128 R4, [UR4+0x10] ;  /* 0x00001004ff047984 */ /* 0x000e280008000c00 */
[----:B------:R-:W1:Y:S01]  /*2b50*/  LDS.64 R8, [UR4+0x20] ;  /* 0x00002004ff087984 */ /* 0x000e620008000a00 */
[----:B0-----:R-:W-:-:S04]  /*2b60*/  IADD3 R0, PT, PT, R4, R0, R3 ;  /* 0x0000000004007210 */ /* 0x001fc80007ffe003 */
[----:B------:R-:W-:-:S04]  /*2b70*/  IADD3 R0, PT, PT, R6, R0, R5 ;  /* 0x0000000006007210 */ /* 0x000fc80007ffe005 */
[----:B-1----:R-:W-:-:S05]  /*2b80*/  IADD3 R0, PT, PT, R8, R0, R7 ;  /* 0x0000000008007210 */ /* 0x002fca0007ffe007 */
[----:B------:R-:W-:Y:S01]  /*2b90*/  IMAD.IADD R3, R0, 0x1, R9 ;  /* 0x0000000100037824 */ /* 0x000fe200078e0209 */
[----:B------:R-:W-:Y:S06]  /*2ba0*/  BRA `(.L_x_219) ;  /* 0x00000014000c7947 */ /* 0x000fec0003800000 */
.L_x_245:
        /* <DEDUP_REMOVED lines=16> */
[C---:B------:R-:W-:Y:S02]  /*2cb0*/  VIADD R8, R6.reuse, 0x8 ;  /* 0x0000000806087836 */ /* 0x040fe40000000000 */
[----:B------:R-:W-:Y:S01]  /*2cc0*/  VIADD R6, R6, 0x10 ;  /* 0x0000001006067836 */ /* 0x000fe20000000000 */
[----:B------:R-:W1:Y:S02]  /*2cd0*/  SHFL.DOWN PT, R2, R3, 0x2, R7 ;  /* 0x0840000003027989 */ /* 0x000e6400000e0007 */
[----:B-1----:R-:W-:Y:S02]  /*2ce0*/  SEL R2, R2, RZ, !P0 ;  /* 0x000000ff02027207 */ /* 0x002fe40004000000 */
[----:B------:R-:W-:-:S03]  /*2cf0*/  ISETP.GT.AND P0, PT, R10, R7, PT ;  /* 0x000000070a00720c */ /* 0x000fc60003f04270 */
[----:B------:R-:W-:Y:S01]  /*2d00*/  IMAD.IADD R2, R3, 0x1, R2 ;  /* 0x0000000103027824 */ /* 0x000fe200078e0202 */
[----:B------:R-:W-:-:S04]  /*2d10*/  @!P1 SHF.R.U32.HI R3, RZ, 0x3, R9 ;  /* 0x00000003ff039819 */ /* 0x000fc80000011609 */
[----:B------:R-:W1:Y:S02]  /*2d20*/  SHFL.DOWN PT, R4, R2, 0x4, R7 ;  /* 0x0880000002047989 */ /* 0x000e6400000e0007 */
[----:B-1----:R-:W-:Y:S02]  /*2d30*/  SEL R5, R4, RZ, !P0 ;  /* 0x000000ff04057207 */ /* 0x002fe40004000000 */
[----:B------:R-:W-:Y:S02]  /*2d40*/  ISETP.GT.AND P0, PT, R8, R7, PT ;  /* 0x000000070800720c */ /* 0x000fe40003f04270 */
[----:B------:R-:W-:Y:S01]  /*2d50*/  @!P1 MOV R8, 0x400 ;  /* 0x0000040000089802 */ /* 0x000fe20000000f00 */
[----:B------:R-:W-:-:S03]  /*2d60*/  IMAD.IADD R5, R2, 0x1, R5 ;  /* 0x0000000102057824 */ /* 0x000fc600078e0205 */
[----:B0-----:R-:W-:Y:S02]  /*2d70*/  @!P1 LEA R8, R11, R8, 0x18 ;  /* 0x000000080b089211 */ /* 0x001fe400078ec0ff */
[----:B------:R-:W0:Y:S02]  /*2d80*/  SHFL.DOWN PT, R4, R5, 0x8, R7 ;  /* 0x0900000005047989 */ /* 0x000e2400000e0007 */
[----:B0-----:R-:W-:Y:S02]  /*2d90*/  SEL R4, R4, RZ, !P0 ;  /* 0x000000ff04047207 */ /* 0x001fe40004000000 */
[----:B------:R-:W-:-:S03]  /*2da0*/  ISETP.GT.AND P0, PT, R6, R7, PT ;  /* 0x000000070600720c */ /* 0x000fc60003f04270 */
[----:B------:R-:W-:Y:S01]  /*2db0*/  IMAD.IADD R4, R5, 0x1, R4 ;  /* 0x0000000105047824 */ /* 0x000fe200078e0204 */
[----:B------:R-:W-:-:S04]  /*2dc0*/  @!P1 LOP3.LUT R5, R3, 0x7c, RZ, 0xc0, !PT ;  /* 0x0000007c03059812 */ /* 0x000fc800078ec0ff */
[----:B------:R-:W0:Y:S01]  /*2dd0*/  SHFL.DOWN PT, R2, R4, 0x10, R7 ;  /* 0x0a00000004027989 */ /* 0x000e2200000e0007 */
        /* <DEDUP_REMOVED lines=14> */
[----:B------:R-:W2:Y:S04]  /*2ec0*/  LDS R2, [UR4+0xc] ;  /* 0x00000c04ff027984 */ /* 0x000ea80008000800 */
[----:B-1----:R-:W1:Y:S01]  /*2ed0*/  LDS.64 R8, [UR4+0x20] ;  /* 0x00002004ff087984 */ /* 0x002e620008000a00 */
[----:B0-----:R-:W-:Y:S02]  /*2ee0*/  SEL R4, R4, RZ, P2 ;  /* 0x000000ff04047207 */ /* 0x001fe40001000000 */
[----:B------:R-:W-:-:S02]  /*2ef0*/  ISETP.GT.AND P2, PT, R0, 0x60, PT ;  /* 0x000000600000780c */ /* 0x000fc40003f44270 */
[----:B--2---:R-:W-:Y:S02]  /*2f00*/  SEL R2, R2, RZ, P1 ;  /* 0x000000ff02027207 */ /* 0x004fe40000800000 */
        /* <DEDUP_REMOVED lines=8> */
[----:B-1----:R-:W-:Y:S02]  /*2f90*/  SEL R8, R8, RZ, P2 ;  /* 0x000000ff08087207 */ /* 0x002fe40001000000 */
[----:B------:R-:W-:Y:S02]  /*2fa0*/  SEL R9, R9, RZ, P3 ;  /* 0x000000ff09097207 */ /* 0x000fe40001800000 */
[----:B------:R-:W-:-:S05]  /*2fb0*/  IADD3 R2, PT, PT, R8, R2, R7 ;  /* 0x0000000208027210 */ /* 0x000fca0007ffe007 */
[----:B------:R-:W-:Y:S01]  /*2fc0*/  IMAD.IADD R3, R2, 0x1, R9 ;  /* 0x0000000102037824 */ /* 0x000fe200078e0209 */
[----:B------:R-:W-:Y:S06]  /*2fd0*/  BRA `(.L_x_219) ;  /* 0x0000001000007947 */ /* 0x000fec0003800000 */
.L_x_232:
[----:B------:R-:W0:Y:S01]  /*2fe0*/  S2R R0, SR_TID.X ;  /* 0x0000000000007919 */ /* 0x000e220000002100 */
[----:B------:R-:W1:Y:S01]  /*2ff0*/  LDC.64 R4, c[0x0][0x380] ;  /* 0x0000e000ff047b82 */ /* 0x000e620000000a00 */
[----:B0-----:R-:W-:-:S04]  /*3000*/  VIADD R7, R0, UR6 ;  /* 0x0000000600077c36 */ /* 0x001fc80008000000 */
[----:B-1----:R-:W-:-:S05]  /*3010*/  IMAD.WIDE.U32 R4, R7, 0x4, R4 ;  /* 0x0000000407047825 */ /* 0x002fca00078e0004 */
        /* <DEDUP_REMOVED lines=16> */
[----:B------:R-:W-:-:S02]  /*3120*/  USHF.R.S32.HI UR7, URZ, 0x1f, UR5 ;  /* 0x0000001fff077899 */ /* 0x000fc40008011405 */
[----:B------:R-:W-:-:S04]  /*3130*/  ISETP.GE.U32.AND P0, PT, R22, UR5, PT ;  /* 0x0000000516007c0c */ /* 0x000fc8000bf06070 */
[----:B------:R-:W-:Y:S02]  /*3140*/  ISETP.GE.U32.AND.EX P0, PT, R21, UR7, PT, P0 ;  /* 0x0000000715007c0c */ /* 0x000fe4000bf06100 */
        /* <DEDUP_REMOVED lines=28> */
.L_x_248:
[----:B------:R-:W2:Y:S02]  /*3310*/  S2R R7, SR_TID.X ;  /* 0x0000000000077919 */ /* 0x000ea40000002100 */
[----:B--2---:R-:W-:-:S05]  /*3320*/  IADD3 R7, P0, PT, R7, UR6, RZ ;  /* 0x0000000607077c10 */ /* 0x004fca000ff1e0ff */
[----:B------:R-:W-:Y:S01]  /*3330*/  IMAD.X R8, RZ, RZ, UR7, P0 ;  /* 0x00000007ff087e24 */ /* 0x000fe200080e06ff */
[----:B-1----:R-:W-:-:S04]  /*3340*/  LEA R6, P0, R7, UR10, 0x2 ;  /* 0x0000000a07067c11 */ /* 0x002fc8000f8010ff */
[----:B------:R-:W-:-:S05]  /*3350*/  LEA.HI.X R7, R7, UR11, R8, 0x2, P0 ;  /* 0x0000000b07077c11 */ /* 0x000fca00080f1408 */
        /* <DEDUP_REMOVED lines=16> */
[----:B------:R-:W-:-:S02]  /*3460*/  USHF.R.S32.HI UR14, URZ, 0x1f, UR5 ;  /* 0x0000001fff0e7899 */ /* 0x000fc40008011405 */
[----:B------:R-:W-:-:S04]  /*3470*/  UIADD3 UR8, UP0, UPT, UR5, UR8, URZ ;  /* 0x0000000805087290 */ /* 0x000fc8000ff1e0ff */
[----:B------:R-:W-:Y:S01]  /*3480*/  UIADD3.X UR9, UPT, UPT, UR14, UR9, URZ, UP0, !UPT ;  /* 0x000000090e097290 */ /* 0x000fe200087fe4ff */
[----:B-1----:R-:W-:Y:S01]  /*3490*/  IMAD.U32 R6, RZ, RZ, UR5 ;  /* 0x00000005ff067e24 */ /* 0x002fe2000f8e00ff */
[----:B--2---:R-:W-:Y:S02]  /*34a0*/  IADD3 R17, PT, PT, R18, R17, R4 ;  /* 0x0000001112117210 */ /* 0x004fe40007ffe004 */
[----:B0-----:R-:W-:-:S04]  /*34b0*/  IADD3 R4, P1, PT, R2, -UR6, RZ ;  /* 0x8000000602047c10 */ /* 0x001fc8000ff3e0ff */
[----:B------:R-:W-:Y:S02]  /*34c0*/  ISETP.GE.U32.AND P0, PT, R4, UR5, PT ;  /* 0x0000000504007c0c */ /* 0x000fe4000bf06070 */
[----:B---3--:R-:W-:Y:S01]  /*34d0*/  IADD3 R17, PT, PT, R20, R19, R17 ;  /* 0x0000001314117210 */ /* 0x008fe20007ffe011 */
[----:B------:R-:W-:Y:S01]  /*34e0*/  IMAD.U32 R19, RZ, RZ, UR5 ;  /* 0x00000005ff137e24 */ /* 0x000fe2000f8e00ff */
[----:B------:R-:W-:-:S04]  /*34f0*/  IADD3.X R4, PT, PT, R3, ~UR7, RZ, P1, !PT ;  /* 0x8000000703047c10 */ /* 0x000fc80008ffe4ff */
[----:B------:R-:W-:Y:S01]  /*3500*/  ISETP.GE.U32.AND.EX P0, PT, R4, UR14, PT, P0 ;  /* 0x0000000e04007c0c */ /* 0x000fe2000bf06100 */
[----:B------:R-:W-:Y:S01]  /*3510*/  IMAD.U32 R4, RZ, RZ, UR14 ;  /* 0x0000000eff047e24 */ /* 0x000fe2000f8e00ff */
[----:B----4-:R-:W-:Y:S02]  /*3520*/  IADD3 R17, PT, PT, R22, R21, R17 ;  /* 0x0000001516117210 */ /* 0x010fe40007ffe011 */
[----:B------:R-:W-:-:S04]  /*3530*/  LEA R0, P1, R19, R0, 0x2 ;  /* 0x0000000013007211 */ /* 0x000fc800078210ff */
[----:B------:R-:W-:Y:S02]  /*3540*/  LEA.HI.X R5, R6, R5, R4, 0x2, P1 ;  /* 0x0000000506057211 */ /* 0x000fe400008f1404 */
[----:B-----5:R-:W-:-:S04]  /*3550*/  IADD3 R17, PT, PT, R24, R23, R17 ;  /* 0x0000001718117210 */ /* 0x020fc80007ffe011 */
[----:B------:R-:W-:-:S04]  /*3560*/  IADD3 R8, PT, PT, R11, R8, R17 ;  /* 0x000000080b087210 */ /* 0x000fc80007ffe011 */
[----:B------:R-:W-:-:S04]  /*3570*/  IADD3 R8, PT, PT, R13, R16, R8 ;  /* 0x000000100d087210 */ /* 0x000fc80007ffe008 */
[----:B------:R-:W-:-:S04]  /*3580*/  IADD3 R8, PT, PT, R9, R14, R8 ;  /* 0x0000000e09087210 */ /* 0x000fc80007ffe008 */
[----:B------:R-:W-:Y:S01]  /*3590*/  IADD3 R4, PT, PT, R15, R12, R8 ;  /* 0x0000000c0f047210 */ /* 0x000fe20007ffe008 */
[----:B------:R-:W-:Y:S06]  /*35a0*/  @!P0 BRA `(.L_x_246) ;  /* 0x0000000400e08947 */ /* 0x000fec0003800000 */
[----:B------:R-:W-:Y:S02]  /*35b0*/  UIADD3 UR6, UP0, UPT, UR5, UR6, URZ ;  /* 0x0000000605067290 */ /* 0x000fe4000ff1e0ff */
[----:B------:R-:W-:Y:S02]  /*35c0*/  UIADD3 UR4, UPT, UPT, UR4, 0x1, URZ ;  /* 0x0000000104047890 */ /* 0x000fe4000fffe0ff */
[----:B------:R-:W-:Y:S02]  /*35d0*/  UIADD3.X UR7, UPT, UPT, UR14, UR7, URZ, UP0, !UPT ;  /* 0x000000070e077290 */ /* 0x000fe400087fe4ff */
[----:B------:R-:W-:-:S04]  /*35e0*/  ISETP.LT.U32.AND P0, PT, R25, UR6, PT ;  /* 0x0000000619007c0c */ /* 0x000fc8000bf01070 */
[----:B------:R-:W-:-:S05]  /*35f0*/  IMAD.U32 R7, RZ, RZ, UR7 ;  /* 0x00000007ff077e24 */ /* 0x000fca000f8e00ff */
[----:B------:R-:W-:-:S13]  /*3600*/  ISETP.GT.U32.AND.EX P0, PT, R7, R10, PT, P0 ;  /* 0x0000000a0700720c */ /* 0x000fda0003f04100 */
[----:B------:R-:W-:Y:S05]  /*3610*/  @!P0 BRA `(.L_x_248) ;  /* 0xfffffffc003c8947 */ /* 0x000fea000383ffff */
.L_x_247:
[----:B------:R-:W-:Y:S01]  /*3620*/  IMAD.U32 R6, RZ, RZ, UR7 ;  /* 0x00000007ff067e24 */ /* 0x000fe2000f8e00ff */
[----:B------:R-:W-:-:S04]  /*3630*/  ISETP.LE.U32.AND P0, PT, R2, UR6, PT ;  /* 0x0000000602007c0c */ /* 0x000fc8000bf03070 */
[----:B------:R-:W-:-:S13]  /*3640*/  ISETP.GE.U32.AND.EX P0, PT, R6, R3, PT, P0 ;  /* 0x000000030600720c */ /* 0x000fda0003f06100 */
[----:B------:R-:W-:Y:S05]  /*3650*/  @P0 BRA `(.L_x_246) ;  /* 0x0000000400b40947 */ /* 0x000fea0003800000 */
[----:B------:R-:W0:Y:S01]  /*3660*/  S2R R9, SR_TID.X ;  /* 0x0000000000097919 */ /* 0x000e220000002100 */
[----:B------:R-:W-:Y:S01]  /*3670*/  VIADD R6, R2, -UR6 ;  /* 0x8000000602067c36 */ /* 0x000fe20008000000 */
[----:B------:R-:W-:Y:S04]  /*3680*/  BSSY.RECONVERGENT B1, `(.L_x_246) ;  /* 0x000006a000017945 */ /* 0x000fe80003800200 */
[----:B0-----:R-:W-:-:S13]  /*3690*/  ISETP.GE.AND P0, PT, R9, R6, PT ;  /* 0x000000060900720c */ /* 0x001fda0003f06270 */
[----:B------:R-:W-:Y:S05]  /*36a0*/  @P0 BRA `(.L_x_249) ;  /* 0x00000004009c0947 */ /* 0x000fea0003800000 */
[----:B------:R-:W0:Y:S01]  /*36b0*/  LDC R8, c[0x0][0x3c0] ;  /* 0x0000f000ff087b82 */ /* 0x000e220000000800 */
[----:B------:R-:W-:Y:S01]  /*36c0*/  USHF.L.U32 UR6, UR15, 0xc, URZ ;  /* 0x0000000c0f067899 */ /* 0x000fe200080006ff */
[----:B------:R-:W-:Y:S01]  /*36d0*/  LOP3.LUT R3, RZ, R9, RZ, 0x33, !PT ;  /* 0x00000009ff037212 */ /* 0x000fe200078e33ff */
[----:B------:R-:W-:Y:S04]  /*36e0*/  BSSY.RECONVERGENT B2, `(.L_x_250) ;  /* 0x0000019000027945 */ /* 0x000fe80003800200 */
[----:B------:R-:W-:Y:S02]  /*36f0*/  IMAD.IADD R3, R3, 0x1, R2 ;  /* 0x0000000103037824 */ /* 0x000fe400078e0202 */
[----:B------:R-:W-:-:S05]  /*3700*/  IMAD.U32 R2, RZ, RZ, UR6 ;  /* 0x00000006ff027e24 */ /* 0x000fca000f8e00ff */
[C---:B------:R-:W-:Y:S01]  /*3710*/  IADD3 R7, PT, PT, R3.reuse, -UR5, -R2 ;  /* 0x8000000503077c10 */ /* 0x040fe2000fffe802 */
[----:B0-----:R-:W-:Y:S01]  /*3720*/  IMAD R2, R8, UR4, RZ ;  /* 0x0000000408027c24 */ /* 0x001fe2000f8e02ff */
        /* <DEDUP_REMOVED lines=10> */
.L_x_252:
        /* <DEDUP_REMOVED lines=10> */
.L_x_251:
[----:B------:R-:W-:Y:S05]  /*3870*/  BSYNC.RECONVERGENT B2 ;  /* 0x0000000000027941 */ /* 0x000fea0003800200 */
.L_x_250:
        /* <DEDUP_REMOVED lines=12> */
.L_x_255:
        /* <DEDUP_REMOVED lines=30> */
.L_x_254:
[----:B------:R-:W-:Y:S05]  /*3b20*/  BSYNC.RECONVERGENT B2 ;  /* 0x0000000000027941 */ /* 0x000fea0003800200 */
.L_x_253:
        /* <DEDUP_REMOVED lines=22> */
.L_x_257:
[----:B------:R-:W-:Y:S05]  /*3c90*/  BSYNC.RECONVERGENT B2 ;  /* 0x0000000000027941 */ /* 0x000fea0003800200 */
.L_x_256:
        /* <DEDUP_REMOVED lines=8> */
.L_x_249:
[----:B------:R-:W-:Y:S05]  /*3d20*/  BSYNC.RECONVERGENT B1 ;  /* 0x0000000000017941 */ /* 0x000fea0003800200 */
.L_x_246:
[----:B------:R-:W0:Y:S01]  /*3d30*/  S2R R8, SR_LANEID ;  /* 0x0000000000087919 */ /* 0x000e220000000000 */
[----:B------:R-:W1:Y:S01]  /*3d40*/  SHFL.DOWN PT, R0, R4, 0x1, 0x1f ;  /* 0x08201f0004007f89 */ /* 0x000e6200000e0000 */
[----:B------:R-:W2:Y:S01]  /*3d50*/  S2R R6, SR_TID.X ;  /* 0x0000000000067919 */ /* 0x000ea20000002100 */
        /* <DEDUP_REMOVED lines=10> */
[----:B------:R-:W-:Y:S01]  /*3e00*/  IMAD.IADD R0, R3, 0x1, R0 ;  /* 0x0000000103007824 */ /* 0x000fe200078e0200 */
[----:B--2---:R-:W-:-:S04]  /*3e10*/  @!P1 SHF.R.U32.HI R3, RZ, 0x3, R6 ;  /* 0x00000003ff039819 */ /* 0x004fc80000011606 */
[----:B------:R-:W0:Y:S01]  /*3e20*/  SHFL.DOWN PT, R2, R0, 0x4, 0x1f ;  /* 0x08801f0000027f89 */ /* 0x000e2200000e0000 */
[----:B-1----:R-:W-:Y:S02]  /*3e30*/  @!P1 LEA R7, R7, R4, 0x18 ;  /* 0x0000000407079211 */ /* 0x002fe400078ec0ff */
[----:B------:R-:W-:-:S05]  /*3e40*/  @!P1 LOP3.LUT R4, R3, 0x7c, RZ, 0xc0, !PT ;  /* 0x0000007c03049812 */ /* 0x000fca00078ec0ff */
[----:B------:R-:W-:Y:S01]  /*3e50*/  @!P1 IMAD.IADD R4, R4, 0x1, R7 ;  /* 0x0000000104049824 */ /* 0x000fe200078e0207 */
[----:B0-----:R-:W-:Y:S02]  /*3e60*/  SEL R5, R2, RZ, !P0 ;  /* 0x000000ff02057207 */ /* 0x001fe40004000000 */
[----:B------:R-:W-:-:S03]  /*3e70*/  ISETP.GT.AND P0, PT, R8, 0x17, PT ;  /* 0x000000170800780c */ /* 0x000fc60003f04270 */
[----:B------:R-:W-:-:S05]  /*3e80*/  IMAD.IADD R5, R0, 0x1, R5 ;  /* 0x0000000100057824 */ /* 0x000fca00078e0205 */
[----:B------:R-:W0:Y:S02]  /*3e90*/  SHFL.DOWN PT, R2, R5, 0x8, 0x1f ;  /* 0x09001f0005027f89 */ /* 0x000e2400000e0000 */
        /* <DEDUP_REMOVED lines=14> */
[----:B0-----:R-:W0:Y:S04]  /*3f80*/  LDS.128 R4, [UR4+0x10] ;  /* 0x00001004ff047984 */ /* 0x001e280008000c00 */
[----:B------:R-:W1:Y:S01]  /*3f90*/  LDS.64 R8, [UR4+0x20] ;  /* 0x00002004ff087984 */ /* 0x000e620008000a00 */
[----:B0-----:R-:W-:-:S04]  /*3fa0*/  IADD3 R0, PT, PT, R4, R0, R3 ;  /* 0x0000000004007210 */ /* 0x001fc80007ffe003 */
[----:B------:R-:W-:-:S04]  /*3fb0*/  IADD3 R0, PT, PT, R6, R0, R5 ;  /* 0x0000000006007210 */ /* 0x000fc80007ffe005 */
[----:B-1----:R-:W-:-:S05]  /*3fc0*/  IADD3 R0, PT, PT, R8, R0, R7 ;  /* 0x0000000008007210 */ /* 0x002fca0007ffe007 */
[----:B------:R-:W-:-:S07]  /*3fd0*/  IMAD.IADD R3, R0, 0x1, R9 ;  /* 0x0000000100037824 */ /* 0x000fce00078e0209 */
.L_x_219:
[----:B------:R-:W-:Y:S05]  /*3fe0*/  BSYNC.RECONVERGENT B0 ;  /* 0x0000000000007941 */ /* 0x000fea0003800200 */
.L_x_203:
[----:B------:R-:W-:Y:S05]  /*3ff0*/  @P0 EXIT ;  /* 0x000000000000094d */ /* 0x000fea0003800000 */
[----:B------:R-:W5:Y:S02]  /*4000*/  LDCU.64 UR4, c[0x0][0x388] ;  /* 0x00007100ff0477ac */ /* 0x000f640008000a00 */
[----:B-----5:R-:W-:-:S06]  /*4010*/  UIMAD.WIDE.U32 UR4, UR15, 0x4, UR4 ;  /* 0x000000040f0478a5 */ /* 0x020fcc000f8e0004 */
[----:B0-----:R-:W-:Y:S02]  /*4020*/  IMAD.U32 R4, RZ, RZ, UR4 ;  /* 0x00000004ff047e24 */ /* 0x001fe4000f8e00ff */
[----:B------:R-:W-:-:S05]  /*4030*/  IMAD.U32 R5, RZ, RZ, UR5 ;  /* 0x00000005ff057e24 */ /* 0x000fca000f8e00ff */
[----:B------:R-:W-:Y:S01]  /*4040*/  STG.E desc[UR12][R4.64], R3 ;  /* 0x0000000304007986 */ /* 0x000fe2000c10190c */
[----:B------:R-:W-:Y:S05]  /*4050*/  EXIT ;  /* 0x000000000000794d */ /* 0x000fea0003800000 */
.L_x_258:
        /* <DEDUP_REMOVED lines=10> */
.L_x_511:


//--------------------- .text._ZN3cub18CUB_300001_SM_10006detail6reduce28DeviceReduceSingleTileKernelINS2_10policy_hubIiyN4cuda3std3__44plusIiEEE10Policy1000EPiSC_yS9_iiNS7_10__identityEEEvT0_T1_T2_T3_T4_T6_ --------------------------
	.section	.text._ZN3cub18CUB_300001_SM_10006detail6reduce28DeviceReduceSingleTileKernelINS2_10policy_hubIiyN4cuda3std3__44plusIiEEE10Policy1000EPiSC_yS9_iiNS7_10__identityEEEvT0_T1_T2_T3_T4_T6_,"ax",@progbits
	.align	128
        .global         _ZN3cub18CUB_300001_SM_10006detail6reduce28DeviceReduceSingleTileKernelINS2_10policy_hubIiyN4cuda3std3__44plusIiEEE10Policy1000EPiSC_yS9_iiNS7_10__identityEEEvT0_T1_T2_T3_T4_T6_
        .type           _ZN3cub18CUB_300001_SM_10006detail6reduce28DeviceReduceSingleTileKernelINS2_10policy_hubIiyN4cuda3std3__44plusIiEEE10Policy1000EPiSC_yS9_iiNS7_10__identityEEEvT0_T1_T2_T3_T4_T6_,@function
        .size           _ZN3cub18CUB_300001_SM_10006detail6reduce28DeviceReduceSingleTileKernelINS2_10policy_hubIiyN4cuda3std3__44plusIiEEE10Policy1000EPiSC_yS9_iiNS7_10__identityEEEvT0_T1_T2_T3_T4_T6_,(.L_x_512 - _ZN3cub18CUB_300001_SM_10006detail6reduce28DeviceReduceSingleTileKernelINS2_10policy_hubIiyN4cuda3std3__44plusIiEEE10Policy1000EPiSC_yS9_iiNS7_10__identityEEEvT0_T1_T2_T3_T4_T6_)
        .other          _ZN3cub18CUB_300001_SM_10006detail6reduce28DeviceReduceSingleTileKernelINS2_10policy_hubIiyN4cuda3std3__44plusIiEEE10Policy1000EPiSC_yS9_iiNS7_10__identityEEEvT0_T1_T2_T3_T4_T6_,@"STO_CUDA_ENTRY STV_DEFAULT"
_ZN3cub18CUB_300001_SM_10006detail6reduce28DeviceReduceSingleTileKernelINS2_10policy_hubIiyN4cuda3std3__44plusIiEEE10Policy1000EPiSC_yS9_iiNS7_10__identityEEEvT0_T1_T2_T3_T4_T6_:
.text._ZN3cub18CUB_300001_SM_10006detail6reduce28DeviceReduceSingleTileKernelINS2_10policy_hubIiyN4cuda3std3__44plusIiEEE10Policy1000EPiSC_yS9_iiNS7_10__identityEEEvT0_T1_T2_T3_T4_T6_:
[----:B------:R-:W-:Y:S01]  /*0000*/  LDC R1, c[0x0][0x37c] ;  /* 0x0000df00ff017b82 */ /* 0x000fe20000000800 */
[----:B------:R-:W0:Y:S01]  /*0010*/  LDCU.64 UR4, c[0x0][0x390] ;  /* 0x00007200ff0477ac */ /* 0x000e220008000a00 */
[----:B------:R-:W1:Y:S01]  /*0020*/  LDCU.64 UR6, c[0x0][0x358] ;  /* 0x00006b00ff0677ac */ /* 0x000e620008000a00 */
[----:B0-----:R-:W-:Y:S02]  /*0030*/  IMAD.U32 R0, RZ, RZ, UR4 ;  /* 0x00000004ff007e24 */ /* 0x001fe4000f8e00ff */
[----:B------:R-:W-:-:S03]  /*0040*/  IMAD.U32 R3, RZ, RZ, UR5 ;  /* 0x00000005ff037e24 */ /* 0x000fc6000f8e00ff */
[----:B------:R-:W-:-:S04]  /*0050*/  ISETP.NE.U32.AND P0, PT, R0, RZ, PT ;  /* 0x000000ff0000720c */ /* 0x000fc80003f05070 */
[----:B------:R-:W-:-:S13]  /*0060*/  ISETP.NE.AND.EX P0, PT, R3, RZ, PT, P0 ;  /* 0x000000ff0300720c */ /* 0x000fda0003f05300 */
        /* <DEDUP_REMOVED lines=8> */
.L_x_259:
[----:B------:R-:W0:Y:S01]  /*00f0*/  LDCU UR4, c[0x0][0x380] ;  /* 0x00007000ff0477ac */ /* 0x000e220008000800 */
[----:B------:R-:W-:Y:S01]  /*0100*/  BSSY.RECONVERGENT B0, `(.L_x_260) ;  /* 0x0000390000007945 */ /* 0x000fe20003800200 */
[----:B0-----:R-:W-:-:S09]  /*0110*/  ULOP3.LUT UP0, URZ, UR4, 0xf, URZ, 0xc0, !UPT ;  /* 0x0000000f04ff7892 */ /* 0x001fd2000f80c0ff */
[----:B------:R-:W-:Y:S05]  /*0120*/  BRA.U UP0, `(.L_x_261) ;  /* 0x0000001900f07547 */ /* 0x000fea000b800000 */
[----:B------:R-:W-:-:S04]  /*0130*/  ISETP.GT.U32.AND P0, PT, R0, 0xfff, PT ;  /* 0x00000fff0000780c */ /* 0x000fc80003f04070 */
[----:B------:R-:W-:-:S13]  /*0140*/  ISETP.GT.U32.AND.EX P0, PT, R3, RZ, PT, P0 ;  /* 0x000000ff0300720c */ /* 0x000fda0003f04100 */
        /* <DEDUP_REMOVED lines=11> */
.L_x_264:
[----:B------:R-:W-:Y:S05]  /*0200*/  BSYNC.RECONVERGENT B1 ;  /* 0x0000000000017941 */ /* 0x000fea0003800200 */
.L_x_263:
        /* <DEDUP_REMOVED lines=16> */
.L_x_269:
        /* <DEDUP_REMOVED lines=9> */
.L_x_268:
[----:B------:R-:W-:Y:S05]  /*03a0*/  BSYNC.RECONVERGENT B2 ;  /* 0x0000000000027941 */ /* 0x000fea0003800200 */
.L_x_267:
        /* <DEDUP_REMOVED lines=8> */
.L_x_272:
[----:B------:R-:W0:Y:S01]  /*0430*/  LDC.64 R8, c[0x0][0x380] ;  /* 0x0000e000ff087b82 */ /* 0x000e220000000a00 */
[C---:B------:R-:W-:Y:S02]  /*0440*/  VIADD R7, R13.reuse, 0x400 ;  /* 0x000004000d077836 */ /* 0x040fe40000000000 */
        /* <DEDUP_REMOVED lines=10> */
[----:B------:R-:W4:Y:S04]  /*04f0*/  LDG.E.CONSTANT R17, desc[UR6][R6.64+0x400] ;  /* 0x0004000606117981 */ /* 0x000f28000c1e9900 */
        /* <DEDUP_REMOVED lines=22> */
.L_x_271:
[----:B------:R-:W-:Y:S05]  /*0660*/  BSYNC.RECONVERGENT B2 ;  /* 0x0000000000027941 */ /* 0x000fea0003800200 */
.L_x_270:
        /* <DEDUP_REMOVED lines=22> */
.L_x_274:
[----:B------:R-:W-:Y:S05]  /*07d0*/  BSYNC.RECONVERGENT B2 ;  /* 0x0000000000027941 */ /* 0x000fea0003800200 */
.L_x_273:
        /* <DEDUP_REMOVED lines=10> */
.L_x_266:
[----:B------:R-:W-:Y:S05]  /*0880*/  BSYNC.RECONVERGENT B1 ;  /* 0x0000000000017941 */ /* 0x000fea0003800200 */
.L_x_265:
[----:B------:R-:W-:-:S04]  /*0890*/  ISETP.GE.U32.AND P0, PT, R0, 0x100, PT ;  /* 0x000001000000780c */ /* 0x000fc80003f06070 */
[----:B------:R-:W-:-:S13]  /*08a0*/  ISETP.GE.U32.AND.EX P0, PT, R3, RZ, PT, P0 ;  /* 0x000000ff0300720c */ /* 0x000fda0003f06100 */
[----:B------:R-:W-:Y:S05]  /*08b0*/  @!P0 BRA `(.L_x_275) ;  /* 0x0000000000ac8947 */ /* 0x000fea0003800000 */
[----:B------:R-:W1:Y:S01]  /*08c0*/  S2R R6, SR_LANEID ;  /* 0x0000000000067919 */ /* 0x000e620000000000 */
[----:B------:R-:W-:Y:S01]  /*08d0*/  ISETP.NE.AND P4, PT, R11, RZ, PT ;  /* 0x000000ff0b00720c */ /* 0x000fe20003f85270 */
[----:B-----5:R-:W2:Y:S01]  /*08e0*/  SHFL.DOWN PT, R0, R2, 0x1, 0x1f ;  /* 0x08201f0002007f89 */ /* 0x020ea200000e0000 */
[C---:B-1----:R-:W-:Y:S02]  /*08f0*/  ISETP.GT.AND P0, PT, R6.reuse, 0x1e, PT ;  /* 0x0000001e0600780c */ /* 0x042fe40003f04270 */
[----:B------:R-:W-:Y:S02]  /*0900*/  ISETP.NE.AND P1, PT, R6, RZ, PT ;  /* 0x000000ff0600720c */ /* 0x000fe40003f25270 */
[----:B--2---:R-:W-:Y:S02]  /*0910*/  SEL R3, R0, RZ, !P0 ;  /* 0x000000ff00037207 */ /* 0x004fe40004000000 */
[----:B------:R-:W-:-:S03]  /*0920*/  ISETP.GT.AND P0, PT, R6, 0x1d, PT ;  /* 0x0000001d0600780c */ /* 0x000fc60003f04270 */
[----:B------:R-:W-:-:S05]  /*0930*/  IMAD.IADD R3, R3, 0x1, R2 ;  /* 0x0000000103037824 */ /* 0x000fca00078e0202 */
[----:B------:R-:W1:Y:S01]  /*0940*/  SHFL.DOWN PT, R0, R3, 0x2, 0x1f ;  /* 0x08401f0003007f89 */ /* 0x000e6200000e0000 */
[----:B------:R-:W2:Y:S01]  /*0950*/  @!P1 S2R R7, SR_CgaCtaId ;  /* 0x0000000000079919 */ /* 0x000ea20000008800 */
[----:B-1----:R-:W-:Y:S02]  /*0960*/  SEL R0, R0, RZ, !P0 ;  /* 0x000000ff00007207 */ /* 0x002fe40004000000 */
[----:B------:R-:W-:-:S03]  /*0970*/  ISETP.GT.AND P0, PT, R6, 0x1b, PT ;  /* 0x0000001b0600780c */ /* 0x000fc60003f04270 */
[----:B------:R-:W-:-:S05]  /*0980*/  IMAD.IADD R0, R3, 0x1, R0 ;  /* 0x0000000103007824 */ /* 0x000fca00078e0200 */
[----:B0-----:R-:W0:Y:S02]  /*0990*/  SHFL.DOWN PT, R4, R0, 0x4, 0x1f ;  /* 0x08801f0000047f89 */ /* 0x001e2400000e0000 */
[----:B0-----:R-:W-:Y:S02]  /*09a0*/  SEL R5, R4, RZ, !P0 ;  /* 0x000000ff04057207 */ /* 0x001fe40004000000 */
[----:B------:R-:W-:Y:S02]  /*09b0*/  ISETP.GT.AND P0, PT, R6, 0x17, PT ;  /* 0x000000170600780c */ /* 0x000fe40003f04270 */
[----:B------:R-:W-:Y:S01]  /*09c0*/  @!P1 MOV R4, 0x400 ;  /* 0x0000040000049802 */ /* 0x000fe20000000f00 */
[----:B------:R-:W-:Y:S01]  /*09d0*/  IMAD.IADD R5, R0, 0x1, R5 ;  /* 0x0000000100057824 */ /* 0x000fe200078e0205 */
[----:B------:R-:W-:Y:S02]  /*09e0*/  @!P1 SHF.R.U32.HI R0, RZ, 0x3, R11 ;  /* 0x00000003ff009819 */ /* 0x000fe4000001160b */
[----:B--2---:R-:W-:-:S02]  /*09f0*/  @!P1 LEA R7, R7, R4, 0x18 ;  /* 0x0000000407079211 */ /* 0x004fc400078ec0ff */
[----:B------:R-:W0:Y:S01]  /*0a00*/  SHFL.DOWN PT, R2, R5, 0x8, 0x1f ;  /* 0x09001f0005027f89 */ /* 0x000e2200000e0000 */
[----:B------:R-:W-:-:S05]  /*0a10*/  @!P1 LOP3.LUT R0, R0, 0x7c, RZ, 0xc0, !PT ;  /* 0x0000007c00009812 */ /* 0x000fca00078ec0ff */
[----:B------:R-:W-:Y:S01]  /*0a20*/  @!P1 IMAD.IADD R0, R0, 0x1, R7 ;  /* 0x0000000100009824 */ /* 0x000fe200078e0207 */
[----:B0-----:R-:W-:Y:S02]  /*0a30*/  SEL R2, R2, RZ, !P0 ;  /* 0x000000ff02027207 */ /* 0x001fe40004000000 */
[----:B------:R-:W-:-:S03]  /*0a40*/  ISETP.GT.AND P0, PT, R6, 0xf, PT ;  /* 0x0000000f0600780c */ /* 0x000fc60003f04270 */
[----:B------:R-:W-:-:S05]  /*0a50*/  IMAD.IADD R2, R5, 0x1, R2 ;  /* 0x0000000105027824 */ /* 0x000fca00078e0202 */
[----:B------:R-:W0:Y:S02]  /*0a60*/  SHFL.DOWN PT, R3, R2, 0x10, 0x1f ;  /* 0x0a001f0002037f89 */ /* 0x000e2400000e0000 */
[----:B0-----:R-:W-:-:S05]  /*0a70*/  SEL R3, R3, RZ, !P0 ;  /* 0x000000ff03037207 */ /* 0x001fca0004000000 */
        /* <DEDUP_REMOVED lines=15> */
.L_x_275:
[C---:B0-----:R-:W-:Y:S01]  /*0b70*/  LOP3.LUT R4, R11.reuse, 0x3e0, RZ, 0xc0, !PT ;  /* 0x000003e00b047812 */ /* 0x041fe200078ec0ff */
[----:B------:R-:W0:Y:S01]  /*0b80*/  S2R R10, SR_LANEID ;  /* 0x00000000000a7919 */ /* 0x000e220000000000 */
[----:B------:R-:W-:Y:S02]  /*0b90*/  ISETP.NE.AND P4, PT, R11, RZ, PT ;  /* 0x000000ff0b00720c */ /* 0x000fe40003f85270 */
[----:B------:R-:W-:Y:S01]  /*0ba0*/  LOP3.LUT R7, RZ, R4, RZ, 0x33, !PT ;  /* 0x00000004ff077212 */ /* 0x000fe200078e33ff */
[----:B------:R-:W-:-:S04]  /*0bb0*/  VIADD R5, R4, 0x20 ;  /* 0x0000002004057836 */ /* 0x000fc80000000000 */
[----:B------:R-:W-:Y:S01]  /*0bc0*/  IMAD.IADD R7, R7, 0x1, R0 ;  /* 0x0000000107077824 */ /* 0x000fe200078e0200 */
[----:B------:R-:W-:-:S04]  /*0bd0*/  ISETP.GT.U32.AND P0, PT, R5, R0, PT ;  /* 0x000000000500720c */ /* 0x000fc80003f04070 */
        /* <DEDUP_REMOVED lines=30> */
[----:B0-----:R-:W-:-:S05]  /*0dc0*/  SEL R5, R5, RZ, !P0 ;  /* 0x000000ff05057207 */ /* 0x001fca0004000000 */
        /* <DEDUP_REMOVED lines=8> */
[C---:B------:R-:W-:Y:S02]  /*0e50*/  ISETP.GT.U32.AND P5, PT, R0.reuse, 0x60, PT ;  /* 0x000000600000780c */ /* 0x040fe40003fa4070 */
[----:B------:R-:W-:Y:S02]  /*0e60*/  ISETP.GT.U32.AND P2, PT, R0, 0x80, PT ;  /* 0x000000800000780c */ /* 0x000fe40003f44070 */
[----:B------:R-:W-:-:S02]  /*0e70*/  ISETP.GT.U32.AND.EX P0, PT, R3, RZ, PT, P0 ;  /* 0x000000ff0300720c */ /* 0x000fc40003f04100 */
[C---:B------:R-:W-:Y:S02]  /*0e80*/  ISETP.GT.U32.AND.EX P6, PT, R3.reuse, RZ, PT, P6 ;  /* 0x000000ff0300720c */ /* 0x040fe40003fc4160 */
[C---:B------:R-:W-:Y:S02]  /*0e90*/  ISETP.GT.U32.AND P3, PT, R0.reuse, 0xa0, PT ;  /* 0x000000a00000780c */ /* 0x040fe40003f64070 */
[----:B------:R-:W-:Y:S02]  /*0ea0*/  ISETP.GT.U32.AND P1, PT, R0, 0xc0, PT ;  /* 0x000000c00000780c */ /* 0x000fe40003f24070 */
[C---:B------:R-:W-:Y:S02]  /*0eb0*/  ISETP.GT.U32.AND.EX P5, PT, R3.reuse, RZ, PT, P5 ;  /* 0x000000ff0300720c */ /* 0x040fe40003fa4150 */
[C---:B------:R-:W-:Y:S02]  /*0ec0*/  ISETP.GT.U32.AND.EX P2, PT, R3.reuse, RZ, PT, P2 ;  /* 0x000000ff0300720c */ /* 0x040fe40003f44120 */
[C---:B------:R-:W-:Y:S01]  /*0ed0*/  ISETP.GT.U32.AND.EX P3, PT, R3.reuse, RZ, PT, P3 ;  /* 0x000000ff0300720c */ /* 0x040fe20003f64130 */
[----:B0-----:R-:W-:Y:S01]  /*0ee0*/  ULEA UR4, UR5, UR4, 0x18 ;  /* 0x0000000405047291 */ /* 0x001fe2000f8ec0ff */
[----:B------:R-:W-:-:S08]  /*0ef0*/  ISETP.GT.U32.AND.EX P1, PT, R3, RZ, PT, P1 ;  /* 0x000000ff0300720c */ /* 0x000fd00003f24110 */
[----:B----4-:R-:W0:Y:S04]  /*0f00*/  LDS.128 R8, [UR4+0x10] ;  /* 0x00001004ff087984 */ /* 0x010e280008000c00 */
[----:B------:R-:W1:Y:S04]  /*0f10*/  LDS R2, [UR4+0xc] ;  /* 0x00000c04ff027984 */ /* 0x000e680008000800 */
[----:B------:R-:W2:Y:S01]  /*0f20*/  LDS.64 R6, [UR4+0x20] ;  /* 0x00002004ff067984 */ /* 0x000ea20008000a00 */
[----:B0-----:R-:W-:Y:S02]  /*0f30*/  SEL R8, R8, RZ, P0 ;  /* 0x000000ff08087207 */ /* 0x001fe40000000000 */
[----:B------:R-:W-:-:S02]  /*0f40*/  ISETP.GT.U32.AND P0, PT, R0, 0xe0, PT ;  /* 0x000000e00000780c */ /* 0x000fc40003f04070 */
[----:B-1----:R-:W-:Y:S02]  /*0f50*/  SEL R2, R2, RZ, P6 ;  /* 0x000000ff02027207 */ /* 0x002fe40003000000 */
[----:B------:R-:W-:Y:S02]  /*0f60*/  SEL R9, R9, RZ, P5 ;  /* 0x000000ff09097207 */ /* 0x000fe40002800000 */
[----:B------:R-:W-:Y:S02]  /*0f70*/  IADD3 R2, PT, PT, R8, R2, R5 ;  /* 0x0000000208027210 */ /* 0x000fe40007ffe005 */
[----:B------:R-:W-:Y:S02]  /*0f80*/  SEL R10, R10, RZ, P2 ;  /* 0x000000ff0a0a7207 */ /* 0x000fe40001000000 */
[----:B------:R-:W-:Y:S02]  /*0f90*/  ISETP.GT.U32.AND.EX P0, PT, R3, RZ, PT, P0 ;  /* 0x000000ff0300720c */ /* 0x000fe40003f04100 */
[----:B------:R-:W-:-:S02]  /*0fa0*/  SEL R11, R11, RZ, P3 ;  /* 0x000000ff0b0b7207 */ /* 0x000fc40001800000 */
[----:B------:R-:W-:Y:S02]  /*0fb0*/  IADD3 R2, PT, PT, R10, R2, R9 ;  /* 0x000000020a027210 */ /* 0x000fe40007ffe009 */
[----:B--2---:R-:W-:Y:S02]  /*0fc0*/  SEL R6, R6, RZ, P1 ;  /* 0x000000ff06067207 */ /* 0x004fe40000800000 */
[----:B------:R-:W-:Y:S02]  /*0fd0*/  SEL R7, R7, RZ, P0 ;  /* 0x000000ff07077207 */ /* 0x000fe40000000000 */
[----:B------:R-:W-:-:S05]  /*0fe0*/  IADD3 R2, PT, PT, R6, R2, R11 ;  /* 0x0000000206027210 */ /* 0x000fca0007ffe00b */
[----:B------:R-:W-:Y:S01]  /*0ff0*/  IMAD.IADD R5, R2, 0x1, R7 ;  /* 0x0000000102057824 */ /* 0x000fe200078e0207 */
[----:B------:R-:W-:Y:S06]  /*1000*/  BRA `(.L_x_276) ;  /* 0x00000028007c7947 */ /* 0x000fec0003800000 */
.L_x_262:
        /* <DEDUP_REMOVED lines=8> */
[----:B------:R-:W-:-:S02]  /*1090*/  IMAD.MOV.U32 R29, RZ, RZ, 0x1000 ;  /* 0x00001000ff1d7424 */ /* 0x000fc400078e00ff */
[----:B------:R-:W-:Y:S01]  /*10a0*/  IMAD.MOV.U32 R26, RZ, RZ, RZ ;  /* 0x000000ffff1a7224 */ /* 0x000fe200078e00ff */
[----:B--2---:R-:W-:Y:S02]  /*10b0*/  IADD3 R5, PT, PT, R6, R5, R4 ;  /* 0x0000000506057210 */ /* 0x004fe40007ffe004 */
[----:B------:R-:W-:Y:S02]  /*10c0*/  IADD3 R4, P1, PT, R0, -0x1000, RZ ;  /* 0xfffff00000047810 */ /* 0x000fe40007f3e0ff */
[----:B---3--:R-:W-:Y:S02]  /*10d0*/  IADD3 R5, PT, PT, R8, R7, R5 ;  /* 0x0000000708057210 */ /* 0x008fe40007ffe005 */
[----:B------:R-:W-:Y:S02]  /*10e0*/  ISETP.GE.U32.AND P0, PT, R4, 0x1000, PT ;  /* 0x000010000400780c */ /* 0x000fe40003f06070 */
[----:B------:R-:W-:-:S04]  /*10f0*/  IADD3 R5, PT, PT, R10, R9, R5 ;  /* 0x000000090a057210 */ /* 0x000fc80007ffe005 */
[----:B----4-:R-:W-:-:S04]  /*1100*/  IADD3 R5, PT, PT, R12, R11, R5 ;  /* 0x0000000b0c057210 */ /* 0x010fc80007ffe005 */
[----:B------:R-:W-:Y:S02]  /*1110*/  IADD3 R13, PT, PT, R14, R13, R5 ;  /* 0x0000000d0e0d7210 */ /* 0x000fe40007ffe005 */
[----:B------:R-:W-:Y:S02]  /*1120*/  IADD3.X R5, PT, PT, R3, -0x1, RZ, P1, !PT ;  /* 0xffffffff03057810 */ /* 0x000fe40000ffe4ff */
[----:B-----5:R-:W-:Y:S02]  /*1130*/  IADD3 R13, PT, PT, R16, R15, R13 ;  /* 0x0000000f100d7210 */ /* 0x020fe40007ffe00d */
[----:B------:R-:W-:Y:S02]  /*1140*/  ISETP.GE.U32.AND.EX P0, PT, R5, RZ, PT, P0 ;  /* 0x000000ff0500720c */ /* 0x000fe40003f06100 */
[----:B------:R-:W-:-:S05]  /*1150*/  IADD3 R13, PT, PT, R18, R17, R13 ;  /* 0x00000011120d7210 */ /* 0x000fca0007ffe00d */
[----:B------:R-:W-:-:S06]  /*1160*/  IMAD.IADD R27, R19, 0x1, R13 ;  /* 0x00000001131b7824 */ /* 0x000fcc00078e020d */
[----:B------:R-:W-:Y:S05]  /*1170*/  @!P0 BRA `(.L_x_277) ;  /* 0x0000000000748947 */ /* 0x000fea0003800000 */
[----:B------:R-:W0:Y:S01]  /*1180*/  LDC.64 R6, c[0x0][0x390] ;  /* 0x0000e400ff067b82 */ /* 0x000e220000000a00 */
[----:B------:R-:W-:Y:S02]  /*1190*/  IMAD.MOV.U32 R29, RZ, RZ, 0x1000 ;  /* 0x00001000ff1d7424 */ /* 0x000fe400078e00ff */
[----:B------:R-:W-:-:S07]  /*11a0*/  IMAD.MOV.U32 R26, RZ, RZ, RZ ;  /* 0x000000ffff1a7224 */ /* 0x000fce00078e00ff */
.L_x_279:
[----:B------:R-:W-:-:S04]  /*11b0*/  LEA R12, P0, R29, R24, 0x2 ;  /* 0x000000181d0c7211 */ /* 0x000fc800078010ff */
[----:B------:R-:W-:-:S05]  /*11c0*/  LEA.HI.X R13, R29, R25, R26, 0x2, P0 ;  /* 0x000000191d0d7211 */ /* 0x000fca00000f141a */
[----:B------:R-:W2:Y:S04]  /*11d0*/  LDG.E.128.CONSTANT R20, desc[UR6][R12.64] ;  /* 0x000000060c147981 */ /* 0x000ea8000c1e9d00 */
[----:B------:R-:W3:Y:S04]  /*11e0*/  LDG.E.128.CONSTANT R16, desc[UR6][R12.64+0x1000] ;  /* 0x001000060c107981 */ /* 0x000ee8000c1e9d00 */
[----:B------:R-:W4:Y:S04]  /*11f0*/  LDG.E.128.CONSTANT R8, desc[UR6][R12.64+0x2000] ;  /* 0x002000060c087981 */ /* 0x000f28000c1e9d00 */
[----:B------:R-:W5:Y:S01]  /*1200*/  LDG.E.128.CONSTANT R12, desc[UR6][R12.64+0x3000] ;  /* 0x003000060c0c7981 */ /* 0x000f62000c1e9d00 */
[----:B0-----:R-:W-:-:S02]  /*1210*/  IMAD.MOV.U32 R0, RZ, RZ, R6 ;  /* 0x000000ffff007224 */ /* 0x001fc400078e0006 */
[----:B------:R-:W-:Y:S01]  /*1220*/  IMAD.MOV.U32 R3, RZ, RZ, R7 ;  /* 0x000000ffff037224 */ /* 0x000fe200078e0007 */
[----:B--2---:R-:W-:-:S04]  /*1230*/  IADD3 R21, PT, PT, R21, R20, R27 ;  /* 0x0000001415157210 */ /* 0x004fc80007ffe01b */
[----:B------:R-:W-:-:S04]  /*1240*/  IADD3 R21, PT, PT, R23, R22, R21 ;  /* 0x0000001617157210 */ /* 0x000fc80007ffe015 */
[----:B---3--:R-:W-:Y:S02]  /*1250*/  IADD3 R21, PT, PT, R17, R16, R21 ;  /* 0x0000001011157210 */ /* 0x008fe40007ffe015 */
[----:B------:R-:W-:Y:S02]  /*1260*/  IADD3 R16, P1, PT, -R29, R0, RZ ;  /* 0x000000001d107210 */ /* 0x000fe40007f3e1ff */
[----:B------:R-:W-:Y:S02]  /*1270*/  IADD3 R21, PT, PT, R19, R18, R21 ;  /* 0x0000001213157210 */ /* 0x000fe40007ffe015 */
[----:B------:R-:W-:Y:S02]  /*1280*/  ISETP.GE.U32.AND P0, PT, R16, 0x1000, PT ;  /* 0x000010001000780c */ /* 0x000fe40003f06070 */
[----:B----4-:R-:W-:Y:S01]  /*1290*/  IADD3 R21, PT, PT, R9, R8, R21 ;  /* 0x0000000809157210 */ /* 0x010fe20007ffe015 */
[----:B------:R-:W-:-:S03]  /*12a0*/  IMAD.X R8, R3, 0x1, ~R26, P1 ;  /* 0x0000000103087824 */ /* 0x000fc600008e0e1a */
[----:B------:R-:W-:Y:S02]  /*12b0*/  IADD3 R21, PT, PT, R11, R10, R21 ;  /* 0x0000000a0b157210 */ /* 0x000fe40007ffe015 */
[----:B------:R-:W-:Y:S02]  /*12c0*/  ISETP.GE.U32.AND.EX P0, PT, R8, RZ, PT, P0 ;  /* 0x000000ff0800720c */ /* 0x000fe40003f06100 */
[----:B-----5:R-:W-:-:S04]  /*12d0*/  IADD3 R21, PT, PT, R13, R12, R21 ;  /* 0x0000000c0d157210 */ /* 0x020fc80007ffe015 */
[----:B------:R-:W-:-:S07]  /*12e0*/  IADD3 R27, PT, PT, R15, R14, R21 ;  /* 0x0000000e0f1b7210 */ /* 0x000fce0007ffe015 */
[----:B------:R-:W-:Y:S05]  /*12f0*/  @!P0 BRA `(.L_x_278) ;  /* 0x0000000400d08947 */ /* 0x000fea0003800000 */
[----:B------:R-:W-:-:S05]  /*1300*/  IADD3 R29, P0, PT, R29, 0x1000, RZ ;  /* 0x000010001d1d7810 */ /* 0x000fca0007f1e0ff */
[----:B------:R-:W-:Y:S01]  /*1310*/  IMAD.X R26, RZ, RZ, R26, P0 ;  /* 0x000000ffff1a7224 */ /* 0x000fe200000e061a */
[----:B------:R-:W-:-:S04]  /*1320*/  ISETP.GT.U32.AND P0, PT, R29, R4, PT ;  /* 0x000000041d00720c */ /* 0x000fc80003f04070 */
[----:B------:R-:W-:-:S13]  /*1330*/  ISETP.GT.U32.AND.EX P0, PT, R26, R5, PT, P0 ;  /* 0x000000051a00720c */ /* 0x000fda0003f04100 */
[----:B------:R-:W-:Y:S05]  /*1340*/  @!P0 BRA `(.L_x_279) ;  /* 0xfffffffc00988947 */ /* 0x000fea000383ffff */
.L_x_277:
[----:B------:R-:W-:-:S04]  /*1350*/  ISETP.GE.U32.AND P0, PT, R29, R0, PT ;  /* 0x000000001d00720c */ /* 0x000fc80003f06070 */
[----:B------:R-:W-:-:S13]  /*1360*/  ISETP.GE.U32.AND.EX P0, PT, R26, R3, PT, P0 ;  /* 0x000000031a00720c */ /* 0x000fda0003f06100 */
        /* <DEDUP_REMOVED lines=13> */
[----:B------:R-:W0:Y:S01]  /*1440*/  LDCU.64 UR4, c[0x0][0x380] ;  /* 0x00007000ff0477ac */ /* 0x000e220008000a00 */
[----:B------:R-:W-:Y:S02]  /*1450*/  IADD3 R8, P0, PT, R2, R29, RZ ;  /* 0x0000001d02087210 */ /* 0x000fe40007f1e0ff */
[----:B------:R-:W-:-:S03]  /*1460*/  LEA.HI R0, R4, 0x1, RZ, 0x18 ;  /* 0x0000000104007811 */ /* 0x000fc600078fc0ff */
[----:B------:R-:W-:Y:S01]  /*1470*/  IMAD.X R5, RZ, RZ, R26, P0 ;  /* 0x000000ffff057224 */ /* 0x000fe200000e061a */
[----:B------:R-:W-:Y:S01]  /*1480*/  LOP3.LUT R4, R0, 0x3, RZ, 0xc0, !PT ;  /* 0x0000000300047812 */ /* 0x000fe200078ec0ff */
[----:B------:R-:W-:-:S04]  /*1490*/  IMAD.MOV.U32 R0, RZ, RZ, R2 ;  /* 0x000000ffff007224 */ /* 0x000fc800078e0002 */
[----:B------:R-:W-:Y:S01]  /*14a0*/  IMAD.MOV R6, RZ, RZ, -R4 ;  /* 0x000000ffff067224 */ /* 0x000fe200078e0a04 */
[----:B0-----:R-:W-:-:S04]  /*14b0*/  LEA R7, P2, R8, UR4, 0x2 ;  /* 0x0000000408077c11 */ /* 0x001fc8000f8410ff */
[----:B------:R-:W-:-:S09]  /*14c0*/  LEA.HI.X R8, R8, UR5, R5, 0x2, P2 ;  /* 0x0000000508087c11 */ /* 0x000fd200090f1405 */
.L_x_283:
        /* <DEDUP_REMOVED lines=10> */
.L_x_282:
[----:B------:R-:W-:Y:S05]  /*1570*/  BSYNC.RECONVERGENT B2 ;  /* 0x0000000000027941 */ /* 0x000fea0003800200 */
.L_x_281:
[----:B------:R-:W-:Y:S05]  /*1580*/  @!P1 BRA `(.L_x_280) ;  /* 0x0000000400289947 */ /* 0x000fea0003800000 */
[----:B------:R-:W0:Y:S01]  /*1590*/  LDCU.64 UR4, c[0x0][0x380] ;  /* 0x00007000ff0477ac */ /* 0x000e220008000a00 */
[----:B------:R-:W-:Y:S01]  /*15a0*/  IMAD.IADD R5, R3, 0x1, -R0 ;  /* 0x0000000103057824 */ /* 0x000fe200078e0a00 */
[----:B------:R-:W-:Y:S01]  /*15b0*/  IADD3 R29, P0, PT, R0, R29, RZ ;  /* 0x0000001d001d7210 */ /* 0x000fe20007f1e0ff */
[----:B------:R-:W-:Y:S03]  /*15c0*/  BSSY.RECONVERGENT B2, `(.L_x_284) ;  /* 0x0000027000027945 */ /* 0x000fe60003800200 */
[----:B------:R-:W-:Y:S01]  /*15d0*/  ISETP.GT.AND P1, PT, R5, 0xc00, PT ;  /* 0x00000c000500780c */ /* 0x000fe20003f24270 */
[----:B------:R-:W-:Y:S01]  /*15e0*/  IMAD.X R26, RZ, RZ, R26, P0 ;  /* 0x000000ffff1a7224 */ /* 0x000fe200000e061a */
[----:B0-----:R-:W-:-:S04]  /*15f0*/  LEA R4, P0, R29, UR4, 0x2 ;  /* 0x000000041d047c11 */ /* 0x001fc8000f8010ff */
[----:B------:R-:W-:Y:S02]  /*1600*/  LEA.HI.X R5, R29, UR5, R26, 0x2, P0 ;  /* 0x000000051d057c11 */ /* 0x000fe400080f141a */
[----:B------:R-:W-:-:S05]  /*1610*/  PLOP3.LUT P0, PT, PT, PT, PT, 0x80, 0x8 ;  /* 0x000000000008781c */ /* 0x000fca0003f0f070 */
[----:B------:R-:W-:Y:S08]  /*1620*/  @!P1 BRA `(.L_x_285) ;  /* 0x0000000000809947 */ /* 0x000ff00003800000 */
[----:B------:R-:W-:Y:S01]  /*1630*/  PLOP3.LUT P0, PT, PT, PT, PT, 0x8, 0x80 ;  /* 0x000000000080781c */ /* 0x000fe20003f0e170 */
[----:B------:R-:W-:-:S12]  /*1640*/  VIADD R7, R3, 0xfffff400 ;  /* 0xfffff40003077836 */ /* 0x000fd80000000000 */
.L_x_286:
        /* <DEDUP_REMOVED lines=30> */
.L_x_285:
[----:B------:R-:W-:Y:S05]  /*1830*/  BSYNC.RECONVERGENT B2 ;  /* 0x0000000000027941 */ /* 0x000fea0003800200 */
.L_x_284:
        /* <DEDUP_REMOVED lines=22> */
.L_x_288:
[----:B------:R-:W-:Y:S05]  /*19a0*/  BSYNC.RECONVERGENT B2 ;  /* 0x0000000000027941 */ /* 0x000fea0003800200 */
.L_x_287:
        /* <DEDUP_REMOVED lines=8> */
.L_x_280:
[----:B------:R-:W-:Y:S05]  /*1a30*/  BSYNC.RECONVERGENT B1 ;  /* 0x0000000000017941 */ /* 0x000fea0003800200 */
.L_x_278:
[----:B------:R-:W0:Y:S01]  /*1a40*/  S2R R8, SR_LANEID ;  /* 0x0000000000087919 */ /* 0x000e220000000000 */
[----:B------:R-:W-:Y:S01]  /*1a50*/  ISETP.NE.AND P4, PT, R2, RZ, PT ;  /* 0x000000ff0200720c */ /* 0x000fe20003f85270 */
        /* <DEDUP_REMOVED lines=39> */
[----:B---3--:R-:W-:Y:S01]  /*1cd0*/  IMAD.IADD R5, R0, 0x1, R3 ;  /* 0x0000000100057824 */ /* 0x008fe200078e0203 */
[----:B------:R-:W-:Y:S06]  /*1ce0*/  BRA `(.L_x_276) ;  /* 0x0000001c00447947 */ /* 0x000fec0003800000 */
.L_x_261:
        /* <DEDUP_REMOVED lines=13> */
.L_x_291:
[----:B------:R-:W-:Y:S05]  /*1dc0*/  BSYNC.RECONVERGENT B1 ;  /* 0x0000000000017941 */ /* 0x000fea0003800200 */
.L_x_290:
        /* <DEDUP_REMOVED lines=16> */
.L_x_296:
        /* <DEDUP_REMOVED lines=9> */
.L_x_295:
[----:B------:R-:W-:Y:S05]  /*1f60*/  BSYNC.RECONVERGENT B2 ;  /* 0x0000000000027941 */ /* 0x000fea0003800200 */
.L_x_294:
        /* <DEDUP_REMOVED lines=8> */
.L_x_299:
        /* <DEDUP_REMOVED lines=35> */
.L_x_298:
[----:B------:R-:W-:Y:S05]  /*2220*/  BSYNC.RECONVERGENT B2 ;  /* 0x0000000000027941 */ /* 0x000fea0003800200 */
.L_x_297:
        /* <DEDUP_REMOVED lines=22> */
.L_x_301:
[----:B------:R-:W-:Y:S05]  /*2390*/  BSYNC.RECONVERGENT B2 ;  /* 0x0000000000027941 */ /* 0x000fea0003800200 */
.L_x_300:
        /* <DEDUP_REMOVED lines=10> */
.L_x_293:
[----:B------:R-:W-:Y:S05]  /*2440*/  BSYNC.RECONVERGENT B1 ;  /* 0x0000000000017941 */ /* 0x000fea0003800200 */
.L_x_292:
        /* <DEDUP_REMOVED lines=46> */
.L_x_302:
        /* <DEDUP_REMOVED lines=57> */
[----:B------:R-:W0:Y:S04]  /*2ac0*/  LDS.128 R8, [UR4+0x10] ;  /* 0x00001004ff087984 */ /* 0x000e280008000c00 */
[----:B------:R-:W2:Y:S04]  /*2ad0*/  LDS R2, [UR4+0xc] ;  /* 0x00000c04ff027984 */ /* 0x000ea80008000800 */
[----:B-1----:R-:W1:Y:S01]  /*2ae0*/  LDS.64 R6, [UR4+0x20] ;  /* 0x00002004ff067984 */ /* 0x002e620008000a00 */
[----:B0-----:R-:W-:Y:S02]  /*2af0*/  SEL R8, R8, RZ, P3 ;  /* 0x000000ff08087207 */ /* 0x001fe40001800000 */
[----:B------:R-:W-:-:S02]  /*2b00*/  ISETP.GT.U32.AND P3, PT, R0, 0xe0, PT ;  /* 0x000000e00000780c */ /* 0x000fc40003f64070 */
[----:B--2---:R-:W-:Y:S02]  /*2b10*/  SEL R2, R2, RZ, P6 ;  /* 0x000000ff02027207 */ /* 0x004fe40003000000 */
[----:B------:R-:W-:Y:S02]  /*2b20*/  SEL R9, R9, RZ, P5 ;  /* 0x000000ff09097207 */ /* 0x000fe40002800000 */
[----:B------:R-:W-:Y:S02]  /*2b30*/  IADD3 R2, PT, PT, R8, R2, R5 ;  /* 0x0000000208027210 */ /* 0x000fe40007ffe005 */
[----:B------:R-:W-:Y:S02]  /*2b40*/  SEL R10, R10, RZ, P2 ;  /* 0x000000ff0a0a7207 */ /* 0x000fe40001000000 */
[----:B------:R-:W-:Y:S02]  /*2b50*/  ISETP.GT.U32.AND.EX P3, PT, R3, RZ, PT, P3 ;  /* 0x000000ff0300720c */ /* 0x000fe40003f64130 */
[----:B------:R-:W-:-:S02]  /*2b60*/  SEL R11, R11, RZ, P1 ;  /* 0x000000ff0b0b7207 */ /* 0x000fc40000800000 */
[----:B------:R-:W-:Y:S02]  /*2b70*/  IADD3 R2, PT, PT, R10, R2, R9 ;  /* 0x000000020a027210 */ /* 0x000fe40007ffe009 */
[----:B-1----:R-:W-:Y:S02]  /*2b80*/  SEL R6, R6, RZ, P0 ;  /* 0x000000ff06067207 */ /* 0x002fe40000000000 */
[----:B------:R-:W-:Y:S02]  /*2b90*/  SEL R7, R7, RZ, P3 ;  /* 0x000000ff07077207 */ /* 0x000fe40001800000 */
[----:B------:R-:W-:-:S05]  /*2ba0*/  IADD3 R2, PT, PT, R6, R2, R11 ;  /* 0x0000000206027210 */ /* 0x000fca0007ffe00b */
[----:B------:R-:W-:Y:S01]  /*2bb0*/  IMAD.IADD R5, R2, 0x1, R7 ;  /* 0x0000000102057824 */ /* 0x000fe200078e0207 */
[----:B------:R-:W-:Y:S06]  /*2bc0*/  BRA `(.L_x_276) ;  /* 0x0000000c008c7947 */ /* 0x000fec0003800000 */
.L_x_289:
        /* <DEDUP_REMOVED lines=22> */
[----:B----4-:R-:W-:Y:S01]  /*2d30*/  IADD3 R2, PT, PT, R13, R10, R2 ;  /* 0x0000000a0d027210 */ /* 0x010fe20007ffe002 */
[----:B------:R-:W-:-:S03]  /*2d40*/  IMAD.MOV.U32 R10, RZ, RZ, RZ ;  /* 0x000000ffff0a7224 */ /* 0x000fc600078e00ff */
[----:B-----5:R-:W-:Y:S02]  /*2d50*/  IADD3 R2, PT, PT, R15, R12, R2 ;  /* 0x0000000c0f027210 */ /* 0x020fe40007ffe002 */
[----:B------:R-:W-:-:S04]  /*2d60*/  IADD3 R12, P1, PT, R0, -0x1000, RZ ;  /* 0xfffff000000c7810 */ /* 0x000fc80007f3e0ff */
[----:B------:R-:W-:Y:S02]  /*2d70*/  ISETP.GE.U32.AND P0, PT, R12, 0x1000, PT ;  /* 0x000010000c00780c */ /* 0x000fe40003f06070 */
[----:B------:R-:W-:Y:S02]  /*2d80*/  IADD3.X R13, PT, PT, R3, -0x1, RZ, P1, !PT ;  /* 0xffffffff030d7810 */ /* 0x000fe40000ffe4ff */
[----:B------:R-:W-:Y:S02]  /*2d90*/  IADD3 R2, PT, PT, R17, R14, R2 ;  /* 0x0000000e11027210 */ /* 0x000fe40007ffe002 */
[----:B------:R-:W-:Y:S02]  /*2da0*/  ISETP.GE.U32.AND.EX P0, PT, R13, RZ, PT, P0 ;  /* 0x000000ff0d00720c */ /* 0x000fe40003f06100 */
[----:B------:R-:W-:-:S04]  /*2db0*/  IADD3 R2, PT, PT, R19, R16, R2 ;  /* 0x0000001013027210 */ /* 0x000fc80007ffe002 */
[----:B------:R-:W-:-:S05]  /*2dc0*/  IADD3 R2, PT, PT, R21, R18, R2 ;  /* 0x0000001215027210 */ /* 0x000fca0007ffe002 */
[----:B------:R-:W-:Y:S02]  /*2dd0*/  IMAD.IADD R9, R9, 0x1, R2 ;  /* 0x0000000109097824 */ /* 0x000fe400078e0202 */
[----:B------:R-:W-:Y:S05]  /*2de0*/  @!P0 BRA `(.L_x_303) ;  /* 0x0000000000a08947 */ /* 0x000fea0003800000 */
[----:B------:R-:W0:Y:S01]  /*2df0*/  LDC.64 R2, c[0x0][0x390] ;  /* 0x0000e400ff027b82 */ /* 0x000e220000000a00 */
[----:B------:R-:W-:Y:S02]  /*2e00*/  IMAD.MOV.U32 R11, RZ, RZ, 0x1000 ;  /* 0x00001000ff0b7424 */ /* 0x000fe400078e00ff */
[----:B------:R-:W-:-:S07]  /*2e10*/  IMAD.MOV.U32 R10, RZ, RZ, RZ ;  /* 0x000000ffff0a7224 */ /* 0x000fce00078e00ff */
.L_x_305:
[----:B------:R-:W-:-:S04]  /*2e20*/  LEA R6, P0, R11, R4, 0x2 ;  /* 0x000000040b067211 */ /* 0x000fc800078010ff */
[----:B------:R-:W-:-:S05]  /*2e30*/  LEA.HI.X R7, R11, R5, R10, 0x2, P0 ;  /* 0x000000050b077211 */ /* 0x000fca00000f140a */
        /* <DEDUP_REMOVED lines=17> */
[----:B---3--:R-:W-:-:S04]  /*2f50*/  IADD3 R24, PT, PT, R28, R27, R24 ;  /* 0x0000001b1c187210 */ /* 0x008fc80007ffe018 */
[----:B----4-:R-:W-:Y:S01]  /*2f60*/  IADD3 R24, PT, PT, R0, R25, R24 ;  /* 0x0000001900187210 */ /* 0x010fe20007ffe018 */
[----:B0-----:R-:W-:-:S05]  /*2f70*/  IMAD.MOV.U32 R0, RZ, RZ, R2 ;  /* 0x000000ffff007224 */ /* 0x001fca00078e0002 */
[----:B------:R-:W-:Y:S02]  /*2f80*/  IADD3 R9, P1, PT, -R11, R0, RZ ;  /* 0x000000000b097210 */ /* 0x000fe40007f3e1ff */
[----:B-----5:R-:W-:Y:S02]  /*2f90*/  IADD3 R21, PT, PT, R22, R21, R24 ;  /* 0x0000001516157210 */ /* 0x020fe40007ffe018 */
[----:B------:R-:W-:Y:S01]  /*2fa0*/  ISETP.GE.U32.AND P0, PT, R9, 0x1000, PT ;  /* 0x000010000900780c */ /* 0x000fe20003f06070 */
[----:B------:R-:W-:-:S05]  /*2fb0*/  IMAD.X R9, R3, 0x1, ~R10, P1 ;  /* 0x0000000103097824 */ /* 0x000fca00008e0e0a */
[----:B------:R-:W-:Y:S02]  /*2fc0*/  ISETP.GE.U32.AND.EX P0, PT, R9, RZ, PT, P0 ;  /* 0x000000ff0900720c */ /* 0x000fe40003f06100 */
[----:B------:R-:W-:-:S04]  /*2fd0*/  IADD3 R14, PT, PT, R15, R14, R21 ;  /* 0x0000000e0f0e7210 */ /* 0x000fc80007ffe015 */
[----:B------:R-:W-:-:S04]  /*2fe0*/  IADD3 R14, PT, PT, R17, R16, R14 ;  /* 0x00000010110e7210 */ /* 0x000fc80007ffe00e */
[----:B------:R-:W-:-:S04]  /*2ff0*/  IADD3 R14, PT, PT, R19, R18, R14 ;  /* 0x00000012130e7210 */ /* 0x000fc80007ffe00e */
[----:B------:R-:W-:Y:S01]  /*3000*/  IADD3 R9, PT, PT, R23, R20, R14 ;  /* 0x0000001417097210 */ /* 0x000fe20007ffe00e */
[----:B------:R-:W-:Y:S06]  /*3010*/  @!P0 BRA `(.L_x_304) ;  /* 0x0000000400d08947 */ /* 0x000fec0003800000 */
[----:B------:R-:W-:-:S05]  /*3020*/  IADD3 R11, P0, PT, R11, 0x1000, RZ ;  /* 0x000010000b0b7810 */ /* 0x000fca0007f1e0ff */
[----:B------:R-:W-:Y:S01]  /*3030*/  IMAD.X R10, RZ, RZ, R10, P0 ;  /* 0x000000ffff0a7224 */ /* 0x000fe200000e060a */
[----:B------:R-:W-:-:S04]  /*3040*/  ISETP.GT.U32.AND P0, PT, R11, R12, PT ;  /* 0x0000000c0b00720c */ /* 0x000fc80003f04070 */
[----:B------:R-:W-:-:S13]  /*3050*/  ISETP.GT.U32.AND.EX P0, PT, R10, R13, PT, P0 ;  /* 0x0000000d0a00720c */ /* 0x000fda0003f04100 */
[----:B------:R-:W-:Y:S05]  /*3060*/  @!P0 BRA `(.L_x_305) ;  /* 0xfffffffc006c8947 */ /* 0x000fea000383ffff */
.L_x_303:
        /* <DEDUP_REMOVED lines=20> */
[----:B------:R-:W-:Y:S01]  /*31b0*/  IMAD.MOV.U32 R0, RZ, RZ, R8 ;  /* 0x000000ffff007224 */ /* 0x000fe200078e0008 */
[----:B0-----:R-:W-:-:S04]  /*31c0*/  LEA R6, P2, R7, UR4, 0x2 ;  /* 0x0000000407067c11 */ /* 0x001fc8000f8410ff */
[----:B------:R-:W-:Y:S01]  /*31d0*/  LEA.HI.X R7, R7, UR5, R4, 0x2, P2 ;  /* 0x0000000507077c11 */ /* 0x000fe200090f1404 */
[----:B------:R-:W-:-:S08]  /*31e0*/  IMAD.MOV R4, RZ, RZ, -R2 ;  /* 0x000000ffff047224 */ /* 0x000fd000078e0a02 */
.L_x_309:
        /* <DEDUP_REMOVED lines=10> */
.L_x_308:
[----:B------:R-:W-:Y:S05]  /*3290*/  BSYNC.RECONVERGENT B2 ;  /* 0x0000000000027941 */ /* 0x000fea0003800200 */
.L_x_307:
        /* <DEDUP_REMOVED lines=13> */
.L_x_312:
        /* <DEDUP_REMOVED lines=30> */
.L_x_311:
[----:B------:R-:W-:Y:S05]  /*3550*/  BSYNC.RECONVERGENT B2 ;  /* 0x0000000000027941 */ /* 0x000fea0003800200 */
.L_x_310:
        /* <DEDUP_REMOVED lines=22> */
.L_x_314:
[----:B------:R-:W-:Y:S05]  /*36c0*/  BSYNC.RECONVERGENT B2 ;  /* 0x0000000000027941 */ /* 0x000fea0003800200 */
.L_x_313:
        /* <DEDUP_REMOVED lines=8> */
.L_x_306:
[----:B------:R-:W-:Y:S05]  /*3750*/  BSYNC.RECONVERGENT B1 ;  /* 0x0000000000017941 */ /* 0x000fea0003800200 */
.L_x_304:
[----:B------:R-:W0:Y:S01]  /*3760*/  S2R R7, SR_LANEID ;  /* 0x0000000000077919 */ /* 0x000e220000000000 */
[----:B------:R-:W-:Y:S01]  /*3770*/  ISETP.NE.AND P4, PT, R8, RZ, PT ;  /* 0x000000ff0800720c */ /* 0x000fe20003f85270 */
[----:B------:R-:W1:Y:S01]  /*3780*/  SHFL.DOWN PT, R0, R9, 0x1, 0x1f ;  /* 0x08201f0009007f89 */ /* 0x000e6200000e0000 */
[C---:B0-----:R-:W-:Y:S02]  /*3790*/  ISETP.GT.AND P0, PT, R7.reuse, 0x1e, PT ;  /* 0x0000001e0700780c */ /* 0x041fe40003f04270 */
[C---:B------:R-:W-:Y:S02]  /*37a0*/  ISETP.NE.AND P1, PT, R7.reuse, RZ, PT ;  /* 0x000000ff0700720c */ /* 0x040fe40003f25270 */
[----:B-1----:R-:W-:Y:S02]  /*37b0*/  SEL R0, R0, RZ, !P0 ;  /* 0x000000ff00007207 */ /* 0x002fe40004000000 */
        /* <DEDUP_REMOVED lines=9> */
[----:B------:R-:W-:-:S03]  /*3850*/  ISETP.GT.AND P0, PT, R7, 0x17, PT ;  /* 0x000000170700780c */ /* 0x000fc60003f04270 */
[----:B------:R-:W-:Y:S01]  /*3860*/  IMAD.IADD R2, R3, 0x1, R2 ;  /* 0x0000000103027824 */ /* 0x000fe200078e0202 */
[----:B------:R-:W-:-:S04]  /*3870*/  @!P1 SHF.R.U32.HI R3, RZ, 0x3, R8 ;  /* 0x00000003ff039819 */ /* 0x000fc80000011608 */
[----:B------:R-:W0:Y:S01]  /*3880*/  SHFL.DOWN PT, R4, R2, 0x8, 0x1f ;  /* 0x09001f0002047f89 */ /* 0x000e2200000e0000 */
[----:B------:R-:W-:Y:S02]  /*3890*/  @!P1 LOP3.LUT R3, R3, 0x7c, RZ, 0xc0, !PT ;  /* 0x0000007c03039812 */ /* 0x000fe400078ec0ff */
[----:B0-----:R-:W-:Y:S02]  /*38a0*/  SEL R5, R4, RZ, !P0 ;  /* 0x000000ff04057207 */ /* 0x001fe40004000000 */
[----:B------:R-:W-:-:S03]  /*38b0*/  ISETP.GT.AND P0, PT, R7, 0xf, PT ;  /* 0x0000000f0700780c */ /* 0x000fc60003f04270 */
[----:B------:R-:W-:Y:S01]  /*38c0*/  IMAD.IADD R0, R2, 0x1, R5 ;  /* 0x0000000102007824 */ /* 0x000fe200078e0205 */
[----:B------:R-:W-:-:S04]  /*38d0*/  @!P1 MOV R5, 0x400 ;  /* 0x0000040000059802 */ /* 0x000fc80000000f00 */
[----:B------:R-:W0:Y:S01]  /*38e0*/  SHFL.DOWN PT, R4, R0, 0x10, 0x1f ;  /* 0x0a001f0000047f89 */ /* 0x000e2200000e0000 */
[----:B-1----:R-:W-:-:S05]  /*38f0*/  @!P1 LEA R6, R6, R5, 0x18 ;  /* 0x0000000506069211 */ /* 0x002fca00078ec0ff */
[----:B------:R-:W-:Y:S01]  /*3900*/  @!P1 IMAD.IADD R6, R3, 0x1, R6 ;  /* 0x0000000103069824 */ /* 0x000fe200078e0206 */
        /* <DEDUP_REMOVED lines=15> */
.L_x_276:
[----:B------:R-:W-:Y:S05]  /*3a00*/  BSYNC.RECONVERGENT B0 ;  /* 0x0000000000007941 */ /* 0x000fea0003800200 */
.L_x_260:
[----:B------:R-:W-:Y:S05]  /*3a10*/  @P4 EXIT ;  /* 0x000000000000494d */ /* 0x000fea0003800000 */
[----:B------:R-:W5:Y:S01]  /*3a20*/  LDC.64 R2, c[0x0][0x388] ;  /* 0x0000e200ff027b82 */ /* 0x000f620000000a00 */
[----:B------:R-:W0:Y:S02]  /*3a30*/  LDCU UR4, c[0x0][0x39c] ;  /* 0x00007380ff0477ac */ /* 0x000e240008000800 */
[----:B01234-:R-:W-:-:S05]  /*3a40*/  VIADD R5, R5, UR4 ;  /* 0x0000000405057c36 */ /* 0x01ffca0008000000 */
[----:B-----5:R-:W-:Y:S01]  /*3a50*/  STG.E desc[UR6][R2.64], R5 ;  /* 0x0000000502007986 */ /* 0x020fe2000c101906 */
[----:B------:R-:W-:Y:S05]  /*3a60*/  EXIT ;  /* 0x000000000000794d */ /* 0x000fea0003800000 */
.L_x_315:
        /* <DEDUP_REMOVED lines=9> */
.L_x_512:


//--------------------- .text._ZN3cub18CUB_300001_SM_10006detail6reduce28DeviceReduceSingleTileKernelINS2_10policy_hubIijN4cuda3std3__44plusIiEEE10Policy1000EPiSC_iS9_iiNS7_10__identityEEEvT0_T1_T2_T3_T4_T6_ --------------------------
	.section	.text._ZN3cub18CUB_300001_SM_10006detail6reduce28DeviceReduceSingleTileKernelINS2_10policy_hubIijN4cuda3std3__44plusIiEEE10Policy1000EPiSC_iS9_iiNS7_10__identityEEEvT0_T1_T2_T3_T4_T6_,"ax",@progbits
	.align	128
        .global         _ZN3cub18CUB_300001_SM_10006detail6reduce28DeviceReduceSingleTileKernelINS2_10policy_hubIijN4cuda3std3__44plusIiEEE10Policy1000EPiSC_iS9_iiNS7_10__identityEEEvT0_T1_T2_T3_T4_T6_
        .type           _ZN3cub18CUB_300001_SM_10006detail6reduce28DeviceReduceSingleTileKernelINS2_10policy_hubIijN4cuda3std3__44plusIiEEE10Policy1000EPiSC_iS9_iiNS7_10__identityEEEvT0_T1_T2_T3_T4_T6_,@function
        .size           _ZN3cub18CUB_300001_SM_10006detail6reduce28DeviceReduceSingleTileKernelINS2_10policy_hubIijN4cuda3std3__44plusIiEEE10Policy1000EPiSC_iS9_iiNS7_10__identityEEEvT0_T1_T2_T3_T4_T6_,(.L_x_513 - _ZN3cub18CUB_300001_SM_10006detail6reduce28DeviceReduceSingleTileKernelINS2_10policy_hubIijN4cuda3std3__44plusIiEEE10Policy1000EPiSC_iS9_iiNS7_10__identityEEEvT0_T1_T2_T3_T4_T6_)
        .other          _ZN3cub18CUB_300001_SM_10006detail6reduce28DeviceReduceSingleTileKernelINS2_10policy_hubIijN4cuda3std3__44plusIiEEE10Policy1000EPiSC_iS9_iiNS7_10__identityEEEvT0_T1_T2_T3_T4_T6_,@"STO_CUDA_ENTRY STV_DEFAULT"
_ZN3cub18CUB_300001_SM_10006detail6reduce28DeviceReduceSingleTileKernelINS2_10policy_hubIijN4cuda3std3__44plusIiEEE10Policy1000EPiSC_iS9_iiNS7_10__identityEEEvT0_T1_T2_T3_T4_T6_:
.text._ZN3cub18CUB_300001_SM_10006detail6reduce28DeviceReduceSingleTileKernelINS2_10policy_hubIijN4cuda3std3__44plusIiEEE10Policy1000EPiSC_iS9_iiNS7_10__identityEEEvT0_T1_T2_T3_T4_T6_:
        /* <DEDUP_REMOVED lines=13> */
.L_x_316:
        /* <DEDUP_REMOVED lines=16> */
.L_x_321:
[----:B------:R-:W-:Y:S05]  /*01d0*/  BSYNC.RECONVERGENT B1 ;  /* 0x0000000000017941 */ /* 0x000fea0003800200 */
.L_x_320:
        /* <DEDUP_REMOVED lines=16> */
.L_x_326:
        /* <DEDUP_REMOVED lines=9> */
.L_x_325:
[----:B------:R-:W-:Y:S05]  /*0370*/  BSYNC.RECONVERGENT B2 ;  /* 0x0000000000027941 */ /* 0x000fea0003800200 */
.L_x_324:
        /* <DEDUP_REMOVED lines=8> */
.L_x_329:
        /* <DEDUP_REMOVED lines=35> */
.L_x_328:
[----:B------:R-:W-:Y:S05]  /*0630*/  BSYNC.RECONVERGENT B2 ;  /* 0x0000000000027941 */ /* 0x000fea0003800200 */
.L_x_327:
        /* <DEDUP_REMOVED lines=22> */
.L_x_331:
[----:B------:R-:W-:Y:S05]  /*07a0*/  BSYNC.RECONVERGENT B2 ;  /* 0x0000000000027941 */ /* 0x000fea0003800200 */
.L_x_330:
        /* <DEDUP_REMOVED lines=10> */
.L_x_323:
[----:B------:R-:W-:Y:S05]  /*0850*/  BSYNC.RECONVERGENT B1 ;  /* 0x0000000000017941 */ /* 0x000fea0003800200 */
.L_x_322:
        /* <DEDUP_REMOVED lines=45> */
.L_x_332:
        /* <DEDUP_REMOVED lines=67> */
.L_x_319:
        /* <DEDUP_REMOVED lines=22> */
.L_x_336:
        /* <DEDUP_REMOVED lines=20> */
.L_x_334:
        /* <DEDUP_REMOVED lines=20> */
.L_x_340:
        /* <DEDUP_REMOVED lines=8> */
.L_x_339:
[----:B------:R-:W-:Y:S05]  /*13c0*/  BSYNC.RECONVERGENT B2 ;  /* 0x0000000000027941 */ /* 0x000fea0003800200 */
.L_x_338:
        /* <DEDUP_REMOVED lines=16> */
.L_x_343:
        /* <DEDUP_REMOVED lines=39> */
.L_x_342:
[----:B------:R-:W-:Y:S05]  /*1740*/  BSYNC.RECONVERGENT B2 ;  /* 0x0000000000027941 */ /* 0x000fea0003800200 */
.L_x_341:
        /* <DEDUP_REMOVED lines=27> */
.L_x_345:
[----:B------:R-:W-:Y:S05]  /*1900*/  BSYNC.RECONVERGENT B2 ;  /* 0x0000000000027941 */ /* 0x000fea0003800200 */
.L_x_344:
        /* <DEDUP_REMOVED lines=10> */
.L_x_337:
[----:B------:R-:W-:Y:S05]  /*19b0*/  BSYNC.RECONVERGENT B1 ;  /* 0x0000000000017941 */ /* 0x000fea0003800200 */
.L_x_335:
        /* <DEDUP_REMOVED lines=43> */
.L_x_318:
        /* <DEDUP_REMOVED lines=12> */
.L_x_348:
[----:B------:R-:W-:Y:S05]  /*1d30*/  BSYNC.RECONVERGENT B1 ;  /* 0x0000000000017941 */ /* 0x000fea0003800200 */
.L_x_347:
        /* <DEDUP_REMOVED lines=16> */
.L_x_353:
        /* <DEDUP_REMOVED lines=9> */
.L_x_352:
[----:B------:R-:W-:Y:S05]  /*1ed0*/  BSYNC.RECONVERGENT B2 ;  /* 0x0000000000027941 */ /* 0x000fea0003800200 */
.L_x_351:
        /* <DEDUP_REMOVED lines=8> */
.L_x_356:
        /* <DEDUP_REMOVED lines=35> */
.L_x_355:
[----:B------:R-:W-:Y:S05]  /*2190*/  BSYNC.RECONVERGENT B2 ;  /* 0x0000000000027941 */ /* 0x000fea0003800200 */
.L_x_354:
        /* <DEDUP_REMOVED lines=22> */
.L_x_358:
[----:B------:R-:W-:Y:S05]  /*2300*/  BSYNC.RECONVERGENT B2 ;  /* 0x0000000000027941 */ /* 0x000fea0003800200 */
.L_x_357:
        /* <DEDUP_REMOVED lines=10> */
.L_x_350:
[----:B------:R-:W-:Y:S05]  /*23b0*/  BSYNC.RECONVERGENT B1 ;  /* 0x0000000000017941 */ /* 0x000fea0003800200 */
.L_x_349:
        /* <DEDUP_REMOVED lines=45> */
.L_x_359:
        /* <DEDUP_REMOVED lines=67> */
.L_x_346:
        /* <DEDUP_REMOVED lines=33> */
.L_x_362:
        /* <DEDUP_REMOVED lines=32> */
.L_x_360:
        /* <DEDUP_REMOVED lines=20> */
.L_x_366:
        /* <DEDUP_REMOVED lines=8> */
.L_x_365:
[----:B------:R-:W-:Y:S05]  /*3090*/  BSYNC.RECONVERGENT B2 ;  /* 0x0000000000027941 */ /* 0x000fea0003800200 */
.L_x_364:
        /* <DEDUP_REMOVED lines=16> */
.L_x_369:
        /* <DEDUP_REMOVED lines=39> */
.L_x_368:
[----:B------:R-:W-:Y:S05]  /*3410*/  BSYNC.RECONVERGENT B2 ;  /* 0x0000000000027941 */ /* 0x000fea0003800200 */
.L_x_367:
        /* <DEDUP_REMOVED lines=27> */
.L_x_371:
[----:B------:R-:W-:Y:S05]  /*35d0*/  BSYNC.RECONVERGENT B2 ;  /* 0x0000000000027941 */ /* 0x000fea0003800200 */
.L_x_370:
        /* <DEDUP_REMOVED lines=10> */
.L_x_363:
[----:B------:R-:W-:Y:S05]  /*3680*/  BSYNC.RECONVERGENT B1 ;  /* 0x0000000000017941 */ /* 0x000fea0003800200 */
.L_x_361:
        /* <DEDUP_REMOVED lines=42> */
.L_x_333:
[----:B------:R-:W-:Y:S05]  /*3930*/  BSYNC.RECONVERGENT B0 ;  /* 0x0000000000007941 */ /* 0x000fea0003800200 */
.L_x_317:
[----:B------:R-:W-:Y:S05]  /*3940*/  @P0 EXIT ;  /* 0x000000000000094d */ /* 0x000fea0003800000 */
[----:B-1----:R-:W1:Y:S01]  /*3950*/  LDC.64 R4, c[0x0][0x388] ;  /* 0x0000e200ff047b82 */ /* 0x002e620000000a00 */
[----:B------:R-:W0:Y:S02]  /*3960*/  LDCU UR4, c[0x0][0x398] ;  /* 0x00007300ff0477ac */ /* 0x000e240008000800 */
[----:B0-234-:R-:W-:-:S05]  /*3970*/  VIADD R3, R3, UR4 ;  /* 0x0000000403037c36 */ /* 0x01dfca0008000000 */
[----:B-1----:R-:W-:Y:S01]  /*3980*/  STG.E desc[UR6][R4.64], R3 ;  /* 0x0000000304007986 */ /* 0x002fe2000c101906 */
[----:B------:R-:W-:Y:S05]  /*3990*/  EXIT ;  /* 0x000000000000794d */ /* 0x000fea0003800000 */
.L_x_372:
        /* <DEDUP_REMOVED lines=14> */
.L_x_513:


//--------------------- .text._ZN3cub18CUB_300001_SM_10006detail6reduce18DeviceReduceKernelINS2_10policy_hubIijN4cuda3std3__44plusIiEEE10Policy1000EPijS9_iNS7_10__identityEEEvT0_PT3_T1_NS0_13GridEvenShareISH_EET2_T4_ --------------------------
	.section	.text._ZN3cub18CUB_300001_SM_10006detail6reduce18DeviceReduceKernelINS2_10policy_hubIijN4cuda3std3__44plusIiEEE10Policy1000EPijS9_iNS7_10__identityEEEvT0_PT3_T1_NS0_13GridEvenShareISH_EET2_T4_,"ax",@progbits
	.align	128
        .global         _ZN3cub18CUB_300001_SM_10006detail6reduce18DeviceReduceKernelINS2_10policy_hubIijN4cuda3std3__44plusIiEEE10Policy1000EPijS9_iNS7_10__identityEEEvT0_PT3_T1_NS0_13GridEvenShareISH_EET2_T4_
        .type           _ZN3cub18CUB_300001_SM_10006detail6reduce18DeviceReduceKernelINS2_10policy_hubIijN4cuda3std3__44plusIiEEE10Policy1000EPijS9_iNS7_10__identityEEEvT0_PT3_T1_NS0_13GridEvenShareISH_EET2_T4_,@function
        .size           _ZN3cub18CUB_300001_SM_10006detail6reduce18DeviceReduceKernelINS2_10policy_hubIijN4cuda3std3__44plusIiEEE10Policy1000EPijS9_iNS7_10__identityEEEvT0_PT3_T1_NS0_13GridEvenShareISH_EET2_T4_,(.L_x_514 - _ZN3cub18CUB_300001_SM_10006detail6reduce18DeviceReduceKernelINS2_10policy_hubIijN4cuda3std3__44plusIiEEE10Policy1000EPijS9_iNS7_10__identityEEEvT0_PT3_T1_NS0_13GridEvenShareISH_EET2_T4_)
        .other          _ZN3cub18CUB_300001_SM_10006detail6reduce18DeviceReduceKernelINS2_10policy_hubIijN4cuda3std3__44plusIiEEE10Policy1000EPijS9_iNS7_10__identityEEEvT0_PT3_T1_NS0_13GridEvenShareISH_EET2_T4_,@"STO_CUDA_ENTRY STV_DEFAULT"
_ZN3cub18CUB_300001_SM_10006detail6reduce18DeviceReduceKernelINS2_10policy_hubIijN4cuda3std3__44plusIiEEE10Policy1000EPijS9_iNS7_10__identityEEEvT0_PT3_T1_NS0_13GridEvenShareISH_EET2_T4_:
.text._ZN3cub18CUB_300001_SM_10006detail6reduce18DeviceReduceKernelINS2_10policy_hubIijN4cuda3std3__44plusIiEEE10Policy1000EPijS9_iNS7_10__identityEEEvT0_PT3_T1_NS0_13GridEvenShareISH_EET2_T4_:
        /* <DEDUP_REMOVED lines=25> */
.L_x_377:
[----:B------:R-:W-:Y:S05]  /*0190*/  BSYNC.RECONVERGENT B1 ;  /* 0x0000000000017941 */ /* 0x000fea0003800200 */
.L_x_376:
        /* <DEDUP_REMOVED lines=16> */
.L_x_382:
        /* <DEDUP_REMOVED lines=8> */
.L_x_381:
[----:B------:R-:W-:Y:S05]  /*0320*/  BSYNC.RECONVERGENT B2 ;  /* 0x0000000000027941 */ /* 0x000fea0003800200 */
.L_x_380:
[----:B------:R-:W-:Y:S05]  /*0330*/  @!P1 BRA `(.L_x_379) ;  /* 0x0000000000549947 */ /* 0x000fea0003800000 */
[----:B------:R-:W0:Y:S01]  /*0340*/  LDC.64 R6, c[0x0][0x380] ;  /* 0x0000e000ff067b82 */ /* 0x000e220000000a00 */
[----:B------:R-:W-:Y:S02]  /*0350*/  VIADD R3, R11, 0x200 ;  /* 0x000002000b037836 */ /* 0x000fe40000000000 */
[----:B------:R-:W-:-:S07]  /*0360*/  IMAD R17, R0, 0x1000, R11 ;  /* 0x0000100000117824 */ /* 0x000fce00078e020b */
.L_x_383:
        /* <DEDUP_REMOVED lines=18> */
.L_x_379:
[----:B------:R-:W-:Y:S05]  /*0490*/  BSYNC.RECONVERGENT B1 ;  /* 0x0000000000017941 */ /* 0x000fea0003800200 */
.L_x_378:
[----:B------:R-:W-:-:S13]  /*04a0*/  ISETP.GE.U32.AND P0, PT, R22, 0x100, PT ;  /* 0x000001001600780c */ /* 0x000fda0003f06070 */
[----:B------:R-:W-:Y:S05]  /*04b0*/  @!P0 BRA `(.L_x_384) ;  /* 0x0000000000ac8947 */ /* 0x000fea0003800000 */
[----:B------:R-:W1:Y:S01]  /*04c0*/  S2R R8, SR_LANEID ;  /* 0x0000000000087919 */ /* 0x000e620000000000 */
[----:B-----5:R-:W2:Y:S01]  /*04d0*/  SHFL.DOWN PT, R3, R2, 0x1, 0x1f ;  /* 0x08201f0002037f89 */ /* 0x020ea200000e0000 */
[C---:B-1----:R-:W-:Y:S02]  /*04e0*/  ISETP.GT.AND P0, PT, R8.reuse, 0x1e, PT ;  /* 0x0000001e0800780c */ /* 0x042fe40003f04270 */
[C---:B------:R-:W-:Y:S02]  /*04f0*/  ISETP.NE.AND P1, PT, R8.reuse, RZ, PT ;  /* 0x000000ff0800720c */ /* 0x040fe40003f25270 */
        /* <DEDUP_REMOVED lines=32> */
[----:B-1----:R-:W0:Y:S04]  /*0700*/  LDS.128 R4, [UR4+0x10] ;  /* 0x00001004ff047984 */ /* 0x002e280008000c00 */
[----:B------:R-:W1:Y:S01]  /*0710*/  LDS.64 R8, [UR4+0x20] ;  /* 0x00002004ff087984 */ /* 0x000e620008000a00 */
[----:B0-----:R-:W-:-:S04]  /*0720*/  IADD3 R2, PT, PT, R4, R2, R3 ;  /* 0x0000000204027210 */ /* 0x001fc80007ffe003 */
[----:B------:R-:W-:-:S04]  /*0730*/  IADD3 R2, PT, PT, R6, R2, R5 ;  /* 0x0000000206027210 */ /* 0x000fc80007ffe005 */
[----:B-1----:R-:W-:-:S05]  /*0740*/  IADD3 R2, PT, PT, R8, R2, R7 ;  /* 0x0000000208027210 */ /* 0x002fca0007ffe007 */
[----:B------:R-:W-:Y:S01]  /*0750*/  IMAD.IADD R3, R2, 0x1, R9 ;  /* 0x0000000102037824 */ /* 0x000fe200078e0209 */
[----:B------:R-:W-:Y:S06]  /*0760*/  BRA `(.L_x_385) ;  /* 0x0000002000e07947 */ /* 0x000fec0003800000 */
.L_x_384:
        /* <DEDUP_REMOVED lines=67> */
.L_x_375:
        /* <DEDUP_REMOVED lines=30> */
.L_x_388:
        /* <DEDUP_REMOVED lines=23> */
.L_x_387:
        /* <DEDUP_REMOVED lines=22> */
.L_x_392:
        /* <DEDUP_REMOVED lines=8> */
.L_x_391:
[----:B------:R-:W-:Y:S05]  /*10d0*/  BSYNC.RECONVERGENT B2 ;  /* 0x0000000000027941 */ /* 0x000fea0003800200 */
.L_x_390:
[----:B------:R-:W-:Y:S05]  /*10e0*/  @!P1 BRA `(.L_x_389) ;  /* 0x0000000000509947 */ /* 0x000fea0003800000 */
[C---:B------:R-:W-:Y:S02]  /*10f0*/  IMAD.IADD R15, R9.reuse, 0x1, R24 ;  /* 0x00000001090f7824 */ /* 0x040fe400078e0218 */
[----:B------:R-:W-:-:S07]  /*1100*/  VIADD R3, R9, 0x200 ;  /* 0x0000020009037836 */ /* 0x000fce0000000000 */
.L_x_393:
        /* <DEDUP_REMOVED lines=18> */
.L_x_389:
[----:B------:R-:W-:Y:S05]  /*1230*/  BSYNC.RECONVERGENT B1 ;  /* 0x0000000000017941 */ /* 0x000fea0003800200 */
.L_x_386:
        /* <DEDUP_REMOVED lines=37> */
[----:B--2---:R-:W1:Y:S01]  /*1490*/  LDS.64 R8, [UR4+0x20] ;  /* 0x00002004ff087984 */ /* 0x004e620008000a00 */
[----:B0-----:R-:W-:-:S04]  /*14a0*/  IADD3 R2, PT, PT, R4, R2, R3 ;  /* 0x0000000204027210 */ /* 0x001fc80007ffe003 */
[----:B------:R-:W-:-:S04]  /*14b0*/  IADD3 R2, PT, PT, R6, R2, R5 ;  /* 0x0000000206027210 */ /* 0x000fc80007ffe005 */
[----:B-1----:R-:W-:-:S05]  /*14c0*/  IADD3 R2, PT, PT, R8, R2, R7 ;  /* 0x0000000208027210 */ /* 0x002fca0007ffe007 */
[----:B------:R-:W-:Y:S01]  /*14d0*/  IMAD.IADD R3, R2, 0x1, R9 ;  /* 0x0000000102037824 */ /* 0x000fe200078e0209 */
[----:B------:R-:W-:Y:S06]  /*14e0*/  BRA `(.L_x_385) ;  /* 0x0000001400807947 */ /* 0x000fec0003800000 */
.L_x_374:
        /* <DEDUP_REMOVED lines=15> */
.L_x_396:
[----:B------:R-:W-:Y:S05]  /*15e0*/  BSYNC.RECONVERGENT B1 ;  /* 0x0000000000017941 */ /* 0x000fea0003800200 */
.L_x_395:
        /* <DEDUP_REMOVED lines=16> */
.L_x_401:
        /* <DEDUP_REMOVED lines=8> */
.L_x_400:
[----:B------:R-:W-:Y:S05]  /*1770*/  BSYNC.RECONVERGENT B2 ;  /* 0x0000000000027941 */ /* 0x000fea0003800200 */
.L_x_399:
[----:B------:R-:W-:Y:S05]  /*1780*/  @!P1 BRA `(.L_x_398) ;  /* 0x0000000000549947 */ /* 0x000fea0003800000 */
[----:B------:R-:W0:Y:S01]  /*1790*/  LDC.64 R6, c[0x0][0x380] ;  /* 0x0000e000ff067b82 */ /* 0x000e220000000a00 */
[----:B------:R-:W-:Y:S02]  /*17a0*/  IMAD.IADD R23, R23, 0x1, R10 ;  /* 0x0000000117177824 */ /* 0x000fe400078e020a */
[----:B------:R-:W-:-:S07]  /*17b0*/  VIADD R5, R10, 0x200 ;  /* 0x000002000a057836 */ /* 0x000fce0000000000 */
.L_x_402:
        /* <DEDUP_REMOVED lines=18> */
.L_x_398:
[----:B------:R-:W-:Y:S05]  /*18e0*/  BSYNC.RECONVERGENT B1 ;  /* 0x0000000000017941 */ /* 0x000fea0003800200 */
.L_x_397:
        /* <DEDUP_REMOVED lines=39> */
[----:B----4-:R-:W1:Y:S01]  /*1b60*/  LDS.64 R8, [UR4+0x20] ;  /* 0x00002004ff087984 */ /* 0x010e620008000a00 */
[----:B0-----:R-:W-:-:S04]  /*1b70*/  IADD3 R2, PT, PT, R4, R2, R3 ;  /* 0x0000000204027210 */ /* 0x001fc80007ffe003 */
[----:B------:R-:W-:-:S04]  /*1b80*/  IADD3 R2, PT, PT, R6, R2, R5 ;  /* 0x0000000206027210 */ /* 0x000fc80007ffe005 */
[----:B-1----:R-:W-:-:S05]  /*1b90*/  IADD3 R2, PT, PT, R8, R2, R7 ;  /* 0x0000000208027210 */ /* 0x002fca0007ffe007 */
[----:B------:R-:W-:Y:S01]  /*1ba0*/  IMAD.IADD R3, R2, 0x1, R9 ;  /* 0x0000000102037824 */ /* 0x000fe200078e0209 */
[----:B------:R-:W-:Y:S06]  /*1bb0*/  BRA `(.L_x_385) ;  /* 0x0000000c00cc7947 */ /* 0x000fec0003800000 */
.L_x_403:
        /* <DEDUP_REMOVED lines=48> */
[----:B0-----:R-:W0:Y:S04]  /*1ec0*/  LDS.128 R8, [UR4+0x10] ;  /* 0x00001004ff087984 */ /* 0x001e280008000c00 */
        /* <DEDUP_REMOVED lines=18> */
.L_x_394:
        /* <DEDUP_REMOVED lines=42> */
.L_x_406:
        /* <DEDUP_REMOVED lines=35> */
.L_x_405:
        /* <DEDUP_REMOVED lines=26> */
.L_x_410:
        /* <DEDUP_REMOVED lines=8> */
.L_x_409:
[----:B------:R-:W-:Y:S05]  /*26e0*/  BSYNC.RECONVERGENT B2 ;  /* 0x0000000000027941 */ /* 0x000fea0003800200 */
.L_x_408:
[----:B------:R-:W-:Y:S05]  /*26f0*/  @!P1 BRA `(.L_x_407) ;  /* 0x0000000000509947 */ /* 0x000fea0003800000 */
[C---:B------:R-:W-:Y:S02]  /*2700*/  IMAD.IADD R15, R11.reuse, 0x1, R8 ;  /* 0x000000010b0f7824 */ /* 0x040fe400078e0208 */
[----:B------:R-:W-:-:S07]  /*2710*/  VIADD R14, R11, 0x200 ;  /* 0x000002000b0e7836 */ /* 0x000fce0000000000 */
.L_x_411:
        /* <DEDUP_REMOVED lines=18> */
.L_x_407:
[----:B------:R-:W-:Y:S05]  /*2840*/  BSYNC.RECONVERGENT B1 ;  /* 0x0000000000017941 */ /* 0x000fea0003800200 */
.L_x_404:
        /* <DEDUP_REMOVED lines=37> */
[----:B---3--:R-:W1:Y:S01]  /*2aa0*/  LDS.64 R8, [UR4+0x20] ;  /* 0x00002004ff087984 */ /* 0x008e620008000a00 */
[----:B0-----:R-:W-:-:S04]  /*2ab0*/  IADD3 R2, PT, PT, R4, R2, R3 ;  /* 0x0000000204027210 */ /* 0x001fc80007ffe003 */
[----:B------:R-:W-:-:S04]  /*2ac0*/  IADD3 R2, PT, PT, R6, R2, R5 ;  /* 0x0000000206027210 */ /* 0x000fc80007ffe005 */
[----:B-1----:R-:W-:-:S05]  /*2ad0*/  IADD3 R2, PT, PT, R8, R2, R7 ;  /* 0x0000000208027210 */ /* 0x002fca0007ffe007 */
[----:B------:R-:W-:-:S07]  /*2ae0*/  IMAD.IADD R3, R2, 0x1, R9 ;  /* 0x0000000102037824 */ /* 0x000fce00078e0209 */
.L_x_385:
[----:B------:R-:W-:Y:S05]  /*2af0*/  BSYNC.RECONVERGENT B0 ;  /* 0x0000000000007941 */ /* 0x000fea0003800200 */
.L_x_373:
[----:B------:R-:W-:Y:S05]  /*2b00*/  @P0 EXIT ;  /* 0x000000000000094d */ /* 0x000fea0003800000 */
[----:B-1----:R-:W1:Y:S02]  /*2b10*/  LDC.64 R4, c[0x0][0x388] ;  /* 0x0000e200ff047b82 */ /* 0x002e640000000a00 */
[----:B-1----:R-:W-:-:S05]  /*2b20*/  IMAD.WIDE.U32 R4, R0, 0x4, R4 ;  /* 0x0000000400047825 */ /* 0x002fca00078e0004 */
[----:B------:R-:W-:Y:S01]  /*2b30*/  STG.E desc[UR8][R4.64], R3 ;  /* 0x0000000304007986 */ /* 0x000fe2000c101908 */
[----:B------:R-:W-:Y:S05]  /*2b40*/  EXIT ;  /* 0x000000000000794d */ /* 0x000fea0003800000 */
.L_x_412:
        /* <DEDUP_REMOVED lines=11> */
.L_x_514:


//--------------------- .text._ZN3cub18CUB_300001_SM_10006detail6reduce28DeviceReduceSingleTileKernelINS2_10policy_hubIijN4cuda3std3__44plusIiEEE10Policy1000EPiSC_jS9_iiNS7_10__identityEEEvT0_T1_T2_T3_T4_T6_ --------------------------
	.section	.text._ZN3cub18CUB_300001_SM_10006detail6reduce28DeviceReduceSingleTileKernelINS2_10policy_hubIijN4cuda3std3__44plusIiEEE10Policy1000EPiSC_jS9_iiNS7_10__identityEEEvT0_T1_T2_T3_T4_T6_,"ax",@progbits
	.align	128
        .global         _ZN3cub18CUB_300001_SM_10006detail6reduce28DeviceReduceSingleTileKernelINS2_10policy_hubIijN4cuda3std3__44plusIiEEE10Policy1000EPiSC_jS9_iiNS7_10__identityEEEvT0_T1_T2_T3_T4_T6_
        .type           _ZN3cub18CUB_300001_SM_10006detail6reduce28DeviceReduceSingleTileKernelINS2_10policy_hubIijN4cuda3std3__44plusIiEEE10Policy1000EPiSC_jS9_iiNS7_10__identityEEEvT0_T1_T2_T3_T4_T6_,@function
        .size           _ZN3cub18CUB_300001_SM_10006detail6reduce28DeviceReduceSingleTileKernelINS2_10policy_hubIijN4cuda3std3__44plusIiEEE10Policy1000EPiSC_jS9_iiNS7_10__identityEEEvT0_T1_T2_T3_T4_T6_,(.L_x_515 - _ZN3cub18CUB_300001_SM_10006detail6reduce28DeviceReduceSingleTileKernelINS2_10policy_hubIijN4cuda3std3__44plusIiEEE10Policy1000EPiSC_jS9_iiNS7_10__identityEEEvT0_T1_T2_T3_T4_T6_)
        .other          _ZN3cub18CUB_300001_SM_10006detail6reduce28DeviceReduceSingleTileKernelINS2_10policy_hubIijN4cuda3std3__44plusIiEEE10Policy1000EPiSC_jS9_iiNS7_10__identityEEEvT0_T1_T2_T3_T4_T6_,@"STO_CUDA_ENTRY STV_DEFAULT"
_ZN3cub18CUB_300001_SM_10006detail6reduce28DeviceReduceSingleTileKernelINS2_10policy_hubIijN4cuda3std3__44plusIiEEE10Policy1000EPiSC_jS9_iiNS7_10__identityEEEvT0_T1_T2_T3_T4_T6_:
.text._ZN3cub18CUB_300001_SM_10006detail6reduce28DeviceReduceSingleTileKernelINS2_10policy_hubIijN4cuda3std3__44plusIiEEE10Policy1000EPiSC_jS9_iiNS7_10__identityEEEvT0_T1_T2_T3_T4_T6_:
        /* <DEDUP_REMOVED lines=13> */
.L_x_413:
        /* <DEDUP_REMOVED lines=16> */
.L_x_418:
[----:B------:R-:W-:Y:S05]  /*01d0*/  BSYNC.RECONVERGENT B1 ;  /* 0x0000000000017941 */ /* 0x000fea0003800200 */
.L_x_417:
        /* <DEDUP_REMOVED lines=16> */
.L_x_423:
        /* <DEDUP_REMOVED lines=9> */
.L_x_422:
[----:B------:R-:W-:Y:S05]  /*0370*/  BSYNC.RECONVERGENT B2 ;  /* 0x0000000000027941 */ /* 0x000fea0003800200 */
.L_x_421:
        /* <DEDUP_REMOVED lines=10> */
.L_x_426:
        /* <DEDUP_REMOVED lines=30> */
.L_x_425:
[----:B------:R-:W-:Y:S05]  /*0600*/  BSYNC.RECONVERGENT B2 ;  /* 0x0000000000027941 */ /* 0x000fea0003800200 */
.L_x_424:
        /* <DEDUP_REMOVED lines=22> */
.L_x_428:
[----:B------:R-:W-:Y:S05]  /*0770*/  BSYNC.RECONVERGENT B2 ;  /* 0x0000000000027941 */ /* 0x000fea0003800200 */
.L_x_427:
        /* <DEDUP_REMOVED lines=8> */
.L_x_420:
[----:B------:R-:W-:Y:S05]  /*0800*/  BSYNC.RECONVERGENT B1 ;  /* 0x0000000000017941 */ /* 0x000fea0003800200 */
.L_x_419:
        /* <DEDUP_REMOVED lines=9> */
[----:B0-----:R-:W0:Y:S01]  /*08a0*/  SHFL.DOWN PT, R4, R3, 0x2, 0x1f ;  /* 0x08401f0003047f89 */ /* 0x001e2200000e0000 */
        /* <DEDUP_REMOVED lines=28> */
[----:B--2---:R-:W0:Y:S04]  /*0a70*/  LDS.128 R4, [UR4+0x10] ;  /* 0x00001004ff047984 */ /* 0x004e280008000c00 */
[----:B------:R-:W1:Y:S01]  /*0a80*/  LDS.64 R2, [UR4+0x20] ;  /* 0x00002004ff027984 */ /* 0x000e620008000a00 */
[----:B0-----:R-:W-:-:S04]  /*0a90*/  IADD3 R0, PT, PT, R4, R0, R9 ;  /* 0x0000000004007210 */ /* 0x001fc80007ffe009 */
[----:B------:R-:W-:-:S04]  /*0aa0*/  IADD3 R0, PT, PT, R6, R0, R5 ;  /* 0x0000000006007210 */ /* 0x000fc80007ffe005 */
[----:B-1----:R-:W-:-:S05]  /*0ab0*/  IADD3 R0, PT, PT, R2, R0, R7 ;  /* 0x0000000002007210 */ /* 0x002fca0007ffe007 */
[----:B------:R-:W-:Y:S01]  /*0ac0*/  IMAD.IADD R9, R0, 0x1, R3 ;  /* 0x0000000100097824 */ /* 0x000fe200078e0203 */
[----:B------:R-:W-:Y:S06]  /*0ad0*/  BRA `(.L_x_430) ;  /* 0x0000002400387947 */ /* 0x000fec0003800000 */
.L_x_429:
        /* <DEDUP_REMOVED lines=48> */
[----:B------:R-:W0:Y:S04]  /*0de0*/  LDS.128 R4, [UR4+0x10] ;  /* 0x00001004ff047984 */ /* 0x000e280008000c00 */
[----:B------:R-:W2:Y:S04]  /*0df0*/  LDS R0, [UR4+0xc] ;  /* 0x00000c04ff007984 */ /* 0x000ea80008000800 */
[----:B------:R-:W3:Y:S01]  /*0e00*/  LDS.64 R10, [UR4+0x20] ;  /* 0x00002004ff0a7984 */ /* 0x000ee20008000a00 */
[----:B0-----:R-:W-:Y:S02]  /*0e10*/  SEL R4, R4, RZ, P2 ;  /* 0x000000ff04047207 */ /* 0x001fe40001000000 */
        /* <DEDUP_REMOVED lines=13> */
[----:B-1----:R-:W-:Y:S01]  /*0ef0*/  IMAD.IADD R9, R0, 0x1, R11 ;  /* 0x0000000100097824 */ /* 0x002fe200078e020b */
[----:B------:R-:W-:Y:S06]  /*0f00*/  BRA `(.L_x_430) ;  /* 0x00000020002c7947 */ /* 0x000fec0003800000 */
.L_x_416:
        /* <DEDUP_REMOVED lines=25> */
.L_x_433:
        /* <DEDUP_REMOVED lines=20> */
.L_x_431:
        /* <DEDUP_REMOVED lines=19> */
.L_x_437:
        /* <DEDUP_REMOVED lines=8> */
.L_x_436:
[----:B------:R-:W-:Y:S05]  /*1390*/  BSYNC.RECONVERGENT B2 ;  /* 0x0000000000027941 */ /* 0x000fea0003800200 */
.L_x_435:
[----:B------:R-:W-:Y:S05]  /*13a0*/  @!P1 BRA `(.L_x_434) ;  /* 0x0000000000509947 */ /* 0x000fea0003800000 */
[C---:B------:R-:W-:Y:S02]  /*13b0*/  VIADD R12, R4.reuse, 0x200 ;  /* 0x00000200040c7836 */ /* 0x040fe40000000000 */
[----:B------:R-:W-:-:S07]  /*13c0*/  VIADD R13, R4, UR4 ;  /* 0x00000004040d7c36 */ /* 0x000fce0008000000 */
.L_x_438:
        /* <DEDUP_REMOVED lines=18> */
.L_x_434:
[----:B------:R-:W-:Y:S05]  /*14f0*/  BSYNC.RECONVERGENT B1 ;  /* 0x0000000000017941 */ /* 0x000fea0003800200 */
.L_x_432:
        /* <DEDUP_REMOVED lines=41> */
[----:B------:R-:W-:Y:S01]  /*1790*/  IMAD.IADD R9, R0, 0x1, R3 ;  /* 0x0000000100097824 */ /* 0x000fe200078e0203 */
[----:B------:R-:W-:Y:S06]  /*17a0*/  BRA `(.L_x_430) ;  /* 0x0000001800047947 */ /* 0x000fec0003800000 */
.L_x_415:
        /* <DEDUP_REMOVED lines=12> */
.L_x_441:
[----:B------:R-:W-:Y:S05]  /*1870*/  BSYNC.RECONVERGENT B1 ;  /* 0x0000000000017941 */ /* 0x000fea0003800200 */
.L_x_440:
        /* <DEDUP_REMOVED lines=16> */
.L_x_446:
        /* <DEDUP_REMOVED lines=9> */
.L_x_445:
[----:B------:R-:W-:Y:S05]  /*1a10*/  BSYNC.RECONVERGENT B2 ;  /* 0x0000000000027941 */ /* 0x000fea0003800200 */
.L_x_444:
        /* <DEDUP_REMOVED lines=10> */
.L_x_449:
        /* <DEDUP_REMOVED lines=30> */
.L_x_448:
[----:B------:R-:W-:Y:S05]  /*1ca0*/  BSYNC.RECONVERGENT B2 ;  /* 0x0000000000027941 */ /* 0x000fea0003800200 */
.L_x_447:
        /* <DEDUP_REMOVED lines=22> */
.L_x_451:
[----:B------:R-:W-:Y:S05]  /*1e10*/  BSYNC.RECONVERGENT B2 ;  /* 0x0000000000027941 */ /* 0x000fea0003800200 */
.L_x_450:
        /* <DEDUP_REMOVED lines=8> */
.L_x_443:
[----:B------:R-:W-:Y:S05]  /*1ea0*/  BSYNC.RECONVERGENT B1 ;  /* 0x0000000000017941 */ /* 0x000fea0003800200 */
.L_x_442:
        /* <DEDUP_REMOVED lines=38> */
[----:B----4-:R-:W0:Y:S04]  /*2110*/  LDS.128 R4, [UR4+0x10] ;  /* 0x00001004ff047984 */ /* 0x010e280008000c00 */
[----:B------:R-:W1:Y:S01]  /*2120*/  LDS.64 R2, [UR4+0x20] ;  /* 0x00002004ff027984 */ /* 0x000e620008000a00 */
[----:B0-----:R-:W-:-:S04]  /*2130*/  IADD3 R0, PT, PT, R4, R0, R9 ;  /* 0x0000000004007210 */ /* 0x001fc80007ffe009 */
[----:B------:R-:W-:-:S04]  /*2140*/  IADD3 R0, PT, PT, R6, R0, R5 ;  /* 0x0000000006007210 */ /* 0x000fc80007ffe005 */
[----:B-1----:R-:W-:-:S05]  /*2150*/  IADD3 R0, PT, PT, R2, R0, R7 ;  /* 0x0000000002007210 */ /* 0x002fca0007ffe007 */
[----:B------:R-:W-:Y:S01]  /*2160*/  IMAD.IADD R9, R0, 0x1, R3 ;  /* 0x0000000100097824 */ /* 0x000fe200078e0203 */
[----:B------:R-:W-:Y:S06]  /*2170*/  BRA `(.L_x_430) ;  /* 0x0000000c00907947 */ /* 0x000fec0003800000 */
.L_x_452:
        /* <DEDUP_REMOVED lines=67> */
.L_x_439:
        /* <DEDUP_REMOVED lines=36> */
.L_x_455:
        /* <DEDUP_REMOVED lines=33> */
.L_x_453:
        /* <DEDUP_REMOVED lines=19> */
.L_x_459:
        /* <DEDUP_REMOVED lines=8> */
.L_x_458:
[----:B------:R-:W-:Y:S05]  /*2bb0*/  BSYNC.RECONVERGENT B2 ;  /* 0x0000000000027941 */ /* 0x000fea0003800200 */
.L_x_457:
[----:B------:R-:W-:Y:S05]  /*2bc0*/  @!P1 BRA `(.L_x_456) ;  /* 0x0000000000509947 */ /* 0x000fea0003800000 */
[C---:B------:R-:W-:Y:S02]  /*2bd0*/  IMAD.IADD R15, R3.reuse, 0x1, R2 ;  /* 0x00000001030f7824 */ /* 0x040fe400078e0202 */
[----:B------:R-:W-:-:S07]  /*2be0*/  VIADD R14, R3, 0x200 ;  /* 0x00000200030e7836 */ /* 0x000fce0000000000 */
.L_x_460:
        /* <DEDUP_REMOVED lines=18> */
.L_x_456:
[----:B------:R-:W-:Y:S05]  /*2d10*/  BSYNC.RECONVERGENT B1 ;  /* 0x0000000000017941 */ /* 0x000fea0003800200 */
.L_x_454:
        /* <DEDUP_REMOVED lines=35> */
[----:B---3--:R-:W-:Y:S04]  /*2f50*/  LDS R0, [UR4+0xc] ;  /* 0x00000c04ff007984 */ /* 0x008fe80008000800 */
[----:B------:R-:W0:Y:S04]  /*2f60*/  LDS.128 R4, [UR4+0x10] ;  /* 0x00001004ff047984 */ /* 0x000e280008000c00 */
[----:B------:R-:W1:Y:S01]  /*2f70*/  LDS.64 R2, [UR4+0x20] ;  /* 0x00002004ff027984 */ /* 0x000e620008000a00 */
[----:B0-----:R-:W-:-:S04]  /*2f80*/  IADD3 R0, PT, PT, R4, R0, R9 ;  /* 0x0000000004007210 */ /* 0x001fc80007ffe009 */
[----:B------:R-:W-:-:S04]  /*2f90*/  IADD3 R0, PT, PT, R6, R0, R5 ;  /* 0x0000000006007210 */ /* 0x000fc80007ffe005 */
[----:B-1----:R-:W-:-:S05]  /*2fa0*/  IADD3 R0, PT, PT, R2, R0, R7 ;  /* 0x0000000002007210 */ /* 0x002fca0007ffe007 */
[----:B------:R-:W-:-:S07]  /*2fb0*/  IMAD.IADD R9, R0, 0x1, R3 ;  /* 0x0000000100097824 */ /* 0x000fce00078e0203 */
.L_x_430:
[----:B------:R-:W-:Y:S05]  /*2fc0*/  BSYNC.RECONVERGENT B0 ;  /* 0x0000000000007941 */ /* 0x000fea0003800200 */
.L_x_414:
[----:B------:R-:W-:Y:S05]  /*2fd0*/  @P0 EXIT ;  /* 0x000000000000094d */ /* 0x000fea0003800000 */
[----:B------:R-:W5:Y:S01]  /*2fe0*/  LDC.64 R2, c[0x0][0x388] ;  /* 0x0000e200ff027b82 */ /* 0x000f620000000a00 */
[----:B------:R-:W0:Y:S02]  /*2ff0*/  LDCU UR4, c[0x0][0x398] ;  /* 0x00007300ff0477ac */ /* 0x000e240008000800 */
[----:B01234-:R-:W-:-:S05]  /*3000*/  VIADD R9, R9, UR4 ;  /* 0x0000000409097c36 */ /* 0x01ffca0008000000 */
[----:B-----5:R-:W-:Y:S01]  /*3010*/  STG.E desc[UR6][R2.64], R9 ;  /* 0x0000000902007986 */ /* 0x020fe2000c101906 */
[----:B------:R-:W-:Y:S05]  /*3020*/  EXIT ;  /* 0x000000000000794d */ /* 0x000fea0003800000 */
.L_x_461:
        /* <DEDUP_REMOVED lines=13> */
.L_x_515:


//--------------------- .text._ZN3cub18CUB_300001_SM_10006detail11EmptyKernelIvEEvv --------------------------
	.section	.text._ZN3cub18CUB_300001_SM_10006detail11EmptyKernelIvEEvv,"ax",@progbits
	.align	128
        .global         _ZN3cub18CUB_300001_SM_10006detail11EmptyKernelIvEEvv
        .type           _ZN3cub18CUB_300001_SM_10006detail11EmptyKernelIvEEvv,@function
        .size           _ZN3cub18CUB_300001_SM_10006detail11EmptyKernelIvEEvv,(.L_x_516 - _ZN3cub18CUB_300001_SM_10006detail11EmptyKernelIvEEvv)
        .other          _ZN3cub18CUB_300001_SM_10006detail11EmptyKernelIvEEvv,@"STO_CUDA_ENTRY STV_DEFAULT"
_ZN3cub18CUB_300001_SM_10006detail11EmptyKernelIvEEvv:
.text._ZN3cub18CUB_300001_SM_10006detail11EmptyKernelIvEEvv:
[----:B------:R-:W-:Y:S01]  /*0000*/  LDC R1, c[0x0][0x37c] ;  /* 0x0000df00ff017b82 */ /* 0x000fe20000000800 */
[----:B------:R-:W-:Y:S05]  /*0010*/  EXIT ;  /* 0x000000000000794d */ /* 0x000fea0003800000 */
.L_x_462:
        /* <DEDUP_REMOVED lines=14> */
.L_x_516:


//--------------------- .text._Z10reduction6Pii   --------------------------
	.section	.text._Z10reduction6Pii,"ax",@progbits
	.align	128
        .global         _Z10reduction6Pii
        .type           _Z10reduction6Pii,@function
        .size           _Z10reduction6Pii,(.L_x_517 - _Z10reduction6Pii)
        .other          _Z10reduction6Pii,@"STO_CUDA_ENTRY STV_DEFAULT"
_Z10reduction6Pii:
.text._Z10reduction6Pii:
[----:B------:R-:W-:Y:S01]  /*0000*/  LDC R1, c[0x0][0x37c] ;  /* 0x0000df00ff017b82 */ /* 0x000fe20000000800 */
[----:B------:R-:W0:Y:S07]  /*0010*/  S2R R0, SR_CTAID.X ;  /* 0x0000000000007919 */ /* 0x000e2e0000002500 */
[----:B------:R-:W0:Y:S01]  /*0020*/  LDC R3, c[0x0][0x360] ;  /* 0x0000d800ff037b82 */ /* 0x000e220000000800 */
[----:B------:R-:W1:Y:S01]  /*0030*/  LDCU UR8, c[0x0][0x388] ;  /* 0x00007100ff0877ac */ /* 0x000e620008000800 */
[----:B------:R-:W-:Y:S01]  /*0040*/  BSSY.RECONVERGENT B0, `(.L_x_463) ;  /* 0x0000015000007945 */ /* 0x000fe20003800200 */
[----:B------:R-:W2:Y:S01]  /*0050*/  S2R R2, SR_TID.X ;  /* 0x0000000000027919 */ /* 0x000ea20000002100 */
[----:B------:R-:W3:Y:S01]  /*0060*/  LDCU.64 UR6, c[0x0][0x358] ;  /* 0x00006b00ff0677ac */ /* 0x000ee20008000a00 */
[----:B0-----:R-:W-:-:S04]  /*0070*/  IMAD R5, R0, R3, RZ ;  /* 0x0000000300057224 */ /* 0x001fc800078e02ff */
[----:B--2---:R-:W-:-:S04]  /*0080*/  IMAD R9, R5, 0x2, R2 ;  /* 0x0000000205097824 */ /* 0x004fc800078e0202 */
[----:B------:R-:W-:-:S05]  /*0090*/  IMAD.IADD R11, R9, 0x1, R3 ;  /* 0x00000001090b7824 */ /* 0x000fca00078e0203 */
[----:B-1----:R-:W-:-:S13]  /*00a0*/  ISETP.GE.U32.AND P0, PT, R11, UR8, PT ;  /* 0x000000080b007c0c */ /* 0x002fda000bf06070 */
[----:B---3--:R-:W-:Y:S05]  /*00b0*/  @P0 BRA `(.L_x_464) ;  /* 0x00000000001c0947 */ /* 0x008fea0003800000 */
[----:B------:R-:W0:Y:S02]  /*00c0*/  LDC.64 R6, c[0x0][0x380] ;  /* 0x0000e000ff067b82 */ /* 0x000e240000000a00 */
[----:B0-----:R-:W-:-:S04]  /*00d0*/  IMAD.WIDE R4, R9, 0x4, R6 ;  /* 0x0000000409047825 */ /* 0x001fc800078e0206 */
[----:B------:R-:W-:Y:S02]  /*00e0*/  IMAD.WIDE.U32 R6, R11, 0x4, R6 ;  /* 0x000000040b067825 */ /* 0x000fe400078e0006 */
[----:B------:R-:W2:Y:S04]  /*00f0*/  LDG.E R4, desc[UR6][R4.64] ;  /* 0x0000000604047981 */ /* 0x000ea8000c1e1900 */
[----:B------:R-:W2:Y:S02]  /*0100*/  LDG.E R7, desc[UR6][R6.64] ;  /* 0x0000000606077981 */ /* 0x000ea4000c1e1900 */
[----:B--2---:R-:W-:Y:S01]  /*0110*/  IMAD.IADD R11, R4, 0x1, R7 ;  /* 0x00000001040b7824 */ /* 0x004fe200078e0207 */
[----:B------:R-:W-:Y:S06]  /*0120*/  BRA `(.L_x_465) ;  /* 0x0000000000187947 */ /* 0x000fec0003800000 */
.L_x_464:
[----:B------:R-:W-:Y:S01]  /*0130*/  ISETP.GE.AND P0, PT, R9, UR8, PT ;  /* 0x0000000809007c0c */ /* 0x000fe2000bf06270 */
[----:B------:R-:W-:-:S12]  /*0140*/  IMAD.MOV.U32 R11, RZ, RZ, RZ ;  /* 0x000000ffff0b7224 */ /* 0x000fd800078e00ff */
[----:B------:R-:W-:Y:S05]  /*0150*/  @P0 BRA `(.L_x_465) ;  /* 0x00000000000c0947 */ /* 0x000fea0003800000 */
[----:B------:R-:W0:Y:S02]  /*0160*/  LDC.64 R4, c[0x0][0x380] ;  /* 0x0000e000ff047b82 */ /* 0x000e240000000a00 */
[----:B0-----:R-:W-:-:S05]  /*0170*/  IMAD.WIDE R4, R9, 0x4, R4 ;  /* 0x0000000409047825 */ /* 0x001fca00078e0204 */
[----:B------:R0:W5:Y:S02]  /*0180*/  LDG.E R11, desc[UR6][R4.64] ;  /* 0x00000006040b7981 */ /* 0x000164000c1e1900 */
.L_x_465:
[----:B------:R-:W-:Y:S05]  /*0190*/  BSYNC.RECONVERGENT B0 ;  /* 0x0000000000007941 */ /* 0x000fea0003800200 */
.L_x_463:
[----:B------:R-:W1:Y:S01]  /*01a0*/  S2UR UR5, SR_CgaCtaId ;  /* 0x00000000000579c3 */ /* 0x000e620000008800 */
[----:B------:R-:W-:Y:S01]  /*01b0*/  UMOV UR4, 0x400 ;  /* 0x0000040000047882 */ /* 0x000fe20000000000 */
[----:B------:R-:W-:Y:S01]  /*01c0*/  ISETP.GE.AND P0, PT, R9, UR8, PT ;  /* 0x0000000809007c0c */ /* 0x000fe2000bf06270 */
[----:B-1----:R-:W-:-:S06]  /*01d0*/  ULEA UR4, UR5, UR4, 0x18 ;  /* 0x0000000405047291 */ /* 0x002fcc000f8ec0ff */
[----:B0-----:R-:W-:-:S05]  /*01e0*/  LEA R4, R2, UR4, 0x2 ;  /* 0x0000000402047c11 */ /* 0x001fca000f8e10ff */
[----:B-----5:R0:W-:Y:S01]  /*01f0*/  STS [R4], R11 ;  /* 0x0000000b04007388 */ /* 0x0201e20000000800 */
[----:B------:R-:W-:Y:S06]  /*0200*/  BAR.SYNC.DEFER_BLOCKING 0x0 ;  /* 0x0000000000007b1d */ /* 0x000fec0000010000 */
[----:B------:R-:W-:Y:S05]  /*0210*/  @P0 EXIT ;  /* 0x000000000000094d */ /* 0x000fea0003800000 */
[----:B------:R-:W-:-:S13]  /*0220*/  ISETP.GE.U32.AND P0, PT, R3, 0x200, PT ;  /* 0x000002000300780c */ /* 0x000fda0003f06070 */
[----:B------:R-:W-:Y:S05]  /*0230*/  @!P0 BRA `(.L_x_466) ;  /* 0x00000000001c8947 */ /* 0x000fea0003800000 */
[----:B------:R-:W-:-:S13]  /*0240*/  ISETP.GT.U32.AND P0, PT, R2, 0xff, PT ;  /* 0x000000ff0200780c */ /* 0x000fda0003f04070 */
[----:B------:R-:W-:Y:S04]  /*0250*/  @!P0 LDS R5, [R4+0x400] ;  /* 0x0004000004058984 */ /* 0x000fe80000000800 */
[----:B------:R-:W1:Y:S02]  /*0260*/  @!P0 LDS R6, [R4] ;  /* 0x0000000004068984 */ /* 0x000e640000000800 */
[----:B-1----:R-:W-:-:S05]  /*0270*/  @!P0 IMAD.IADD R5, R5, 0x1, R6 ;  /* 0x0000000105058824 */ /* 0x002fca00078e0206 */
[----:B------:R1:W-:Y:S01]  /*0280*/  @!P0 STS [R4], R5 ;  /* 0x0000000504008388 */ /* 0x0003e20000000800 */
[----:B------:R-:W-:Y:S06]  /*0290*/  BAR.SYNC.DEFER_BLOCKING 0x0 ;  /* 0x0000000000007b1d */ /* 0x000fec0000010000 */
[----:B------:R-:W-:Y:S05]  /*02a0*/  BRA `(.L_x_467) ;  /* 0x0000000000087947 */ /* 0x000fea0003800000 */
.L_x_466:
[----:B------:R-:W-:-:S13]  /*02b0*/  ISETP.GE.U32.AND P0, PT, R3, 0x100, PT ;  /* 0x000001000300780c */ /* 0x000fda0003f06070 */
[----:B------:R-:W-:Y:S05]  /*02c0*/  @!P0 BRA `(.L_x_468) ;  /* 0x00000000001c8947 */ /* 0x000fea0003800000 */
.L_x_467:
[----:B------:R-:W-:-:S13]  /*02d0*/  ISETP.GT.U32.AND P0, PT, R2, 0x7f, PT ;  /* 0x0000007f0200780c */ /* 0x000fda0003f04070 */
[----:B-1----:R-:W-:Y:S04]  /*02e0*/  @!P0 LDS R5, [R4+0x200] ;  /* 0x0002000004058984 */ /* 0x002fe80000000800 */
[----:B------:R-:W1:Y:S02]  /*02f0*/  @!P0 LDS R6, [R4] ;  /* 0x0000000004068984 */ /* 0x000e640000000800 */
[----:B-1----:R-:W-:-:S05]  /*0300*/  @!P0 IMAD.IADD R5, R5, 0x1, R6 ;  /* 0x0000000105058824 */ /* 0x002fca00078e0206 */
[----:B------:R1:W-:Y:S01]  /*0310*/  @!P0 STS [R4], R5 ;  /* 0x0000000504008388 */ /* 0x0003e20000000800 */
[----:B------:R-:W-:Y:S06]  /*0320*/  BAR.SYNC.DEFER_BLOCKING 0x0 ;  /* 0x0000000000007b1d */ /* 0x000fec0000010000 */
[----:B------:R-:W-:Y:S05]  /*0330*/  BRA `(.L_x_469) ;  /* 0x0000000000087947 */ /* 0x000fea0003800000 */
.L_x_468:
[----:B------:R-:W-:-:S13]  /*0340*/  ISETP.GE.U32.AND P0, PT, R3, 0x80, PT ;  /* 0x000000800300780c */ /* 0x000fda0003f06070 */
[----:B------:R-:W-:Y:S05]  /*0350*/  @!P0 BRA `(.L_x_470) ;  /* 0x0000000000188947 */ /* 0x000fea0003800000 */
.L_x_469:
[----:B------:R-:W-:-:S13]  /*0360*/  ISETP.GT.U32.AND P0, PT, R2, 0x3f, PT ;  /* 0x0000003f0200780c */ /* 0x000fda0003f04070 */
[----:B-1----:R-:W-:Y:S04]  /*0370*/  @!P0 LDS R5, [R4+0x100] ;  /* 0x0001000004058984 */ /* 0x002fe80000000800 */
[----:B------:R-:W1:Y:S02]  /*0380*/  @!P0 LDS R6, [R4] ;  /* 0x0000000004068984 */ /* 0x000e640000000800 */
[----:B-1----:R-:W-:-:S05]  /*0390*/  @!P0 IMAD.IADD R5, R5, 0x1, R6 ;  /* 0x0000000105058824 */ /* 0x002fca00078e0206 */
[----:B------:R1:W-:Y:S01]  /*03a0*/  @!P0 STS [R4], R5 ;  /* 0x0000000504008388 */ /* 0x0003e20000000800 */
[----:B------:R-:W-:Y:S06]  /*03b0*/  BAR.SYNC.DEFER_BLOCKING 0x0 ;  /* 0x0000000000007b1d */ /* 0x000fec0000010000 */
.L_x_470:
[----:B------:R-:W-:-:S13]  /*03c0*/  ISETP.GT.U32.AND P0, PT, R2, 0x1f, PT ;  /* 0x0000001f0200780c */ /* 0x000fda0003f04070 */
[----:B------:R-:W-:Y:S05]  /*03d0*/  @P0 EXIT ;  /* 0x000000000000094d */ /* 0x000fea0003800000 */
[----:B------:R-:W-:-:S13]  /*03e0*/  ISETP.GE.U32.AND P0, PT, R3, 0x40, PT ;  /* 0x000000400300780c */ /* 0x000fda0003f06070 */
[----:B-1----:R-:W-:Y:S04]  /*03f0*/  @P0 LDS R5, [R4+0x80] ;  /* 0x0000800004050984 */ /* 0x002fe80000000800 */
[----:B------:R-:W1:Y:S02]  /*0400*/  @P0 LDS R6, [R4] ;  /* 0x0000000004060984 */ /* 0x000e640000000800 */
[----:B-1----:R-:W-:-:S05]  /*0410*/  @P0 IMAD.IADD R5, R5, 0x1, R6 ;  /* 0x0000000105050824 */ /* 0x002fca00078e0206 */
[----:B------:R1:W-:Y:S01]  /*0420*/  @P0 STS [R4], R5 ;  /* 0x0000000504000388 */ /* 0x0003e20000000800 */
[----:B------:R-:W-:Y:S05]  /*0430*/  @P0 BRA `(.L_x_471) ;  /* 0x0000000000080947 */ /* 0x000fea0003800000 */
[----:B------:R-:W-:-:S13]  /*0440*/  ISETP.GE.U32.AND P0, PT, R3, 0x20, PT ;  /* 0x000000200300780c */ /* 0x000fda0003f06070 */
[----:B------:R-:W-:Y:S05]  /*0450*/  @!P0 BRA `(.L_x_472) ;  /* 0x0000000000148947 */ /* 0x000fea0003800000 */
.L_x_471:
[----:B------:R-:W-:Y:S04]  /*0460*/  LDS R3, [R4+0x40] ;  /* 0x0000400004037984 */ /* 0x000fe80000000800 */
[----:B------:R-:W2:Y:S02]  /*0470*/  LDS R6, [R4] ;  /* 0x0000000004067984 */ /* 0x000ea40000000800 */
[----:B--2---:R-:W-:-:S05]  /*0480*/  IMAD.IADD R3, R3, 0x1, R6 ;  /* 0x0000000103037824 */ /* 0x004fca00078e0206 */
[----:B------:R2:W-:Y:S01]  /*0490*/  STS [R4], R3 ;  /* 0x0000000304007388 */ /* 0x0005e20000000800 */
[----:B------:R-:W-:Y:S05]  /*04a0*/  BRA `(.L_x_473) ;  /* 0x0000000000087947 */ /* 0x000fea0003800000 */
.L_x_472:
[----:B------:R-:W-:-:S13]  /*04b0*/  ISETP.GE.U32.AND P0, PT, R3, 0x10, PT ;  /* 0x000000100300780c */ /* 0x000fda0003f06070 */
[----:B------:R-:W-:Y:S05]  /*04c0*/  @!P0 BRA `(.L_x_474) ;  /* 0x0000000000148947 */ /* 0x000fea0003800000 */
.L_x_473:
[----:B--2---:R-:W-:Y:S04]  /*04d0*/  LDS R3, [R4+0x20] ;  /* 0x0000200004037984 */ /* 0x004fe80000000800 */
[----:B------:R-:W2:Y:S02]  /*04e0*/  LDS R6, [R4] ;  /* 0x0000000004067984 */ /* 0x000ea40000000800 */
[----:B--2---:R-:W-:-:S05]  /*04f0*/  IMAD.IADD R3, R3, 0x1, R6 ;  /* 0x0000000103037824 */ /* 0x004fca00078e0206 */
[----:B------:R2:W-:Y:S01]  /*0500*/  STS [R4], R3 ;  /* 0x0000000304007388 */ /* 0x0005e20000000800 */
[----:B------:R-:W-:Y:S05]  /*0510*/  BRA `(.L_x_475) ;  /* 0x0000000000087947 */ /* 0x000fea0003800000 */
.L_x_474:
[----:B------:R-:W-:-:S13]  /*0520*/  ISETP.GE.U32.AND P0, PT, R3, 0x8, PT ;  /* 0x000000080300780c */ /* 0x000fda0003f06070 */
[----:B------:R-:W-:Y:S05]  /*0530*/  @!P0 BRA `(.L_x_476) ;  /* 0x0000000000148947 */ /* 0x000fea0003800000 */
.L_x_475:
[----:B--2---:R-:W-:Y:S04]  /*0540*/  LDS R3, [R4+0x10] ;  /* 0x0000100004037984 */ /* 0x004fe80000000800 */
[----:B------:R-:W2:Y:S02]  /*0550*/  LDS R6, [R4] ;  /* 0x0000000004067984 */ /* 0x000ea40000000800 */
[----:B--2---:R-:W-:-:S05]  /*0560*/  IMAD.IADD R3, R3, 0x1, R6 ;  /* 0x0000000103037824 */ /* 0x004fca00078e0206 */
[----:B------:R2:W-:Y:S01]  /*0570*/  STS [R4], R3 ;  /* 0x0000000304007388 */ /* 0x0005e20000000800 */
[----:B------:R-:W-:Y:S05]  /*0580*/  BRA `(.L_x_477) ;  /* 0x0000000000087947 */ /* 0x000fea0003800000 */
.L_x_476:
[----:B------:R-:W-:-:S13]  /*0590*/  ISETP.GE.U32.AND P0, PT, R3, 0x4, PT ;  /* 0x000000040300780c */ /* 0x000fda0003f06070 */
[----:B------:R-:W-:Y:S05]  /*05a0*/  @!P0 BRA `(.L_x_478) ;  /* 0x0000000000148947 */ /* 0x000fea0003800000 */
.L_x_477:
[----:B--2---:R-:W-:Y:S04]  /*05b0*/  LDS R3, [R4+0x8] ;  /* 0x0000080004037984 */ /* 0x004fe80000000800 */
[----:B------:R-:W2:Y:S02]  /*05c0*/  LDS R6, [R4] ;  /* 0x0000000004067984 */ /* 0x000ea40000000800 */
[----:B--2---:R-:W-:-:S05]  /*05d0*/  IMAD.IADD R3, R3, 0x1, R6 ;  /* 0x0000000103037824 */ /* 0x004fca00078e0206 */
[----:B------:R2:W-:Y:S01]  /*05e0*/  STS [R4], R3 ;  /* 0x0000000304007388 */ /* 0x0005e20000000800 */
[----:B------:R-:W-:Y:S05]  /*05f0*/  BRA `(.L_x_479) ;  /* 0x0000000000087947 */ /* 0x000fea0003800000 */
.L_x_478:
[----:B------:R-:W-:-:S13]  /*0600*/  ISETP.GE.U32.AND P0, PT, R3, 0x2, PT ;  /* 0x000000020300780c */ /* 0x000fda0003f06070 */
[----:B------:R-:W-:Y:S05]  /*0610*/  @!P0 BRA `(.L_x_480) ;  /* 0x0000000000108947 */ /* 0x000fea0003800000 */
.L_x_479:
[----:B--2---:R-:W-:Y:S04]  /*0620*/  LDS R3, [R4+0x4] ;  /* 0x0000040004037984 */ /* 0x004fe80000000800 */
[----:B------:R-:W2:Y:S02]  /*0630*/  LDS R6, [R4] ;  /* 0x0000000004067984 */ /* 0x000ea40000000800 */
[----:B--2---:R-:W-:-:S05]  /*0640*/  IMAD.IADD R3, R3, 0x1, R6 ;  /* 0x0000000103037824 */ /* 0x004fca00078e0206 */
[----:B------:R2:W-:Y:S02]  /*0650*/  STS [R4], R3 ;  /* 0x0000000304007388 */ /* 0x0005e40000000800 */
.L_x_480:
[----:B------:R-:W-:-:S13]  /*0660*/  ISETP.NE.AND P0, PT, R2, RZ, PT ;  /* 0x000000ff0200720c */ /* 0x000fda0003f05270 */
[----:B------:R-:W-:Y:S05]  /*0670*/  @P0 EXIT ;  /* 0x000000000000094d */ /* 0x000fea0003800000 */
[----:B-1----:R-:W1:Y:S01]  /*0680*/  LDS R5, [UR4] ;  /* 0x00000004ff057984 */ /* 0x002e620008000800 */
[----:B--2---:R-:W2:Y:S02]  /*0690*/  LDC.64 R2, c[0x0][0x380] ;  /* 0x0000e000ff027b82 */ /* 0x004ea40000000a00 */
[----:B--2---:R-:W-:-:S05]  /*06a0*/  IMAD.WIDE.U32 R2, R0, 0x4, R2 ;  /* 0x0000000400027825 */ /* 0x004fca00078e0002 */
[----:B-1----:R-:W-:Y:S01]  /*06b0*/  STG.E desc[UR6][R2.64], R5 ;  /* 0x0000000502007986 */ /* 0x002fe2000c101906 */
[----:B------:R-:W-:Y:S05]  /*06c0*/  EXIT ;  /* 0x000000000000794d */ /* 0x000fea0003800000 */
.L_x_481:
        /* <DEDUP_REMOVED lines=11> */
.L_x_517:


//--------------------- .text._Z10reduction5Pii   --------------------------
	.section	.text._Z10reduction5Pii,"ax",@progbits
	.align	128
        .global         _Z10reduction5Pii
        .type           _Z10reduction5Pii,@function
        .size           _Z10reduction5Pii,(.L_x_518 - _Z10reduction5Pii)
        .other          _Z10reduction5Pii,@"STO_CUDA_ENTRY STV_DEFAULT"
_Z10reduction5Pii:
.text._Z10reduction5Pii:
[----:B------:R-:W-:Y:S01]  /*0000*/  LDC R1, c[0x0][0x37c] ;  /* 0x0000df00ff017b82 */ /* 0x000fe20000000800 */
[----:B------:R-:W0:Y:S01]  /*0010*/  S2R R0, SR_CTAID.X ;  /* 0x0000000000007919 */ /* 0x000e220000002500 */
[----:B------:R-:W1:Y:S01]  /*0020*/  LDCU UR4, c[0x0][0x360] ;  /* 0x00006c00ff0477ac */ /* 0x000e620008000800 */
[----:B------:R-:W-:Y:S01]  /*0030*/  BSSY.RECONVERGENT B0, `(.L_x_482) ;  /* 0x0000017000007945 */ /* 0x000fe20003800200 */
[----:B------:R-:W2:Y:S01]  /*0040*/  S2R R2, SR_TID.X ;  /* 0x0000000000027919 */ /* 0x000ea20000002100 */
[----:B------:R-:W3:Y:S01]  /*0050*/  LDCU UR8, c[0x0][0x388] ;  /* 0x00007100ff0877ac */ /* 0x000ee20008000800 */
[----:B------:R-:W4:Y:S01]  /*0060*/  LDCU.64 UR6, c[0x0][0x358] ;  /* 0x00006b00ff0677ac */ /* 0x000f220008000a00 */
[----:B-1----:R-:W-:Y:S01]  /*0070*/  MOV R8, UR4 ;  /* 0x0000000400087c02 */ /* 0x002fe20008000f00 */
[----:B0-----:R-:W-:-:S04]  /*0080*/  IMAD R3, R0, UR4, RZ ;  /* 0x0000000400037c24 */ /* 0x001fc8000f8e02ff */
[----:B--2---:R-:W-:-:S04]  /*0090*/  IMAD R3, R3, 0x2, R2 ;  /* 0x0000000203037824 */ /* 0x004fc800078e0202 */
[----:B------:R-:W-:-:S05]  /*00a0*/  VIADD R9, R3, UR4 ;  /* 0x0000000403097c36 */ /* 0x000fca0008000000 */
[----:B---3--:R-:W-:-:S13]  /*00b0*/  ISETP.GE.U32.AND P0, PT, R9, UR8, PT ;  /* 0x0000000809007c0c */ /* 0x008fda000bf06070 */
[----:B----4-:R-:W-:Y:S05]  /*00c0*/  @P0 BRA `(.L_x_483) ;  /* 0x00000000001c0947 */ /* 0x010fea0003800000 */
[----:B------:R-:W0:Y:S02]  /*00d0*/  LDC.64 R6, c[0x0][0x380] ;  /* 0x0000e000ff067b82 */ /* 0x000e240000000a00 */
[----:B0-----:R-:W-:-:S04]  /*00e0*/  IMAD.WIDE R4, R3, 0x4, R6 ;  /* 0x0000000403047825 */ /* 0x001fc800078e0206 */
[----:B------:R-:W-:Y:S02]  /*00f0*/  IMAD.WIDE.U32 R6, R9, 0x4, R6 ;  /* 0x0000000409067825 */ /* 0x000fe400078e0006 */
[----:B------:R-:W2:Y:S04]  /*0100*/  LDG.E R4, desc[UR6][R4.64] ;  /* 0x0000000604047981 */ /* 0x000ea8000c1e1900 */
[----:B------:R-:W2:Y:S02]  /*0110*/  LDG.E R7, desc[UR6][R6.64] ;  /* 0x0000000606077981 */ /* 0x000ea4000c1e1900 */
[----:B--2---:R-:W-:Y:S01]  /*0120*/  IMAD.IADD R9, R4, 0x1, R7 ;  /* 0x0000000104097824 */ /* 0x004fe200078e0207 */
[----:B------:R-:W-:Y:S06]  /*0130*/  BRA `(.L_x_484) ;  /* 0x0000000000187947 */ /* 0x000fec0003800000 */
.L_x_483:
[----:B------:R-:W-:Y:S01]  /*0140*/  ISETP.GE.AND P0, PT, R3, UR8, PT ;  /* 0x0000000803007c0c */ /* 0x000fe2000bf06270 */
[----:B------:R-:W-:-:S12]  /*0150*/  IMAD.MOV.U32 R9, RZ, RZ, RZ ;  /* 0x000000ffff097224 */ /* 0x000fd800078e00ff */
[----:B------:R-:W-:Y:S05]  /*0160*/  @P0 BRA `(.L_x_484) ;  /* 0x00000000000c0947 */ /* 0x000fea0003800000 */
[----:B------:R-:W0:Y:S02]  /*0170*/  LDC.64 R4, c[0x0][0x380] ;  /* 0x0000e000ff047b82 */ /* 0x000e240000000a00 */
[----:B0-----:R-:W-:-:S05]  /*0180*/  IMAD.WIDE R4, R3, 0x4, R4 ;  /* 0x0000000403047825 */ /* 0x001fca00078e0204 */
[----:B------:R0:W5:Y:S02]  /*0190*/  LDG.E R9, desc[UR6][R4.64] ;  /* 0x0000000604097981 */ /* 0x000164000c1e1900 */
.L_x_484:
[----:B------:R-:W-:Y:S05]  /*01a0*/  BSYNC.RECONVERGENT B0 ;  /* 0x0000000000007941 */ /* 0x000fea0003800200 */
.L_x_482:
        /* <DEDUP_REMOVED lines=8> */
[----:B------:R-:W-:Y:S02]  /*0230*/  ISETP.GE.U32.AND P1, PT, R8, 0x42, PT ;  /* 0x000000420800780c */ /* 0x000fe40003f26070 */
[----:B------:R-:W-:-:S11]  /*0240*/  ISETP.GT.U32.AND P0, PT, R2, 0x1f, PT ;  /* 0x0000001f0200780c */ /* 0x000fd60003f04070 */
[----:B------:R-:W-:Y:S05]  /*0250*/  @!P1 BRA `(.L_x_485) ;  /* 0x00000000002c9947 */ /* 0x000fea0003800000 */
.L_x_486:
[----:B------:R-:W-:-:S04]  /*0260*/  SHF.R.U32.HI R7, RZ, 0x1, R8 ;  /* 0x00000001ff077819 */ /* 0x000fc80000011608 */
[----:B------:R-:W-:-:S13]  /*0270*/  ISETP.GE.U32.AND P1, PT, R2, R7, PT ;  /* 0x000000070200720c */ /* 0x000fda0003f26070 */
[----:B------:R-:W-:Y:S01]  /*0280*/  @!P1 LEA R3, R7, R4, 0x2 ;  /* 0x0000000407039211 */ /* 0x000fe200078e10ff */
[----:B------:R-:W-:Y:S05]  /*0290*/  @!P1 LDS R6, [R4] ;  /* 0x0000000004069984 */ /* 0x000fea0000000800 */
[----:B------:R-:W1:Y:S02]  /*02a0*/  @!P1 LDS R3, [R3] ;  /* 0x0000000003039984 */ /* 0x000e640000000800 */
[----:B-1----:R-:W-:-:S05]  /*02b0*/  @!P1 IMAD.IADD R5, R3, 0x1, R6 ;  /* 0x0000000103059824 */ /* 0x002fca00078e0206 */
[----:B------:R1:W-:Y:S01]  /*02c0*/  @!P1 STS [R4], R5 ;  /* 0x0000000504009388 */ /* 0x0003e20000000800 */
[----:B------:R-:W-:Y:S01]  /*02d0*/  BAR.SYNC.DEFER_BLOCKING 0x0 ;  /* 0x0000000000007b1d */ /* 0x000fe20000010000 */
[----:B------:R-:W-:Y:S02]  /*02e0*/  ISETP.GT.U32.AND P1, PT, R8, 0x83, PT ;  /* 0x000000830800780c */ /* 0x000fe40003f24070 */
[----:B------:R-:W-:-:S11]  /*02f0*/  MOV R8, R7 ;  /* 0x0000000700087202 */ /* 0x000fd60000000f00 */
[----:B-1----:R-:W-:Y:S05]  /*0300*/  @P1 BRA `(.L_x_486) ;  /* 0xfffffffc00d41947 */ /* 0x002fea000383ffff */
.L_x_485:
[----:B------:R-:W-:Y:S05]  /*0310*/  @P0 EXIT ;  /* 0x000000000000094d */ /* 0x000fea0003800000 */
[----:B------:R-:W-:Y:S01]  /*0320*/  LDS R3, [R4+0x80] ;  /* 0x0000800004037984 */ /* 0x000fe20000000800 */
[----:B------:R-:W-:-:S03]  /*0330*/  ISETP.NE.AND P0, PT, R2, RZ, PT ;  /* 0x000000ff0200720c */ /* 0x000fc60003f05270 */
[----:B------:R-:W1:Y:S02]  /*0340*/  LDS R6, [R4] ;  /* 0x0000000004067984 */ /* 0x000e640000000800 */
[----:B-1----:R-:W-:-:S05]  /*0350*/  IMAD.IADD R3, R3, 0x1, R6 ;  /* 0x0000000103037824 */ /* 0x002fca00078e0206 */
[----:B------:R-:W-:Y:S04]  /*0360*/  STS [R4], R3 ;  /* 0x0000000304007388 */ /* 0x000fe80000000800 */
[----:B------:R-:W-:Y:S04]  /*0370*/  LDS R5, [R4+0x40] ;  /* 0x0000400004057984 */ /* 0x000fe80000000800 */
[----:B------:R-:W1:Y:S02]  /*0380*/  LDS R6, [R4] ;  /* 0x0000000004067984 */ /* 0x000e640000000800 */
[----:B-1----:R-:W-:-:S05]  /*0390*/  IADD3 R5, PT, PT, R5, R6, RZ ;  /* 0x0000000605057210 */ /* 0x002fca0007ffe0ff */
[----:B------:R-:W-:Y:S04]  /*03a0*/  STS [R4], R5 ;  /* 0x0000000504007388 */ /* 0x000fe80000000800 */
[----:B------:R-:W-:Y:S04]  /*03b0*/  LDS R6, [R4+0x20] ;  /* 0x0000200004067984 */ /* 0x000fe80000000800 */
[----:B------:R-:W1:Y:S02]  /*03c0*/  LDS R7, [R4] ;  /* 0x0000000004077984 */ /* 0x000e640000000800 */
[----:B-1----:R-:W-:-:S05]  /*03d0*/  IMAD.IADD R7, R6, 0x1, R7 ;  /* 0x0000000106077824 */ /* 0x002fca00078e0207 */
[----:B------:R-:W-:Y:S04]  /*03e0*/  STS [R4], R7 ;  /* 0x0000000704007388 */ /* 0x000fe80000000800 */
[----:B------:R-:W-:Y:S04]  /*03f0*/  LDS R6, [R4+0x10] ;  /* 0x0000100004067984 */ /* 0x000fe80000000800 */
[----:B0-----:R-:W0:Y:S02]  /*0400*/  LDS R9, [R4] ;  /* 0x0000000004097984 */ /* 0x001e240000000800 */
[----:B0-----:R-:W-:-:S05]  /*0410*/  IADD3 R9, PT, PT, R6, R9, RZ ;  /* 0x0000000906097210 */ /* 0x001fca0007ffe0ff */
[----:B------:R-:W-:Y:S04]  /*0420*/  STS [R4], R9 ;  /* 0x0000000904007388 */ /* 0x000fe80000000800 */
[----:B------:R-:W-:Y:S04]  /*0430*/  LDS R3, [R4+0x8] ;  /* 0x0000080004037984 */ /* 0x000fe80000000800 */
[----:B------:R-:W0:Y:S02]  /*0440*/  LDS R6, [R4] ;  /* 0x0000000004067984 */ /* 0x000e240000000800 */
[----:B0-----:R-:W-:-:S05]  /*0450*/  IMAD.IADD R3, R3, 0x1, R6 ;  /* 0x0000000103037824 */ /* 0x001fca00078e0206 */
[----:B------:R-:W-:Y:S04]  /*0460*/  STS [R4], R3 ;  /* 0x0000000304007388 */ /* 0x000fe80000000800 */
[----:B------:R-:W-:Y:S04]  /*0470*/  LDS R5, [R4+0x4] ;  /* 0x0000040004057984 */ /* 0x000fe80000000800 */
[----:B------:R-:W0:Y:S02]  /*0480*/  LDS R6, [R4] ;  /* 0x0000000004067984 */ /* 0x000e240000000800 */
[----:B0-----:R-:W-:-:S05]  /*0490*/  IADD3 R5, PT, PT, R5, R6, RZ ;  /* 0x0000000605057210 */ /* 0x001fca0007ffe0ff */
[----:B------:R0:W-:Y:S01]  /*04a0*/  STS [R4], R5 ;  /* 0x0000000504007388 */ /* 0x0001e20000000800 */
[----:B------:R-:W-:Y:S05]  /*04b0*/  @P0 EXIT ;  /* 0x000000000000094d */ /* 0x000fea0003800000 */
[----:B------:R-:W1:Y:S01]  /*04c0*/  S2UR UR5, SR_CgaCtaId ;  /* 0x00000000000579c3 */ /* 0x000e620000008800 */
[----:B------:R-:W-:-:S07]  /*04d0*/  UMOV UR4, 0x400 ;  /* 0x0000040000047882 */ /* 0x000fce0000000000 */
[----:B------:R-:W2:Y:S01]  /*04e0*/  LDC.64 R2, c[0x0][0x380] ;  /* 0x0000e000ff027b82 */ /* 0x000ea20000000a00 */
[----:B-1----:R-:W-:Y:S01]  /*04f0*/  ULEA UR4, UR5, UR4, 0x18 ;  /* 0x0000000405047291 */ /* 0x002fe2000f8ec0ff */
[----:B--2---:R-:W-:-:S08]  /*0500*/  IMAD.WIDE.U32 R2, R0, 0x4, R2 ;  /* 0x0000000400027825 */ /* 0x004fd000078e0002 */
[----:B0-----:R-:W0:Y:S04]  /*0510*/  LDS R5, [UR4] ;  /* 0x00000004ff057984 */ /* 0x001e280008000800 */
[----:B0-----:R-:W-:Y:S01]  /*0520*/  STG.E desc[UR6][R2.64], R5 ;  /* 0x0000000502007986 */ /* 0x001fe2000c101906 */
[----:B------:R-:W-:Y:S05]  /*0530*/  EXIT ;  /* 0x000000000000794d */ /* 0x000fea0003800000 */
.L_x_487:
        /* <DEDUP_REMOVED lines=12> */
.L_x_518:


//--------------------- .text._Z10reduction4Pii   --------------------------
	.section	.text._Z10reduction4Pii,"ax",@progbits
	.align	128
        .global         _Z10reduction4Pii
        .type           _Z10reduction4Pii,@function
        .size           _Z10reduction4Pii,(.L_x_519 - _Z10reduction4Pii)
        .other          _Z10reduction4Pii,@"STO_CUDA_ENTRY STV_DEFAULT"
_Z10reduction4Pii:
.text._Z10reduction4Pii:
[----:B------:R-:W-:Y:S01]  /*0000*/  LDC R1, c[0x0][0x37c] ;  /* 0x0000df00ff017b82 */ /* 0x000fe20000000800 */
[----:B------:R-:W0:Y:S01]  /*0010*/  S2R R11, SR_CTAID.X ;  /* 0x00000000000b7919 */ /* 0x000e220000002500 */
[----:B------:R-:W0:Y:S01]  /*0020*/  LDCU UR4, c[0x0][0x360] ;  /* 0x00006c00ff0477ac */ /* 0x000e220008000800 */
[----:B------:R-:W-:Y:S01]  /*0030*/  BSSY.RECONVERGENT B0, `(.L_x_488) ;  /* 0x0000017000007945 */ /* 0x000fe20003800200 */
[----:B------:R-:W1:Y:S01]  /*0040*/  S2R R13, SR_TID.X ;  /* 0x00000000000d7919 */ /* 0x000e620000002100 */
[----:B------:R-:W2:Y:S01]  /*0050*/  LDCU UR8, c[0x0][0x388] ;  /* 0x00007100ff0877ac */ /* 0x000ea20008000800 */
[----:B------:R-:W3:Y:S01]  /*0060*/  LDCU.64 UR6, c[0x0][0x358] ;  /* 0x00006b00ff0677ac */ /* 0x000ee20008000a00 */
[----:B0-----:R-:W-:-:S04]  /*0070*/  IMAD R0, R11, UR4, RZ ;  /* 0x000000040b007c24 */ /* 0x001fc8000f8e02ff */
[----:B-1----:R-:W-:Y:S01]  /*0080*/  IMAD R7, R0, 0x2, R13 ;  /* 0x0000000200077824 */ /* 0x002fe200078e020d */
[----:B------:R-:W-:-:S03]  /*0090*/  MOV R0, UR4 ;  /* 0x0000000400007c02 */ /* 0x000fc60008000f00 */
[----:B------:R-:W-:-:S05]  /*00a0*/  VIADD R9, R7, UR4 ;  /* 0x0000000407097c36 */ /* 0x000fca0008000000 */
[----:B--2---:R-:W-:-:S13]  /*00b0*/  ISETP.GE.U32.AND P0, PT, R9, UR8, PT ;  /* 0x0000000809007c0c */ /* 0x004fda000bf06070 */
        /* <DEDUP_REMOVED lines=8> */
.L_x_489:
[----:B------:R-:W-:Y:S01]  /*0140*/  ISETP.GE.AND P0, PT, R7, UR8, PT ;  /* 0x0000000807007c0c */ /* 0x000fe2000bf06270 */
[----:B------:R-:W-:-:S12]  /*0150*/  IMAD.MOV.U32 R6, RZ, RZ, RZ ;  /* 0x000000ffff067224 */ /* 0x000fd800078e00ff */
[----:B------:R-:W-:Y:S05]  /*0160*/  @P0 BRA `(.L_x_490) ;  /* 0x00000000000c0947 */ /* 0x000fea0003800000 */
[----:B------:R-:W0:Y:S02]  /*0170*/  LDC.64 R2, c[0x0][0x380] ;  /* 0x0000e000ff027b82 */ /* 0x000e240000000a00 */
[----:B0-----:R-:W-:-:S05]  /*0180*/  IMAD.WIDE R2, R7, 0x4, R2 ;  /* 0x0000000407027825 */ /* 0x001fca00078e0202 */
[----:B------:R0:W5:Y:S02]  /*0190*/  LDG.E R6, desc[UR6][R2.64] ;  /* 0x0000000602067981 */ /* 0x000164000c1e1900 */
.L_x_490:
[----:B------:R-:W-:Y:S05]  /*01a0*/  BSYNC.RECONVERGENT B0 ;  /* 0x0000000000007941 */ /* 0x000fea0003800200 */
.L_x_488:
        /* <DEDUP_REMOVED lines=9> */
[----:B------:R-:W-:-:S11]  /*0240*/  ISETP.NE.AND P0, PT, R13, RZ, PT ;  /* 0x000000ff0d00720c */ /* 0x000fd60003f05270 */
[----:B------:R-:W-:Y:S05]  /*0250*/  @!P1 BRA `(.L_x_491) ;  /* 0x00000000002c9947 */ /* 0x000fea0003800000 */
.L_x_492:
[----:B0-----:R-:W-:-:S04]  /*0260*/  SHF.R.U32.HI R6, RZ, 0x1, R0 ;  /* 0x00000001ff067819 */ /* 0x001fc80000011600 */
[----:B------:R-:W-:-:S13]  /*0270*/  ISETP.GE.U32.AND P1, PT, R13, R6, PT ;  /* 0x000000060d00720c */ /* 0x000fda0003f26070 */
[----:B------:R-:W-:Y:S01]  /*0280*/  @!P1 LEA R2, R6, R3, 0x2 ;  /* 0x0000000306029211 */ /* 0x000fe200078e10ff */
[----:B------:R-:W-:Y:S05]  /*0290*/  @!P1 LDS R5, [R3] ;  /* 0x0000000003059984 */ /* 0x000fea0000000800 */
[----:B------:R-:W0:Y:S02]  /*02a0*/  @!P1 LDS R2, [R2] ;  /* 0x0000000002029984 */ /* 0x000e240000000800 */
[----:B0-----:R-:W-:-:S05]  /*02b0*/  @!P1 IMAD.IADD R4, R2, 0x1, R5 ;  /* 0x0000000102049824 */ /* 0x001fca00078e0205 */
[----:B------:R1:W-:Y:S01]  /*02c0*/  @!P1 STS [R3], R4 ;  /* 0x0000000403009388 */ /* 0x0003e20000000800 */
[----:B------:R-:W-:Y:S01]  /*02d0*/  BAR.SYNC.DEFER_BLOCKING 0x0 ;  /* 0x0000000000007b1d */ /* 0x000fe20000010000 */
[----:B------:R-:W-:Y:S02]  /*02e0*/  ISETP.GT.U32.AND P1, PT, R0, 0x3, PT ;  /* 0x000000030000780c */ /* 0x000fe40003f24070 */
[----:B------:R-:W-:-:S11]  /*02f0*/  MOV R0, R6 ;  /* 0x0000000600007202 */ /* 0x000fd60000000f00 */
[----:B-1----:R-:W-:Y:S05]  /*0300*/  @P1 BRA `(.L_x_492) ;  /* 0xfffffffc00d41947 */ /* 0x002fea000383ffff */
.L_x_491:
[----:B------:R-:W-:Y:S05]  /*0310*/  @P0 EXIT ;  /* 0x000000000000094d */ /* 0x000fea0003800000 */
[----:B------:R-:W1:Y:S01]  /*0320*/  S2UR UR5, SR_CgaCtaId ;  /* 0x00000000000579c3 */ /* 0x000e620000008800 */
[----:B------:R-:W-:-:S07]  /*0330*/  UMOV UR4, 0x400 ;  /* 0x0000040000047882 */ /* 0x000fce0000000000 */
[----:B0-----:R-:W0:Y:S01]  /*0340*/  LDC.64 R2, c[0x0][0x380] ;  /* 0x0000e000ff027b82 */ /* 0x001e220000000a00 */
[----:B-1----:R-:W-:Y:S01]  /*0350*/  ULEA UR4, UR5, UR4, 0x18 ;  /* 0x0000000405047291 */ /* 0x002fe2000f8ec0ff */
[----:B0-----:R-:W-:-:S08]  /*0360*/  IMAD.WIDE.U32 R2, R11, 0x4, R2 ;  /* 0x000000040b027825 */ /* 0x001fd000078e0002 */
[----:B------:R-:W0:Y:S04]  /*0370*/  LDS R5, [UR4] ;  /* 0x00000004ff057984 */ /* 0x000e280008000800 */
[----:B0-----:R-:W-:Y:S01]  /*0380*/  STG.E desc[UR6][R2.64], R5 ;  /* 0x0000000502007986 */ /* 0x001fe2000c101906 */
[----:B------:R-:W-:Y:S05]  /*0390*/  EXIT ;  /* 0x000000000000794d */ /* 0x000fea0003800000 */
.L_x_493:
        /* <DEDUP_REMOVED lines=14> */
.L_x_519:


//--------------------- .text._Z10reduction3Pii   --------------------------
	.section	.text._Z10reduction3Pii,"ax",@progbits
	.align	128
        .global         _Z10reduction3Pii
        .type           _Z10reduction3Pii,@function
        .size           _Z10reduction3Pii,(.L_x_520 - _Z10reduction3Pii)
        .other          _Z10reduction3Pii,@"STO_CUDA_ENTRY STV_DEFAULT"
_Z10reduction3Pii:
.text._Z10reduction3Pii:
[----:B------:R-:W-:Y:S01]  /*0000*/  LDC R1, c[0x0][0x37c] ;  /* 0x0000df00ff017b82 */ /* 0x000fe20000000800 */
[----:B------:R-:W0:Y:S01]  /*0010*/  S2R R7, SR_CTAID.X ;  /* 0x0000000000077919 */ /* 0x000e220000002500 */
[----:B------:R-:W0:Y:S01]  /*0020*/  LDCU UR8, c[0x0][0x360] ;  /* 0x00006c00ff0877ac */ /* 0x000e220008000800 */
[----:B------:R-:W0:Y:S01]  /*0030*/  S2R R6, SR_TID.X ;  /* 0x0000000000067919 */ /* 0x000e220000002100 */
[----:B------:R-:W1:Y:S01]  /*0040*/  LDCU UR4, c[0x0][0x388] ;  /* 0x00007100ff0477ac */ /* 0x000e620008000800 */
[----:B------:R-:W2:Y:S01]  /*0050*/  LDCU.64 UR6, c[0x0][0x358] ;  /* 0x00006b00ff0677ac */ /* 0x000ea20008000a00 */
[----:B0-----:R-:W-:-:S05]  /*0060*/  IMAD R5, R7, UR8, R6 ;  /* 0x0000000807057c24 */ /* 0x001fca000f8e0206 */
[----:B-1----:R-:W-:-:S13]  /*0070*/  ISETP.GE.AND P0, PT, R5, UR4, PT ;  /* 0x0000000405007c0c */ /* 0x002fda000bf06270 */
[----:B------:R-:W0:Y:S02]  /*0080*/  @!P0 LDC.64 R2, c[0x0][0x380] ;  /* 0x0000e000ff028b82 */ /* 0x000e240000000a00 */
[----:B0-----:R-:W-:-:S06]  /*0090*/  @!P0 IMAD.WIDE R2, R5, 0x4, R2 ;  /* 0x0000000405028825 */ /* 0x001fcc00078e0202 */
[----:B--2---:R-:W2:Y:S01]  /*00a0*/  @!P0 LDG.E R3, desc[UR6][R2.64] ;  /* 0x0000000602038981 */ /* 0x004ea2000c1e1900 */
[----:B------:R-:W0:Y:S01]  /*00b0*/  S2UR UR5, SR_CgaCtaId ;  /* 0x00000000000579c3 */ /* 0x000e220000008800 */
[----:B------:R-:W-:Y:S01]  /*00c0*/  UMOV UR4, 0x400 ;  /* 0x0000040000047882 */ /* 0x000fe20000000000 */
[----:B------:R-:W-:Y:S01]  /*00d0*/  IMAD.U32 R4, RZ, RZ, UR8 ;  /* 0x00000008ff047e24 */ /* 0x000fe2000f8e00ff */
[----:B0-----:R-:W-:-:S06]  /*00e0*/  ULEA UR4, UR5, UR4, 0x18 ;  /* 0x0000000405047291 */ /* 0x001fcc000f8ec0ff */
[----:B------:R-:W-:-:S05]  /*00f0*/  LEA R0, R6, UR4, 0x2 ;  /* 0x0000000406007c11 */ /* 0x000fca000f8e10ff */
[----:B--2---:R0:W-:Y:S04]  /*0100*/  @!P0 STS [R0], R3 ;  /* 0x0000000300008388 */ /* 0x0041e80000000800 */
[----:B------:R0:W-:Y:S01]  /*0110*/  @P0 STS [R0], RZ ;  /* 0x000000ff00000388 */ /* 0x0001e20000000800 */
[----:B------:R-:W-:Y:S06]  /*0120*/  BAR.SYNC.DEFER_BLOCKING 0x0 ;  /* 0x0000000000007b1d */ /* 0x000fec0000010000 */
[----:B------:R-:W-:Y:S05]  /*0130*/  @P0 EXIT ;  /* 0x000000000000094d */ /* 0x000fea0003800000 */
[----:B------:R-:W-:Y:S02]  /*0140*/  ISETP.GE.U32.AND P1, PT, R4, 0x2, PT ;  /* 0x000000020400780c */ /* 0x000fe40003f26070 */
[----:B------:R-:W-:-:S11]  /*0150*/  ISETP.NE.AND P0, PT, R6, RZ, PT ;  /* 0x000000ff0600720c */ /* 0x000fd60003f05270 */
[----:B------:R-:W-:Y:S05]  /*0160*/  @!P1 BRA `(.L_x_494) ;  /* 0x00000000002c9947 */ /* 0x000fea0003800000 */
.L_x_495:
[----:B------:R-:W-:-:S04]  /*0170*/  SHF.R.U32.HI R5, RZ, 0x1, R4 ;  /* 0x00000001ff057819 */ /* 0x000fc80000011604 */
[----:B------:R-:W-:-:S13]  /*0180*/  ISETP.GE.U32.AND P1, PT, R6, R5, PT ;  /* 0x000000050600720c */ /* 0x000fda0003f26070 */
[----:B------:R-:W-:Y:S01]  /*0190*/  @!P1 IMAD R2, R5, 0x4, R0 ;  /* 0x0000000405029824 */ /* 0x000fe200078e0200 */
[----:B0-----:R-:W-:Y:S05]  /*01a0*/  @!P1 LDS R3, [R0] ;  /* 0x0000000000039984 */ /* 0x001fea0000000800 */
[----:B------:R-:W0:Y:S02]  /*01b0*/  @!P1 LDS R2, [R2] ;  /* 0x0000000002029984 */ /* 0x000e240000000800 */
[----:B0-----:R-:W-:-:S05]  /*01c0*/  @!P1 IMAD.IADD R3, R2, 0x1, R3 ;  /* 0x0000000102039824 */ /* 0x001fca00078e0203 */
[----:B------:R1:W-:Y:S01]  /*01d0*/  @!P1 STS [R0], R3 ;  /* 0x0000000300009388 */ /* 0x0003e20000000800 */
[----:B------:R-:W-:Y:S01]  /*01e0*/  BAR.SYNC.DEFER_BLOCKING 0x0 ;  /* 0x0000000000007b1d */ /* 0x000fe20000010000 */
[----:B------:R-:W-:Y:S01]  /*01f0*/  ISETP.GT.U32.AND P1, PT, R4, 0x3, PT ;  /* 0x000000030400780c */ /* 0x000fe20003f24070 */
[----:B------:R-:W-:-:S12]  /*0200*/  IMAD.MOV.U32 R4, RZ, RZ, R5 ;  /* 0x000000ffff047224 */ /* 0x000fd800078e0005 */
[----:B-1----:R-:W-:Y:S05]  /*0210*/  @P1 BRA `(.L_x_495) ;  /* 0xfffffffc00d41947 */ /* 0x002fea000383ffff */
.L_x_494:
        /* <DEDUP_REMOVED lines=9> */
.L_x_496:
        /* <DEDUP_REMOVED lines=13> */
.L_x_520:


//--------------------- .text._Z10reduction2Pii   --------------------------
	.section	.text._Z10reduction2Pii,"ax",@progbits
	.align	128
        .global         _Z10reduction2Pii
        .type           _Z10reduction2Pii,@function
        .size           _Z10reduction2Pii,(.L_x_521 - _Z10reduction2Pii)
        .other          _Z10reduction2Pii,@"STO_CUDA_ENTRY STV_DEFAULT"
_Z10reduction2Pii:
.text._Z10reduction2Pii:
[----:B------:R-:W-:Y:S01]  /*0000*/  LDC R1, c[0x0][0x37c] ;  /* 0x0000df00ff017b82 */ /* 0x000fe20000000800 */
[----:B------:R-:W0:Y:S01]  /*0010*/  S2R R7, SR_CTAID.X ;  /* 0x0000000000077919 */ /* 0x000e220000002500 */
[----:B------:R-:W0:Y:S01]  /*0020*/  LDCU UR8, c[0x0][0x360] ;  /* 0x00006c00ff0877ac */ /* 0x000e220008000800 */
[----:B------:R-:W-:Y:S01]  /*0030*/  BSSY.RECONVERGENT B0, `(.L_x_497) ;  /* 0x0000017000007945 */ /* 0x000fe20003800200 */
[----:B------:R-:W0:Y:S01]  /*0040*/  S2R R9, SR_TID.X ;  /* 0x0000000000097919 */ /* 0x000e220000002100 */
[----:B------:R-:W1:Y:S01]  /*0050*/  LDCU UR4, c[0x0][0x388] ;  /* 0x00007100ff0477ac */ /* 0x000e620008000800 */
[----:B------:R-:W2:Y:S01]  /*0060*/  LDCU.64 UR6, c[0x0][0x358] ;  /* 0x00006b00ff0677ac */ /* 0x000ea20008000a00 */
[----:B0-----:R-:W-:-:S05]  /*0070*/  IMAD R5, R7, UR8, R9 ;  /* 0x0000000807057c24 */ /* 0x001fca000f8e0209 */
[----:B-1----:R-:W-:-:S13]  /*0080*/  ISETP.GE.AND P0, PT, R5, UR4, PT ;  /* 0x0000000405007c0c */ /* 0x002fda000bf06270 */
[----:B--2---:R-:W-:Y:S05]  /*0090*/  @P0 BRA `(.L_x_498) ;  /* 0x0000000000280947 */ /* 0x004fea0003800000 */
[----:B------:R-:W0:Y:S02]  /*00a0*/  LDC.64 R2, c[0x0][0x380] ;  /* 0x0000e000ff027b82 */ /* 0x000e240000000a00 */
[----:B0-----:R-:W-:-:S06]  /*00b0*/  IMAD.WIDE R2, R5, 0x4, R2 ;  /* 0x0000000405027825 */ /* 0x001fcc00078e0202 */
[----:B------:R-:W2:Y:S01]  /*00c0*/  LDG.E R2, desc[UR6][R2.64] ;  /* 0x0000000602027981 */ /* 0x000ea2000c1e1900 */
[----:B------:R-:W0:Y:S01]  /*00d0*/  S2UR UR5, SR_CgaCtaId ;  /* 0x00000000000579c3 */ /* 0x000e220000008800 */
[----:B------:R-:W-:Y:S02]  /*00e0*/  UMOV UR4, 0x400 ;  /* 0x0000040000047882 */ /* 0x000fe40000000000 */
[----:B0-----:R-:W-:-:S06]  /*00f0*/  ULEA UR4, UR5, UR4, 0x18 ;  /* 0x0000000405047291 */ /* 0x001fcc000f8ec0ff */
[----:B------:R-:W-:-:S05]  /*0100*/  MOV R0, UR4 ;  /* 0x0000000400007c02 */ /* 0x000fca0008000f00 */
[----:B------:R-:W-:-:S05]  /*0110*/  IMAD R5, R9, 0x4, R0 ;  /* 0x0000000409057824 */ /* 0x000fca00078e0200 */
[----:B--2---:R1:W-:Y:S01]  /*0120*/  STS [R5], R2 ;  /* 0x0000000205007388 */ /* 0x0043e20000000800 */
[----:B------:R-:W-:Y:S05]  /*0130*/  BRA `(.L_x_499) ;  /* 0x0000000000187947 */ /* 0x000fea0003800000 */
.L_x_498:
[----:B------:R-:W0:Y:S01]  /*0140*/  S2UR UR5, SR_CgaCtaId ;  /* 0x00000000000579c3 */ /* 0x000e220000008800 */
[----:B------:R-:W-:Y:S02]  /*0150*/  UMOV UR4, 0x400 ;  /* 0x0000040000047882 */ /* 0x000fe40000000000 */
[----:B0-----:R-:W-:-:S06]  /*0160*/  ULEA UR4, UR5, UR4, 0x18 ;  /* 0x0000000405047291 */ /* 0x001fcc000f8ec0ff */
[----:B------:R-:W-:-:S05]  /*0170*/  MOV R0, UR4 ;  /* 0x0000000400007c02 */ /* 0x000fca0008000f00 */
[----:B------:R-:W-:-:S05]  /*0180*/  IMAD R2, R9, 0x4, R0 ;  /* 0x0000000409027824 */ /* 0x000fca00078e0200 */
[----:B------:R0:W-:Y:S02]  /*0190*/  STS [R2], RZ ;  /* 0x000000ff02007388 */ /* 0x0001e40000000800 */
.L_x_499:
[----:B------:R-:W-:Y:S05]  /*01a0*/  BSYNC.RECONVERGENT B0 ;  /* 0x0000000000007941 */ /* 0x000fea0003800200 */
.L_x_497:
[----:B------:R-:W-:Y:S06]  /*01b0*/  BAR.SYNC.DEFER_BLOCKING 0x0 ;  /* 0x0000000000007b1d */ /* 0x000fec0000010000 */
[----:B------:R-:W-:Y:S05]  /*01c0*/  @P0 EXIT ;  /* 0x000000000000094d */ /* 0x000fea0003800000 */
[----:B------:R-:W-:Y:S01]  /*01d0*/  UISETP.GE.U32.AND UP0, UPT, UR8, 0x2, UPT ;  /* 0x000000020800788c */ /* 0x000fe2000bf06070 */
[----:B------:R-:W-:-:S08]  /*01e0*/  ISETP.NE.AND P1, PT, R9, RZ, PT ;  /* 0x000000ff0900720c */ /* 0x000fd00003f25270 */
[----:B------:R-:W-:Y:S05]  /*01f0*/  BRA.U !UP0, `(.L_x_500) ;  /* 0x00000001083c7547 */ /* 0x000fea000b800000 */
[----:B------:R-:W-:-:S05]  /*0200*/  UMOV UR4, 0x1 ;  /* 0x0000000100047882 */ /* 0x000fca0000000000 */
.L_x_501:
[----:B------:R-:W-:-:S04]  /*0210*/  USHF.L.U32 UR5, UR4, 0x1, URZ ;  /* 0x0000000104057899 */ /* 0x000fc800080006ff */
[----:B------:R-:W-:Y:S02]  /*0220*/  UISETP.GE.U32.AND UP0, UPT, UR5, UR8, UPT ;  /* 0x000000080500728c */ /* 0x000fe4000bf06070 */
[----:B-12---:R-:W-:-:S05]  /*0230*/  IMAD R5, R9, UR5, RZ ;  /* 0x0000000509057c24 */ /* 0x006fca000f8e02ff */
[----:B------:R-:W-:-:S13]  /*0240*/  ISETP.GE.U32.AND P0, PT, R5, UR8, PT ;  /* 0x0000000805007c0c */ /* 0x000fda000bf06070 */
[C---:B------:R-:W-:Y:S01]  /*0250*/  @!P0 IADD3 R3, PT, PT, R5.reuse, UR4, RZ ;  /* 0x0000000405038c10 */ /* 0x040fe2000fffe0ff */
[----:B0-----:R-:W-:Y:S01]  /*0260*/  @!P0 IMAD R2, R5, 0x4, R0 ;  /* 0x0000000405028824 */ /* 0x001fe200078e0200 */
[----:B------:R-:W-:Y:S02]  /*0270*/  UMOV UR4, UR5 ;  /* 0x0000000500047c82 */ /* 0x000fe40008000000 */
[----:B------:R-:W-:Y:S02]  /*0280*/  @!P0 LEA R3, R3, R0, 0x2 ;  /* 0x0000000003038211 */ /* 0x000fe400078e10ff */
[----:B------:R-:W-:Y:S04]  /*0290*/  @!P0 LDS R4, [R2] ;  /* 0x0000000002048984 */ /* 0x000fe80000000800 */
[----:B------:R-:W0:Y:S02]  /*02a0*/  @!P0 LDS R3, [R3] ;  /* 0x0000000003038984 */ /* 0x000e240000000800 */
[----:B0-----:R-:W-:-:S05]  /*02b0*/  @!P0 IADD3 R5, PT, PT, R3, R4, RZ ;  /* 0x0000000403058210 */ /* 0x001fca0007ffe0ff */
[----:B------:R2:W-:Y:S01]  /*02c0*/  @!P0 STS [R2], R5 ;  /* 0x0000000502008388 */ /* 0x0005e20000000800 */
[----:B------:R-:W-:Y:S06]  /*02d0*/  BAR.SYNC.DEFER_BLOCKING 0x0 ;  /* 0x0000000000007b1d */ /* 0x000fec0000010000 */
[----:B------:R-:W-:Y:S05]  /*02e0*/  BRA.U !UP0, `(.L_x_501) ;  /* 0xfffffffd08c87547 */ /* 0x000fea000b83ffff */
.L_x_500:
[----:B------:R-:W-:Y:S05]  /*02f0*/  @P1 EXIT ;  /* 0x000000000000194d */ /* 0x000fea0003800000 */
[----:B------:R-:W3:Y:S01]  /*0300*/  S2UR UR5, SR_CgaCtaId ;  /* 0x00000000000579c3 */ /* 0x000ee20000008800 */
[----:B------:R-:W-:-:S07]  /*0310*/  UMOV UR4, 0x400 ;  /* 0x0000040000047882 */ /* 0x000fce0000000000 */
[----:B012---:R-:W0:Y:S01]  /*0320*/  LDC.64 R2, c[0x0][0x380] ;  /* 0x0000e000ff027b82 */ /* 0x007e220000000a00 */
[----:B---3--:R-:W-:Y:S01]  /*0330*/  ULEA UR4, UR5, UR4, 0x18 ;  /* 0x0000000405047291 */ /* 0x008fe2000f8ec0ff */
[----:B0-----:R-:W-:-:S08]  /*0340*/  IMAD.WIDE.U32 R2, R7, 0x4, R2 ;  /* 0x0000000407027825 */ /* 0x001fd000078e0002 */
[----:B------:R-:W0:Y:S04]  /*0350*/  LDS R5, [UR4] ;  /* 0x00000004ff057984 */ /* 0x000e280008000800 */
[----:B0-----:R-:W-:Y:S01]  /*0360*/  STG.E desc[UR6][R2.64], R5 ;  /* 0x0000000502007986 */ /* 0x001fe2000c101906 */
[----:B------:R-:W-:Y:S05]  /*0370*/  EXIT ;  /* 0x000000000000794d */ /* 0x000fea0003800000 */
.L_x_502:
        /* <DEDUP_REMOVED lines=16> */
.L_x_521:


//--------------------- .text._Z10reduction1Pii   --------------------------
	.section	.text._Z10reduction1Pii,"ax",@progbits
	.align	128
        .global         _Z10reduction1Pii
        .type           _Z10reduction1Pii,@function
        .size           _Z10reduction1Pii,(.L_x_522 - _Z10reduction1Pii)
        .other          _Z10reduction1Pii,@"STO_CUDA_ENTRY STV_DEFAULT"
_Z10reduction1Pii:
.text._Z10reduction1Pii:
        /* <DEDUP_REMOVED lines=12> */
[----:B------:R-:W-:Y:S02]  /*00c0*/  UMOV UR4, 0x400 ;  /* 0x0000040000047882 */ /* 0x000fe40000000000 */
[----:B0-----:R-:W-:-:S06]  /*00d0*/  ULEA UR4, UR5, UR4, 0x18 ;  /* 0x0000000405047291 */ /* 0x001fcc000f8ec0ff */
[----:B------:R-:W-:-:S05]  /*00e0*/  LEA R0, R4, UR4, 0x2 ;  /* 0x0000000404007c11 */ /* 0x000fca000f8e10ff */
[----:B--2---:R0:W-:Y:S04]  /*00f0*/  @!P0 STS [R0], R3 ;  /* 0x0000000300008388 */ /* 0x0041e80000000800 */
[----:B------:R0:W-:Y:S01]  /*0100*/  @P0 STS [R0], RZ ;  /* 0x000000ff00000388 */ /* 0x0001e20000000800 */
[----:B------:R-:W-:Y:S06]  /*0110*/  BAR.SYNC.DEFER_BLOCKING 0x0 ;  /* 0x0000000000007b1d */ /* 0x000fec0000010000 */
[----:B------:R-:W-:Y:S05]  /*0120*/  @P0 EXIT ;  /* 0x000000000000094d */ /* 0x000fea0003800000 */
[----:B------:R-:W-:Y:S01]  /*0130*/  UISETP.GE.U32.AND UP0, UPT, UR8, 0x2, UPT ;  /* 0x000000020800788c */ /* 0x000fe2000bf06070 */
[----:B------:R-:W-:-:S08]  /*0140*/  ISETP.NE.AND P0, PT, R4, RZ, PT ;  /* 0x000000ff0400720c */ /* 0x000fd00003f05270 */
[----:B------:R-:W-:Y:S05]  /*0150*/  BRA.U !UP0, `(.L_x_503) ;  /* 0x0000000108347547 */ /* 0x000fea000b800000 */
[----:B0-----:R-:W-:-:S07]  /*0160*/  IMAD.MOV.U32 R3, RZ, RZ, 0x1 ;  /* 0x00000001ff037424 */ /* 0x001fce00078e00ff */
.L_x_504:
[----:B------:R-:W-:-:S05]  /*0170*/  IMAD.SHL.U32 R6, R3, 0x2, RZ ;  /* 0x0000000203067824 */ /* 0x000fca00078e00ff */
[----:B------:R-:W-:-:S04]  /*0180*/  IADD3 R2, PT, PT, R6, -0x1, RZ ;  /* 0xffffffff06027810 */ /* 0x000fc80007ffe0ff */
[----:B------:R-:W-:-:S13]  /*0190*/  LOP3.LUT P1, RZ, R2, R4, RZ, 0xc0, !PT ;  /* 0x0000000402ff7212 */ /* 0x000fda000782c0ff */
[----:B------:R-:W-:Y:S02]  /*01a0*/  @!P1 IMAD R2, R3, 0x4, R0 ;  /* 0x0000000403029824 */ /* 0x000fe400078e0200 */
[----:B------:R-:W-:Y:S04]  /*01b0*/  @!P1 LDS R3, [R0] ;  /* 0x0000000000039984 */ /* 0x000fe80000000800 */
[----:B------:R-:W0:Y:S02]  /*01c0*/  @!P1 LDS R2, [R2] ;  /* 0x0000000002029984 */ /* 0x000e240000000800 */
[----:B0-----:R-:W-:Y:S01]  /*01d0*/  @!P1 IADD3 R5, PT, PT, R2, R3, RZ ;  /* 0x0000000302059210 */ /* 0x001fe20007ffe0ff */
[----:B------:R-:W-:-:S04]  /*01e0*/  IMAD.MOV.U32 R3, RZ, RZ, R6 ;  /* 0x000000ffff037224 */ /* 0x000fc800078e0006 */
[----:B------:R1:W-:Y:S01]  /*01f0*/  @!P1 STS [R0], R5 ;  /* 0x0000000500009388 */ /* 0x0003e20000000800 */
[----:B------:R-:W-:Y:S01]  /*0200*/  BAR.SYNC.DEFER_BLOCKING 0x0 ;  /* 0x0000000000007b1d */ /* 0x000fe20000010000 */
[----:B------:R-:W-:-:S13]  /*0210*/  ISETP.GE.U32.AND P1, PT, R6, UR8, PT ;  /* 0x0000000806007c0c */ /* 0x000fda000bf26070 */
[----:B-1----:R-:W-:Y:S05]  /*0220*/  @!P1 BRA `(.L_x_504) ;  /* 0xfffffffc00d09947 */ /* 0x002fea000383ffff */
.L_x_503:
        /* <DEDUP_REMOVED lines=9> */
.L_x_505:
        /* <DEDUP_REMOVED lines=12> */
.L_x_522:


//--------------------- .text._Z8init_numPii      --------------------------
	.section	.text._Z8init_numPii,"ax",@progbits
	.align	128
        .global         _Z8init_numPii
        .type           _Z8init_numPii,@function
        .size           _Z8init_numPii,(.L_x_523 - _Z8init_numPii)
        .other          _Z8init_numPii,@"STO_CUDA_ENTRY STV_DEFAULT"
_Z8init_numPii:
.text._Z8init_numPii:
[----:B------:R-:W-:Y:S01]  /*0000*/  LDC R1, c[0x0][0x37c] ;  /* 0x0000df00ff017b82 */ /* 0x000fe20000000800 */
[----:B------:R-:W0:Y:S07]  /*0010*/  S2R R0, SR_TID.X ;  /* 0x0000000000007919 */ /* 0x000e2e0000002100 */
[----:B------:R-:W0:Y:S01]  /*0020*/  S2UR UR4, SR_CTAID.X ;  /* 0x00000000000479c3 */ /* 0x000e220000002500 */
[----:B------:R-:W1:Y:S07]  /*0030*/  LDCU UR5, c[0x0][0x388] ;  /* 0x00007100ff0577ac */ /* 0x000e6e0008000800 */
[----:B------:R-:W0:Y:S02]  /*0040*/  LDC R5, c[0x0][0x360] ;  /* 0x0000d800ff057b82 */ /* 0x000e240000000800 */
[----:B0-----:R-:W-:-:S05]  /*0050*/  IMAD R5, R5, UR4, R0 ;  /* 0x0000000405057c24 */ /* 0x001fca000f8e0200 */
[----:B-1----:R-:W-:-:S13]  /*0060*/  ISETP.GE.AND P0, PT, R5, UR5, PT ;  /* 0x0000000505007c0c */ /* 0x002fda000bf06270 */
[----:B------:R-:W-:Y:S05]  /*0070*/  @P0 EXIT ;  /* 0x000000000000094d */ /* 0x000fea0003800000 */
[----:B------:R-:W0:Y:S01]  /*0080*/  LDC.64 R2, c[0x0][0x380] ;  /* 0x0000e000ff027b82 */ /* 0x000e220000000a00 */
[----:B------:R-:W1:Y:S01]  /*0090*/  LDCU.64 UR4, c[0x0][0x358] ;  /* 0x00006b00ff0477ac */ /* 0x000e620008000a00 */
[----:B------:R-:W-:Y:S02]  /*00a0*/  HFMA2 R7, -RZ, RZ, 0, 5.9604644775390625e-08 ;  /* 0x00000001ff077431 */ /* 0x000fe400000001ff */
[----:B0-----:R-:W-:-:S05]  /*00b0*/  IMAD.WIDE R2, R5, 0x4, R2 ;  /* 0x0000000405027825 */ /* 0x001fca00078e0202 */
[----:B-1----:R-:W-:Y:S01]  /*00c0*/  STG.E desc[UR4][R2.64], R7 ;  /* 0x0000000702007986 */ /* 0x002fe2000c101904 */
[----:B------:R-:W-:Y:S05]  /*00d0*/  EXIT ;  /* 0x000000000000794d */ /* 0x000fea0003800000 */
.L_x_506:
        /* <DEDUP_REMOVED lines=10> */
.L_x_523:


//--------------------- .nv.shared._ZN3cub18CUB_300001_SM_10006detail6reduce28DeviceReduceSingleTileKernelINS2_10policy_hubIijN4cuda3std3__44plusIvEEE10Policy1000EPiSC_iS9_iiNS7_10__identityEEEvT0_T1_T2_T3_T4_T6_ --------------------------
	.section	.nv.shared._ZN3cub18CUB_300001_SM_10006detail6reduce28DeviceReduceSingleTileKernelINS2_10policy_hubIijN4cuda3std3__44plusIvEEE10Policy1000EPiSC_iS9_iiNS7_10__identityEEEvT0_T1_T2_T3_T4_T6_,"aw",@nobits
	.sectionflags	@""
	.align	16
.nv.shared._ZN3cub18CUB_300001_SM_10006detail6reduce28DeviceReduceSingleTileKernelINS2_10policy_hubIijN4cuda3std3__44plusIvEEE10Policy1000EPiSC_iS9_iiNS7_10__identityEEEvT0_T1_T2_T3_T4_T6_:
	.zero		1072


//--------------------- .nv.shared.reserved.0     --------------------------
	.section	.nv.shared.reserved.0,"aw",@nobits
	.weak		__nv_reservedSMEM_offset_0_alias
	.size		__nv_reservedSMEM_offset_0_alias, 0, 64
	.other		__nv_reservedSMEM_offset_0_alias,@"STO_CUDA_RESERVED_SHARED STV_DEFAULT"
__nv_reservedSMEM_offset_0_alias:
	.zero		0
	.zero		64


//--------------------- .nv.global                --------------------------
	.section	.nv.global,"aw",@nobits
.nv.global:
	.type		_ZN34_INTERNAL_34227c23_4_k_cu_2c7763726thrust24THRUST_300001_SM_1000_NS12placeholders2_8E,@object
	.size		_ZN34_INTERNAL_34227c23_4_k_cu_2c7763726thrust24THRUST_300001_SM_1000_NS12placeholders2_8E,(_ZN34_INTERNAL_34227c23_4_k_cu_2c7763724cuda3std3__436_GLOBAL__N__34227c23_4_k_cu_2c7763726ignoreE - _ZN34_INTERNAL_34227c23_4_k_cu_2c7763726thrust24THRUST_300001_SM_1000_NS12placeholders2_8E)
_ZN34_INTERNAL_34227c23_4_k_cu_2c7763726thrust24THRUST_300001_SM_1000_NS12placeholders2_8E:
	.zero		1
	.type		_ZN34_INTERNAL_34227c23_4_k_cu_2c7763724cuda3std3__436_GLOBAL__N__34227c23_4_k_cu_2c7763726ignoreE,@object
	.size		_ZN34_INTERNAL_34227c23_4_k_cu_2c7763724cuda3std3__436_GLOBAL__N__34227c23_4_k_cu_2c7763726ignoreE,(_ZN34_INTERNAL_34227c23_4_k_cu_2c7763724cuda3std6ranges3__45__cpo4dataE - _ZN34_INTERNAL_34227c23_4_k_cu_2c7763724cuda3std3__436_GLOBAL__N__34227c23_4_k_cu_2c7763726ignoreE)
_ZN34_INTERNAL_34227c23_4_k_cu_2c7763724cuda3std3__436_GLOBAL__N__34227c23_4_k_cu_2c7763726ignoreE:
	.zero		1
	.type		_ZN34_INTERNAL_34227c23_4_k_cu_2c7763724cuda3std6ranges3__45__cpo4dataE,@object
	.size		_ZN34_INTERNAL_34227c23_4_k_cu_2c7763724cuda3std6ranges3__45__cpo4dataE,(_ZN34_INTERNAL_34227c23_4_k_cu_2c7763726thrust24THRUST_300001_SM_1000_NS6system3cpp3parE - _ZN34_INTERNAL_34227c23_4_k_cu_2c7763724cuda3std6ranges3__45__cpo4dataE)
_ZN34_INTERNAL_34227c23_4_k_cu_2c7763724cuda3std6ranges3__45__cpo4dataE:
	.zero		1
	.type		_ZN34_INTERNAL_34227c23_4_k_cu_2c7763726thrust24THRUST_300001_SM_1000_NS6system3cpp3parE,@object
	.size		_ZN34_INTERNAL_34227c23_4_k_cu_2c7763726thrust24THRUST_300001_SM_1000_NS6system3cpp3parE,(_ZN34_INTERNAL_34227c23_4_k_cu_2c7763724cuda3std3__45__cpo5beginE - _ZN34_INTERNAL_34227c23_4_k_cu_2c7763726thrust24THRUST_300001_SM_1000_NS6system3cpp3parE)
_ZN34_INTERNAL_34227c23_4_k_cu_2c7763726thrust24THRUST_300001_SM_1000_NS6system3cpp3parE:
	.zero		1
	.type		_ZN34_INTERNAL_34227c23_4_k_cu_2c7763724cuda3std3__45__cpo5beginE,@object
	.size		_ZN34_INTERNAL_34227c23_4_k_cu_2c7763724cuda3std3__45__cpo5beginE,(_ZN34_INTERNAL_34227c23_4_k_cu_2c7763724cuda3std6ranges3__45__cpo5beginE - _ZN34_INTERNAL_34227c23_4_k_cu_2c7763724cuda3std3__45__cpo5beginE)
_ZN34_INTERNAL_34227c23_4_k_cu_2c7763724cuda3std3__45__cpo5beginE:
	.zero		1
	.type		_ZN34_INTERNAL_34227c23_4_k_cu_2c7763724cuda3std6ranges3__45__cpo5beginE,@object
	.size		_ZN34_INTERNAL_34227c23_4_k_cu_2c7763724cuda3std6ranges3__45__cpo5beginE,(_ZN34_INTERNAL_34227c23_4_k_cu_2c7763726thrust24THRUST_300001_SM_1000_NS6deviceE - _ZN34_INTERNAL_34227c23_4_k_cu_2c7763724cuda3std6ranges3__45__cpo5beginE)
_ZN34_INTERNAL_34227c23_4_k_cu_2c7763724cuda3std6ranges3__45__cpo5beginE:
	.zero		1
	.type		_ZN34_INTERNAL_34227c23_4_k_cu_2c7763726thrust24THRUST_300001_SM_1000_NS6deviceE,@object
	.size		_ZN34_INTERNAL_34227c23_4_k_cu_2c7763726thrust24THRUST_300001_SM_1000_NS6deviceE,(_ZN34_INTERNAL_34227c23_4_k_cu_2c7763724cuda3std3__47nulloptE - _ZN34_INTERNAL_34227c23_4_k_cu_2c7763726thrust24THRUST_300001_SM_1000_NS6deviceE)
_ZN34_INTERNAL_34227c23_4_k_cu_2c7763726thrust24THRUST_300001_SM_1000_NS6deviceE:
	.zero		1
	.type		_ZN34_INTERNAL_34227c23_4_k_cu_2c7763724cuda3std3__47nulloptE,@object
	.size		_ZN34_INTERNAL_34227c23_4_k_cu_2c7763724cuda3std3__47nulloptE,(_ZN34_INTERNAL_34227c23_4_k_cu_2c7763724cuda3std6ranges3__45__cpo8distanceE - _ZN34_INTERNAL_34227c23_4_k_cu_2c7763724cuda3std3__47nulloptE)
_ZN34_INTERNAL_34227c23_4_k_cu_2c7763724cuda3std3__47nulloptE:
	.zero		1
	.type		_ZN34_INTERNAL_34227c23_4_k_cu_2c7763724cuda3std6ranges3__45__cpo8distanceE,@object
	.size		_ZN34_INTERNAL_34227c23_4_k_cu_2c7763724cuda3std6ranges3__45__cpo8distanceE,(_ZN34_INTERNAL_34227c23_4_k_cu_2c7763726thrust24THRUST_300001_SM_1000_NS12placeholders2_4E - _ZN34_INTERNAL_34227c23_4_k_cu_2c7763724cuda3std6ranges3__45__cpo8distanceE)
_ZN34_INTERNAL_34227c23_4_k_cu_2c7763724cuda3std6ranges3__45__cpo8distanceE:
	.zero		1
	.type		_ZN34_INTERNAL_34227c23_4_k_cu_2c7763726thrust24THRUST_300001_SM_1000_NS12placeholders2_4E,@object
	.size		_ZN34_INTERNAL_34227c23_4_k_cu_2c7763726thrust24THRUST_300001_SM_1000_NS12placeholders2_4E,(_ZN34_INTERNAL_34227c23_4_k_cu_2c7763724cuda3std3__45__cpo6rbeginE - _ZN34_INTERNAL_34227c23_4_k_cu_2c7763726thrust24THRUST_300001_SM_1000_NS12placeholders2_4E)
_ZN34_INTERNAL_34227c23_4_k_cu_2c7763726thrust24THRUST_300001_SM_1000_NS12placeholders2_4E:
	.zero		1
	.type		_ZN34_INTERNAL_34227c23_4_k_cu_2c7763724cuda3std3__45__cpo6rbeginE,@object
	.size		_ZN34_INTERNAL_34227c23_4_k_cu_2c7763724cuda3std3__45__cpo6rbeginE,(_ZN34_INTERNAL_34227c23_4_k_cu_2c7763724cuda3std6ranges3__45__cpo7advanceE - _ZN34_INTERNAL_34227c23_4_k_cu_2c7763724cuda3std3__45__cpo6rbeginE)
_ZN34_INTERNAL_34227c23_4_k_cu_2c7763724cuda3std3__45__cpo6rbeginE:
	.zero		1
	.type		_ZN34_INTERNAL_34227c23_4_k_cu_2c7763724cuda3std6ranges3__45__cpo7advanceE,@object
	.size		_ZN34_INTERNAL_34227c23_4_k_cu_2c7763724cuda3std6ranges3__45__cpo7advanceE,(_ZN34_INTERNAL_34227c23_4_k_cu_2c7763726thrust24THRUST_300001_SM_1000_NS12placeholders3_10E - _ZN34_INTERNAL_34227c23_4_k_cu_2c7763724cuda3std6ranges3__45__cpo7advanceE)
_ZN34_INTERNAL_34227c23_4_k_cu_2c7763724cuda3std6ranges3__45__cpo7advanceE:
	.zero		1
	.type		_ZN34_INTERNAL_34227c23_4_k_cu_2c7763726thrust24THRUST_300001_SM_1000_NS12placeholders3_10E,@object
	.size		_ZN34_INTERNAL_34227c23_4_k_cu_2c7763726thrust24THRUST_300001_SM_1000_NS12placeholders3_10E,(_ZN34_INTERNAL_34227c23_4_k_cu_2c7763724cuda3std3__48in_placeE - _ZN34_INTERNAL_34227c23_4_k_cu_2c7763726thrust24THRUST_300001_SM_1000_NS12placeholders3_10E)
_ZN34_INTERNAL_34227c23_4_k_cu_2c7763726thrust24THRUST_300001_SM_1000_NS12placeholders3_10E:
	.zero		1
	.type		_ZN34_INTERNAL_34227c23_4_k_cu_2c7763724cuda3std3__48in_placeE,@object
	.size		_ZN34_INTERNAL_34227c23_4_k_cu_2c7763724cuda3std3__48in_placeE,(_ZN34_INTERNAL_34227c23_4_k_cu_2c7763724cuda3std6ranges3__45__cpo4sizeE - _ZN34_INTERNAL_34227c23_4_k_cu_2c7763724cuda3std3__48in_placeE)
_ZN34_INTERNAL_34227c23_4_k_cu_2c7763724cuda3std3__48in_placeE:
	.zero		1
	.type		_ZN34_INTERNAL_34227c23_4_k_cu_2c7763724cuda3std6ranges3__45__cpo4sizeE,@object
	.size		_ZN34_INTERNAL_34227c23_4_k_cu_2c7763724cuda3std6ranges3__45__cpo4sizeE,(_ZN34_INTERNAL_34227c23_4_k_cu_2c7763726thrust24THRUST_300001_SM_1000_NS12placeholders2_2E - _ZN34_INTERNAL_34227c23_4_k_cu_2c7763724cuda3std6ranges3__45__cpo4sizeE)
_ZN34_INTERNAL_34227c23_4_k_cu_2c7763724cuda3std6ranges3__45__cpo4sizeE:
	.zero		1
	.type		_ZN34_INTERNAL_34227c23_4_k_cu_2c7763726thrust24THRUST_300001_SM_1000_NS12placeholders2_2E,@object
	.size		_ZN34_INTERNAL_34227c23_4_k_cu_2c7763726thrust24THRUST_300001_SM_1000_NS12placeholders2_2E,(_ZN34_INTERNAL_34227c23_4_k_cu_2c7763724cuda3std3__45__cpo6cbeginE - _ZN34_INTERNAL_34227c23_4_k_cu_2c7763726thrust24THRUST_300001_SM_1000_NS12placeholders2_2E)
_ZN34_INTERNAL_34227c23_4_k_cu_2c7763726thrust24THRUST_300001_SM_1000_NS12placeholders2_2E:
	.zero		1
	.type		_ZN34_INTERNAL_34227c23_4_k_cu_2c7763724cuda3std3__45__cpo6cbeginE,@object
	.size		_ZN34_INTERNAL_34227c23_4_k_cu_2c7763724cuda3std3__45__cpo6cbeginE,(_ZN34_INTERNAL_34227c23_4_k_cu_2c7763724cuda3std6ranges3__45__cpo6cbeginE - _ZN34_INTERNAL_34227c23_4_k_cu_2c7763724cuda3std3__45__cpo6cbeginE)
_ZN34_INTERNAL_34227c23_4_k_cu_2c7763724cuda3std3__45__cpo6cbeginE:
	.zero		1
	.type		_ZN34_INTERNAL_34227c23_4_k_cu_2c7763724cuda3std6ranges3__45__cpo6cbeginE,@object
	.size		_ZN34_INTERNAL_34227c23_4_k_cu_2c7763724cuda3std6ranges3__45__cpo6cbeginE,(_ZN34_INTERNAL_34227c23_4_k_cu_2c7763726thrust24THRUST_300001_SM_1000_NS12placeholders2_6E - _ZN34_INTERNAL_34227c23_4_k_cu_2c7763724cuda3std6ranges3__45__cpo6cbeginE)
_ZN34_INTERNAL_34227c23_4_k_cu_2c7763724cuda3std6ranges3__45__cpo6cbeginE:
	.zero		1
	.type		_ZN34_INTERNAL_34227c23_4_k_cu_2c7763726thrust24THRUST_300001_SM_1000_NS12placeholders2_6E,@object
	.size		_ZN34_INTERNAL_34227c23_4_k_cu_2c7763726thrust24THRUST_300001_SM_1000_NS12placeholders2_6E,(_ZN34_INTERNAL_34227c23_4_k_cu_2c7763724cuda3std3__45__cpo7crbeginE - _ZN34_INTERNAL_34227c23_4_k_cu_2c7763726thrust24THRUST_300001_SM_1000_NS12placeholders2_6E)
_ZN34_INTERNAL_34227c23_4_k_cu_2c7763726thrust24THRUST_300001_SM_1000_NS12placeholders2_6E:
	.zero		1
	.type		_ZN34_INTERNAL_34227c23_4_k_cu_2c7763724cuda3std3__45__cpo7crbeginE,@object
	.size		_ZN34_INTERNAL_34227c23_4_k_cu_2c7763724cuda3std3__45__cpo7crbeginE,(_ZN34_INTERNAL_34227c23_4_k_cu_2c7763724cuda3std6ranges3__45__cpo4nextE - _ZN34_INTERNAL_34227c23_4_k_cu_2c7763724cuda3std3__45__cpo7crbeginE)
_ZN34_INTERNAL_34227c23_4_k_cu_2c7763724cuda3std3__45__cpo7crbeginE:
	.zero		1
	.type		_ZN34_INTERNAL_34227c23_4_k_cu_2c7763724cuda3std6ranges3__45__cpo4nextE,@object
	.size		_ZN34_INTERNAL_34227c23_4_k_cu_2c7763724cuda3std6ranges3__45__cpo4nextE,(_ZN34_INTERNAL_34227c23_4_k_cu_2c7763724cuda3std6ranges3__45__cpo4swapE - _ZN34_INTERNAL_34227c23_4_k_cu_2c7763724cuda3std6ranges3__45__cpo4nextE)
_ZN34_INTERNAL_34227c23_4_k_cu_2c7763724cuda3std6ranges3__45__cpo4nextE:
	.zero		1
	.type		_ZN34_INTERNAL_34227c23_4_k_cu_2c7763724cuda3std6ranges3__45__cpo4swapE,@object
	.size		_ZN34_INTERNAL_34227c23_4_k_cu_2c7763724cuda3std6ranges3__45__cpo4swapE,(_ZN34_INTERNAL_34227c23_4_k_cu_2c7763726thrust24THRUST_300001_SM_1000_NS8cuda_cub10par_nosyncE - _ZN34_INTERNAL_34227c23_4_k_cu_2c7763724cuda3std6ranges3__45__cpo4swapE)
_ZN34_INTERNAL_34227c23_4_k_cu_2c7763724cuda3std6ranges3__45__cpo4swapE:
	.zero		1
	.type		_ZN34_INTERNAL_34227c23_4_k_cu_2c7763726thrust24THRUST_300001_SM_1000_NS8cuda_cub10par_nosyncE,@object
	.size		_ZN34_INTERNAL_34227c23_4_k_cu_2c7763726thrust24THRUST_300001_SM_1000_NS8cuda_cub10par_nosyncE,(_ZN34_INTERNAL_34227c23_4_k_cu_2c7763726thrust24THRUST_300001_SM_1000_NS3seqE - _ZN34_INTERNAL_34227c23_4_k_cu_2c7763726thrust24THRUST_300001_SM_1000_NS8cuda_cub10par_nosyncE)
_ZN34_INTERNAL_34227c23_4_k_cu_2c7763726thrust24THRUST_300001_SM_1000_NS8cuda_cub10par_nosyncE:
	.zero		1
	.type		_ZN34_INTERNAL_34227c23_4_k_cu_2c7763726thrust24THRUST_300001_SM_1000_NS3seqE,@object
	.size		_ZN34_INTERNAL_34227c23_4_k_cu_2c7763726thrust24THRUST_300001_SM_1000_NS3seqE,(_ZN34_INTERNAL_34227c23_4_k_cu_2c7763724cuda3std3__420unreachable_sentinelE - _ZN34_INTERNAL_34227c23_4_k_cu_2c7763726thrust24THRUST_300001_SM_1000_NS3seqE)
_ZN34_INTERNAL_34227c23_4_k_cu_2c7763726thrust24THRUST_300001_SM_1000_NS3seqE:
	.zero		1
	.type		_ZN34_INTERNAL_34227c23_4_k_cu_2c7763724cuda3std3__420unreachable_sentinelE,@object
	.size		_ZN34_INTERNAL_34227c23_4_k_cu_2c7763724cuda3std3__420unreachable_sentinelE,(_ZN34_INTERNAL_34227c23_4_k_cu_2c7763724cuda3std6ranges3__45__cpo5ssizeE - _ZN34_INTERNAL_34227c23_4_k_cu_2c7763724cuda3std3__420unreachable_sentinelE)
_ZN34_INTERNAL_34227c23_4_k_cu_2c7763724cuda3std3__420unreachable_sentinelE:
	.zero		1
	.type		_ZN34_INTERNAL_34227c23_4_k_cu_2c7763724cuda3std6ranges3__45__cpo5ssizeE,@object
	.size		_ZN34_INTERNAL_34227c23_4_k_cu_2c7763724cuda3std6ranges3__45__cpo5ssizeE,(_ZN34_INTERNAL_34227c23_4_k_cu_2c7763726thrust24THRUST_300001_SM_1000_NS12placeholders2_3E - _ZN34_INTERNAL_34227c23_4_k_cu_2c7763724cuda3std6ranges3__45__cpo5ssizeE)
_ZN34_INTERNAL_34227c23_4_k_cu_2c7763724cuda3std6ranges3__45__cpo5ssizeE:
	.zero		1
	.type		_ZN34_INTERNAL_34227c23_4_k_cu_2c7763726thrust24THRUST_300001_SM_1000_NS12placeholders2_3E,@object
	.size		_ZN34_INTERNAL_34227c23_4_k_cu_2c7763726thrust24THRUST_300001_SM_1000_NS12placeholders2_3E,(_ZN34_INTERNAL_34227c23_4_k_cu_2c7763724cuda3std3__45__cpo4cendE - _ZN34_INTERNAL_34227c23_4_k_cu_2c7763726thrust24THRUST_300001_SM_1000_NS12placeholders2_3E)
_ZN34_INTERNAL_34227c23_4_k_cu_2c7763726thrust24THRUST_300001_SM_1000_NS12placeholders2_3E:
	.zero		1
	.type		_ZN34_INTERNAL_34227c23_4_k_cu_2c7763724cuda3std3__45__cpo4cendE,@object
	.size		_ZN34_INTERNAL_34227c23_4_k_cu_2c7763724cuda3std3__45__cpo4cendE,(_ZN34_INTERNAL_34227c23_4_k_cu_2c7763724cuda3std6ranges3__45__cpo4cendE - _ZN34_INTERNAL_34227c23_4_k_cu_2c7763724cuda3std3__45__cpo4cendE)
_ZN34_INTERNAL_34227c23_4_k_cu_2c7763724cuda3std3__45__cpo4cendE:
	.zero		1
	.type		_ZN34_INTERNAL_34227c23_4_k_cu_2c7763724cuda3std6ranges3__45__cpo4cendE,@object
	.size		_ZN34_INTERNAL_34227c23_4_k_cu_2c7763724cuda3std6ranges3__45__cpo4cendE,(_ZN34_INTERNAL_34227c23_4_k_cu_2c7763726thrust24THRUST_300001_SM_1000_NS12placeholders2_7E - _ZN34_INTERNAL_34227c23_4_k_cu_2c7763724cuda3std6ranges3__45__cpo4cendE)
_ZN34_INTERNAL_34227c23_4_k_cu_2c7763724cuda3std6ranges3__45__cpo4cendE:
	.zero		1
	.type		_ZN34_INTERNAL_34227c23_4_k_cu_2c7763726thrust24THRUST_300001_SM_1000_NS12placeholders2_7E,@object
	.size		_ZN34_INTERNAL_34227c23_4_k_cu_2c7763726thrust24THRUST_300001_SM_1000_NS12placeholders2_7E,(_ZN34_INTERNAL_34227c23_4_k_cu_2c7763724cuda3std3__45__cpo5crendE - _ZN34_INTERNAL_34227c23_4_k_cu_2c7763726thrust24THRUST_300001_SM_1000_NS12placeholders2_7E)
_ZN34_INTERNAL_34227c23_4_k_cu_2c7763726thrust24THRUST_300001_SM_1000_NS12placeholders2_7E:
	.zero		1
	.type		_ZN34_INTERNAL_34227c23_4_k_cu_2c7763724cuda3std3__45__cpo5crendE,@object
	.size		_ZN34_INTERNAL_34227c23_4_k_cu_2c7763724cuda3std3__45__cpo5crendE,(_ZN34_INTERNAL_34227c23_4_k_cu_2c7763724cuda3std6ranges3__45__cpo4prevE - _ZN34_INTERNAL_34227c23_4_k_cu_2c7763724cuda3std3__45__cpo5crendE)
_ZN34_INTERNAL_34227c23_4_k_cu_2c7763724cuda3std3__45__cpo5crendE:
	.zero		1
	.type		_ZN34_INTERNAL_34227c23_4_k_cu_2c7763724cuda3std6ranges3__45__cpo4prevE,@object
	.size		_ZN34_INTERNAL_34227c23_4_k_cu_2c7763724cuda3std6ranges3__45__cpo4prevE,(_ZN34_INTERNAL_34227c23_4_k_cu_2c7763724cuda3std6ranges3__45__cpo9iter_moveE - _ZN34_INTERNAL_34227c23_4_k_cu_2c7763724cuda3std6ranges3__45__cpo4prevE)
_ZN34_INTERNAL_34227c23_4_k_cu_2c7763724cuda3std6ranges3__45__cpo4prevE:
	.zero		1
	.type		_ZN34_INTERNAL_34227c23_4_k_cu_2c7763724cuda3std6ranges3__45__cpo9iter_moveE,@object
	.size		_ZN34_INTERNAL_34227c23_4_k_cu_2c7763724cuda3std6ranges3__45__cpo9iter_moveE,(_ZN34_INTERNAL_34227c23_4_k_cu_2c7763726thrust24THRUST_300001_SM_1000_NS6system6detail10sequential3seqE - _ZN34_INTERNAL_34227c23_4_k_cu_2c7763724cuda3std6ranges3__45__cpo9iter_moveE)
_ZN34_INTERNAL_34227c23_4_k_cu_2c7763724cuda3std6ranges3__45__cpo9iter_moveE:
	.zero		1
	.type		_ZN34_INTERNAL_34227c23_4_k_cu_2c7763726thrust24THRUST_300001_SM_1000_NS6system6detail10sequential3seqE,@object
	.size		_ZN34_INTERNAL_34227c23_4_k_cu_2c7763726thrust24THRUST_300001_SM_1000_NS6system6detail10sequential3seqE,(_ZN34_INTERNAL_34227c23_4_k_cu_2c7763726thrust24THRUST_300001_SM_1000_NS12placeholders2_9E - _ZN34_INTERNAL_34227c23_4_k_cu_2c7763726thrust24THRUST_300001_SM_1000_NS6system6detail10sequential3seqE)
_ZN34_INTERNAL_34227c23_4_k_cu_2c7763726thrust24THRUST_300001_SM_1000_NS6system6detail10sequential3seqE:
	.zero		1
	.type		_ZN34_INTERNAL_34227c23_4_k_cu_2c7763726thrust24THRUST_300001_SM_1000_NS12placeholders2_9E,@object
	.size		_ZN34_INTERNAL_34227c23_4_k_cu_2c7763726thrust24THRUST_300001_SM_1000_NS12placeholders2_9E,(_ZN34_INTERNAL_34227c23_4_k_cu_2c7763724cuda3std3__419piecewise_constructE - _ZN34_INTERNAL_34227c23_4_k_cu_2c7763726thrust24THRUST_300001_SM_1000_NS12placeholders2_9E)
_ZN34_INTERNAL_34227c23_4_k_cu_2c7763726thrust24THRUST_300001_SM_1000_NS12placeholders2_9E:
	.zero		1
	.type		_ZN34_INTERNAL_34227c23_4_k_cu_2c7763724cuda3std3__419piecewise_constructE,@object
	.size		_ZN34_INTERNAL_34227c23_4_k_cu_2c7763724cuda3std3__419piecewise_constructE,(_ZN34_INTERNAL_34227c23_4_k_cu_2c7763724cuda3std6ranges3__45__cpo5cdataE - _ZN34_INTERNAL_34227c23_4_k_cu_2c7763724cuda3std3__419piecewise_constructE)
_ZN34_INTERNAL_34227c23_4_k_cu_2c7763724cuda3std3__419piecewise_constructE:
	.zero		1
	.type		_ZN34_INTERNAL_34227c23_4_k_cu_2c7763724cuda3std6ranges3__45__cpo5cdataE,@object
	.size		_ZN34_INTERNAL_34227c23_4_k_cu_2c7763724cuda3std6ranges3__45__cpo5cdataE,(_ZN34_INTERNAL_34227c23_4_k_cu_2c7763726thrust24THRUST_300001_SM_1000_NS12placeholders2_1E - _ZN34_INTERNAL_34227c23_4_k_cu_2c7763724cuda3std6ranges3__45__cpo5cdataE)
_ZN34_INTERNAL_34227c23_4_k_cu_2c7763724cuda3std6ranges3__45__cpo5cdataE:
	.zero		1
	.type		_ZN34_INTERNAL_34227c23_4_k_cu_2c7763726thrust24THRUST_300001_SM_1000_NS12placeholders2_1E,@object
	.size		_ZN34_INTERNAL_34227c23_4_k_cu_2c7763726thrust24THRUST_300001_SM_1000_NS12placeholders2_1E,(_ZN34_INTERNAL_34227c23_4_k_cu_2c7763724cuda3std3__45__cpo3endE - _ZN34_INTERNAL_34227c23_4_k_cu_2c7763726thrust24THRUST_300001_SM_1000_NS12placeholders2_1E)
_ZN34_INTERNAL_34227c23_4_k_cu_2c7763726thrust24THRUST_300001_SM_1000_NS12placeholders2_1E:
	.zero		1
	.type		_ZN34_INTERNAL_34227c23_4_k_cu_2c7763724cuda3std3__45__cpo3endE,@object
	.size		_ZN34_INTERNAL_34227c23_4_k_cu_2c7763724cuda3std3__45__cpo3endE,(_ZN34_INTERNAL_34227c23_4_k_cu_2c7763724cuda3std6ranges3__45__cpo3endE - _ZN34_INTERNAL_34227c23_4_k_cu_2c7763724cuda3std3__45__cpo3endE)
_ZN34_INTERNAL_34227c23_4_k_cu_2c7763724cuda3std3__45__cpo3endE:
	.zero		1
	.type		_ZN34_INTERNAL_34227c23_4_k_cu_2c7763724cuda3std6ranges3__45__cpo3endE,@object
	.size		_ZN34_INTERNAL_34227c23_4_k_cu_2c7763724cuda3std6ranges3__45__cpo3endE,(_ZN34_INTERNAL_34227c23_4_k_cu_2c7763726thrust24THRUST_300001_SM_1000_NS12placeholders2_5E - _ZN34_INTERNAL_34227c23_4_k_cu_2c7763724cuda3std6ranges3__45__cpo3endE)
_ZN34_INTERNAL_34227c23_4_k_cu_2c7763724cuda3std6ranges3__45__cpo3endE:
	.zero		1
	.type		_ZN34_INTERNAL_34227c23_4_k_cu_2c7763726thrust24THRUST_300001_SM_1000_NS12placeholders2_5E,@object
	.size		_ZN34_INTERNAL_34227c23_4_k_cu_2c7763726thrust24THRUST_300001_SM_1000_NS12placeholders2_5E,(_ZN34_INTERNAL_34227c23_4_k_cu_2c7763724cuda3std3__45__cpo4rendE - _ZN34_INTERNAL_34227c23_4_k_cu_2c7763726thrust24THRUST_300001_SM_1000_NS12placeholders2_5E)
_ZN34_INTERNAL_34227c23_4_k_cu_2c7763726thrust24THRUST_300001_SM_1000_NS12placeholders2_5E:
	.zero		1
	.type		_ZN34_INTERNAL_34227c23_4_k_cu_2c7763724cuda3std3__45__cpo4rendE,@object
	.size		_ZN34_INTERNAL_34227c23_4_k_cu_2c7763724cuda3std3__45__cpo4rendE,(_ZN34_INTERNAL_34227c23_4_k_cu_2c7763724cuda3std6ranges3__45__cpo9iter_swapE - _ZN34_INTERNAL_34227c23_4_k_cu_2c7763724cuda3std3__45__cpo4rendE)
_ZN34_INTERNAL_34227c23_4_k_cu_2c7763724cuda3std3__45__cpo4rendE:
	.zero		1
	.type		_ZN34_INTERNAL_34227c23_4_k_cu_2c7763724cuda3std6ranges3__45__cpo9iter_swapE,@object
	.size		_ZN34_INTERNAL_34227c23_4_k_cu_2c7763724cuda3std6ranges3__45__cpo9iter_swapE,(_ZN34_INTERNAL_34227c23_4_k_cu_2c7763724cuda3std3__48unexpectE - _ZN34_INTERNAL_34227c23_4_k_cu_2c7763724cuda3std6ranges3__45__cpo9iter_swapE)
_ZN34_INTERNAL_34227c23_4_k_cu_2c7763724cuda3std6ranges3__45__cpo9iter_swapE:
	.zero		1
	.type		_ZN34_INTERNAL_34227c23_4_k_cu_2c7763724cuda3std3__48unexpectE,@object
	.size		_ZN34_INTERNAL_34227c23_4_k_cu_2c7763724cuda3std3__48unexpectE,(_ZN34_INTERNAL_34227c23_4_k_cu_2c7763726thrust24THRUST_300001_SM_1000_NS8cuda_cub3parE - _ZN34_INTERNAL_34227c23_4_k_cu_2c7763724cuda3std3__48unexpectE)
_ZN34_INTERNAL_34227c23_4_k_cu_2c7763724cuda3std3__48unexpectE:
	.zero		1
	.type		_ZN34_INTERNAL_34227c23_4_k_cu_2c7763726thrust24THRUST_300001_SM_1000_NS8cuda_cub3parE,@object
	.size		_ZN34_INTERNAL_34227c23_4_k_cu_2c7763726thrust24THRUST_300001_SM_1000_NS8cuda_cub3parE,(.L_29 - _ZN34_INTERNAL_34227c23_4_k_cu_2c7763726thrust24THRUST_300001_SM_1000_NS8cuda_cub3parE)
_ZN34_INTERNAL_34227c23_4_k_cu_2c7763726thrust24THRUST_300001_SM_1000_NS8cuda_cub3parE:
	.zero		1
.L_29:


//--------------------- .nv.shared._ZN3cub18CUB_300001_SM_10006detail6reduce18DeviceReduceKernelINS2_10policy_hubIijN4cuda3std3__44plusIvEEE10Policy1000EPijS9_iNS7_10__identityEEEvT0_PT3_T1_NS0_13GridEvenShareISH_EET2_T4_ --------------------------
	.section	.nv.shared._ZN3cub18CUB_300001_SM_10006detail6reduce18DeviceReduceKernelINS2_10policy_hubIijN4cuda3std3__44plusIvEEE10Policy1000EPijS9_iNS7_10__identityEEEvT0_PT3_T1_NS0_13GridEvenShareISH_EET2_T4_,"aw",@nobits
	.sectionflags	@""
	.align	16
.nv.shared._ZN3cub18CUB_300001_SM_10006detail6reduce18DeviceReduceKernelINS2_10policy_hubIijN4cuda3std3__44plusIvEEE10Policy1000EPijS9_iNS7_10__identityEEEvT0_PT3_T1_NS0_13GridEvenShareISH_EET2_T4_:
	.zero		1072


//--------------------- .nv.shared._ZN3cub18CUB_300001_SM_10006detail6reduce28DeviceReduceSingleTileKernelINS2_10policy_hubIijN4cuda3std3__44plusIvEEE10Policy1000EPiSC_jS9_iiNS7_10__identityEEEvT0_T1_T2_T3_T4_T6_ --------------------------
	.section	.nv.shared._ZN3cub18CUB_300001_SM_10006detail6reduce28DeviceReduceSingleTileKernelINS2_10policy_hubIijN4cuda3std3__44plusIvEEE10Policy1000EPiSC_jS9_iiNS7_10__identityEEEvT0_T1_T2_T3_T4_T6_,"aw",@nobits
	.sectionflags	@""
	.align	16
.nv.shared._ZN3cub18CUB_300001_SM_10006detail6reduce28DeviceReduceSingleTileKernelINS2_10policy_hubIijN4cuda3std3__44plusIvEEE10Policy1000EPiSC_jS9_iiNS7_10__identityEEEvT0_T1_T2_T3_T4_T6_:
	.zero		1072


//--------------------- .nv.shared._ZN3cub18CUB_300001_SM_10006detail6reduce28DeviceReduceSingleTileKernelINS2_10policy_hubIiyN4cuda3std3__44plusIiEEE10Policy1000EPiSC_iS9_iiNS7_10__identityEEEvT0_T1_T2_T3_T4_T6_ --------------------------
	.section	.nv.shared._ZN3cub18CUB_300001_SM_10006detail6reduce28DeviceReduceSingleTileKernelINS2_10policy_hubIiyN4cuda3std3__44plusIiEEE10Policy1000EPiSC_iS9_iiNS7_10__identityEEEvT0_T1_T2_T3_T4_T6_,"aw",@nobits
	.sectionflags	@""
	.align	16
.nv.shared._ZN3cub18CUB_300001_SM_10006detail6reduce28DeviceReduceSingleTileKernelINS2_10policy_hubIiyN4cuda3std3__44plusIiEEE10Policy1000EPiSC_iS9_iiNS7_10__identityEEEvT0_T1_T2_T3_T4_T6_:
	.zero		1072


//--------------------- .nv.shared._ZN3cub18CUB_300001_SM_10006detail6reduce18DeviceReduceKernelINS2_10policy_hubIiyN4cuda3std3__44plusIiEEE10Policy1000EPiyS9_iNS7_10__identityEEEvT0_PT3_T1_NS0_13GridEvenShareISH_EET2_T4_ --------------------------
	.section	.nv.shared._ZN3cub18CUB_300001_SM_10006detail6reduce18DeviceReduceKernelINS2_10policy_hubIiyN4cuda3std3__44plusIiEEE10Policy1000EPiyS9_iNS7_10__identityEEEvT0_PT3_T1_NS0_13GridEvenShareISH_EET2_T4_,"aw",@nobits
	.sectionflags	@""
	.align	16
.nv.shared._ZN3cub18CUB_300001_SM_10006detail6reduce18DeviceReduceKernelINS2_10policy_hubIiyN4cuda3std3__44plusIiEEE10Policy1000EPiyS9_iNS7_10__identityEEEvT0_PT3_T1_NS0_13GridEvenShareISH_EET2_T4_:
	.zero		1072


//--------------------- .nv.shared._ZN3cub18CUB_300001_SM_10006detail6reduce28DeviceReduceSingleTileKernelINS2_10policy_hubIiyN4cuda3std3__44plusIiEEE10Policy1000EPiSC_yS9_iiNS7_10__identityEEEvT0_T1_T2_T3_T4_T6_ --------------------------
	.section	.nv.shared._ZN3cub18CUB_300001_SM_10006detail6reduce28DeviceReduceSingleTileKernelINS2_10policy_hubIiyN4cuda3std3__44plusIiEEE10Policy1000EPiSC_yS9_iiNS7_10__identityEEEvT0_T1_T2_T3_T4_T6_,"aw",@nobits
	.sectionflags	@""
	.align	16
.nv.shared._ZN3cub18CUB_300001_SM_10006detail6reduce28DeviceReduceSingleTileKernelINS2_10policy_hubIiyN4cuda3std3__44plusIiEEE10Policy1000EPiSC_yS9_iiNS7_10__identityEEEvT0_T1_T2_T3_T4_T6_:
	.zero		1072


//--------------------- .nv.shared._ZN3cub18CUB_300001_SM_10006detail6reduce28DeviceReduceSingleTileKernelINS2_10policy_hubIijN4cuda3std3__44plusIiEEE10Policy1000EPiSC_iS9_iiNS7_10__identityEEEvT0_T1_T2_T3_T4_T6_ --------------------------
	.section	.nv.shared._ZN3cub18CUB_300001_SM_10006detail6reduce28DeviceReduceSingleTileKernelINS2_10policy_hubIijN4cuda3std3__44plusIiEEE10Policy1000EPiSC_iS9_iiNS7_10__identityEEEvT0_T1_T2_T3_T4_T6_,"aw",@nobits
	.sectionflags	@""
	.align	16
.nv.shared._ZN3cub18CUB_300001_SM_10006detail6reduce28DeviceReduceSingleTileKernelINS2_10policy_hubIijN4cuda3std3__44plusIiEEE10Policy1000EPiSC_iS9_iiNS7_10__identityEEEvT0_T1_T2_T3_T4_T6_:
	.zero		1072


//--------------------- .nv.shared._ZN3cub18CUB_300001_SM_10006detail6reduce18DeviceReduceKernelINS2_10policy_hubIijN4cuda3std3__44plusIiEEE10Policy1000EPijS9_iNS7_10__identityEEEvT0_PT3_T1_NS0_13GridEvenShareISH_EET2_T4_ --------------------------
	.section	.nv.shared._ZN3cub18CUB_300001_SM_10006detail6reduce18DeviceReduceKernelINS2_10policy_hubIijN4cuda3std3__44plusIiEEE10Policy1000EPijS9_iNS7_10__identityEEEvT0_PT3_T1_NS0_13GridEvenShareISH_EET2_T4_,"aw",@nobits
	.sectionflags	@""
	.align	16
.nv.shared._ZN3cub18CUB_300001_SM_10006detail6reduce18DeviceReduceKernelINS2_10policy_hubIijN4cuda3std3__44plusIiEEE10Policy1000EPijS9_iNS7_10__identityEEEvT0_PT3_T1_NS0_13GridEvenShareISH_EET2_T4_:
	.zero		1072


//--------------------- .nv.shared._ZN3cub18CUB_300001_SM_10006detail6reduce28DeviceReduceSingleTileKernelINS2_10policy_hubIijN4cuda3std3__44plusIiEEE10Policy1000EPiSC_jS9_iiNS7_10__identityEEEvT0_T1_T2_T3_T4_T6_ --------------------------
	.section	.nv.shared._ZN3cub18CUB_300001_SM_10006detail6reduce28DeviceReduceSingleTileKernelINS2_10policy_hubIijN4cuda3std3__44plusIiEEE10Policy1000EPiSC_jS9_iiNS7_10__identityEEEvT0_T1_T2_T3_T4_T6_,"aw",@nobits
	.sectionflags	@""
	.align	16
.nv.shared._ZN3cub18CUB_300001_SM_10006detail6reduce28DeviceReduceSingleTileKernelINS2_10policy_hubIijN4cuda3std3__44plusIiEEE10Policy1000EPiSC_jS9_iiNS7_10__identityEEEvT0_T1_T2_T3_T4_T6_:
	.zero		1072


//--------------------- .nv.shared._ZN3cub18CUB_300001_SM_10006detail11EmptyKernelIvEEvv --------------------------
	.section	.nv.shared._ZN3cub18CUB_300001_SM_10006detail11EmptyKernelIvEEvv,"aw",@nobits
	.sectionflags	@""
	.align	16
	.zero		1024


//--------------------- .nv.shared._Z10reduction6Pii --------------------------
	.section	.nv.shared._Z10reduction6Pii,"aw",@nobits
	.sectionflags	@""
	.align	16
	.zero		1024


//--------------------- .nv.shared._Z10reduction5Pii --------------------------
	.section	.nv.shared._Z10reduction5Pii,"aw",@nobits
	.sectionflags	@""
	.align	16
	.zero		1024


//--------------------- .nv.shared._Z10reduction4Pii --------------------------
	.section	.nv.shared._Z10reduction4Pii,"aw",@nobits
	.sectionflags	@""
	.align	16
	.zero		1024


//--------------------- .nv.shared._Z10reduction3Pii --------------------------
	.section	.nv.shared._Z10reduction3Pii,"aw",@nobits
	.sectionflags	@""
	.align	16
	.zero		1024


//--------------------- .nv.shared._Z10reduction2Pii --------------------------
	.section	.nv.shared._Z10reduction2Pii,"aw",@nobits
	.sectionflags	@""
	.align	16
	.zero		1024


//--------------------- .nv.shared._Z10reduction1Pii --------------------------
	.section	.nv.shared._Z10reduction1Pii,"aw",@nobits
	.sectionflags	@""
	.align	16
	.zero		1024


//--------------------- .nv.shared._Z8init_numPii --------------------------
	.section	.nv.shared._Z8init_numPii,"aw",@nobits
	.sectionflags	@""
	.align	16
	.zero		1024


//--------------------- .nv.constant0._ZN3cub18CUB_300001_SM_10006detail6reduce28DeviceReduceSingleTileKernelINS2_10policy_hubIijN4cuda3std3__44plusIvEEE10Policy1000EPiSC_iS9_iiNS7_10__identityEEEvT0_T1_T2_T3_T4_T6_ --------------------------
	.section	.nv.constant0._ZN3cub18CUB_300001_SM_10006detail6reduce28DeviceReduceSingleTileKernelINS2_10policy_hubIijN4cuda3std3__44plusIvEEE10Policy1000EPiSC_iS9_iiNS7_10__identityEEEvT0_T1_T2_T3_T4_T6_,"a",@progbits
	.sectionflags	@""
	.align	4
.nv.constant0._ZN3cub18CUB_300001_SM_10006detail6reduce28DeviceReduceSingleTileKernelINS2_10policy_hubIijN4cuda3std3__44plusIvEEE10Policy1000EPiSC_iS9_iiNS7_10__identityEEEvT0_T1_T2_T3_T4_T6_:
	.zero		925


//--------------------- .nv.constant0._ZN3cub18CUB_300001_SM_10006detail6reduce18DeviceReduceKernelINS2_10policy_hubIijN4cuda3std3__44plusIvEEE10Policy1000EPijS9_iNS7_10__identityEEEvT0_PT3_T1_NS0_13GridEvenShareISH_EET2_T4_ --------------------------
	.section	.nv.constant0._ZN3cub18CUB_300001_SM_10006detail6reduce18DeviceReduceKernelINS2_10policy_hubIijN4cuda3std3__44plusIvEEE10Policy1000EPijS9_iNS7_10__identityEEEvT0_PT3_T1_NS0_13GridEvenShareISH_EET2_T4_,"a",@progbits
	.sectionflags	@""
	.align	4
.nv.constant0._ZN3cub18CUB_300001_SM_10006detail6reduce18DeviceReduceKernelINS2_10policy_hubIijN4cuda3std3__44plusIvEEE10Policy1000EPijS9_iNS7_10__identityEEEvT0_PT3_T1_NS0_13GridEvenShareISH_EET2_T4_:
	.zero		958


//--------------------- .nv.constant0._ZN3cub18CUB_300001_SM_10006detail6reduce28DeviceReduceSingleTileKernelINS2_10policy_hubIijN4cuda3std3__44plusIvEEE10Policy1000EPiSC_jS9_iiNS7_10__identityEEEvT0_T1_T2_T3_T4_T6_ --------------------------
	.section	.nv.constant0._ZN3cub18CUB_300001_SM_10006detail6reduce28DeviceReduceSingleTileKernelINS2_10policy_hubIijN4cuda3std3__44plusIvEEE10Policy1000EPiSC_jS9_iiNS7_10__identityEEEvT0_T1_T2_T3_T4_T6_,"a",@progbits
	.sectionflags	@""
	.align	4
.nv.constant0._ZN3cub18CUB_300001_SM_10006detail6reduce28DeviceReduceSingleTileKernelINS2_10policy_hubIijN4cuda3std3__44plusIvEEE10Policy1000EPiSC_jS9_iiNS7_10__identityEEEvT0_T1_T2_T3_T4_T6_:
	.zero		925


//--------------------- .nv.constant0._ZN3cub18CUB_300001_SM_10006detail6reduce28DeviceReduceSingleTileKernelINS2_10policy_hubIiyN4cuda3std3__44plusIiEEE10Policy1000EPiSC_iS9_iiNS7_10__identityEEEvT0_T1_T2_T3_T4_T6_ --------------------------
	.section	.nv.constant0._ZN3cub18CUB_300001_SM_10006detail6reduce28DeviceReduceSingleTileKernelINS2_10policy_hubIiyN4cuda3std3__44plusIiEEE10Policy1000EPiSC_iS9_iiNS7_10__identityEEEvT0_T1_T2_T3_T4_T6_,"a",@progbits
	.sectionflags	@""
	.align	4
.nv.constant0._ZN3cub18CUB_300001_SM_10006detail6reduce28DeviceReduceSingleTileKernelINS2_10policy_hubIiyN4cuda3std3__44plusIiEEE10Policy1000EPiSC_iS9_iiNS7_10__identityEEEvT0_T1_T2_T3_T4_T6_:
	.zero		925


//--------------------- .nv.constant0._ZN3cub18CUB_300001_SM_10006detail6reduce18DeviceReduceKernelINS2_10policy_hubIiyN4cuda3std3__44plusIiEEE10Policy1000EPiyS9_iNS7_10__identityEEEvT0_PT3_T1_NS0_13GridEvenShareISH_EET2_T4_ --------------------------
	.section	.nv.constant0._ZN3cub18CUB_300001_SM_10006detail6reduce18DeviceReduceKernelINS2_10policy_hubIiyN4cuda3std3__44plusIiEEE10Policy1000EPiyS9_iNS7_10__identityEEEvT0_PT3_T1_NS0_13GridEvenShareISH_EET2_T4_,"a",@progbits
	.sectionflags	@""
	.align	4
.nv.constant0._ZN3cub18CUB_300001_SM_10006detail6reduce18DeviceReduceKernelINS2_10policy_hubIiyN4cuda3std3__44plusIiEEE10Policy1000EPiyS9_iNS7_10__identityEEEvT0_PT3_T1_NS0_13GridEvenShareISH_EET2_T4_:
	.zero		994


//--------------------- .nv.constant0._ZN3cub18CUB_300001_SM_10006detail6reduce28DeviceReduceSingleTileKernelINS2_10policy_hubIiyN4cuda3std3__44plusIiEEE10Policy1000EPiSC_yS9_iiNS7_10__identityEEEvT0_T1_T2_T3_T4_T6_ --------------------------
	.section	.nv.constant0._ZN3cub18CUB_300001_SM_10006detail6reduce28DeviceReduceSingleTileKernelINS2_10policy_hubIiyN4cuda3std3__44plusIiEEE10Policy1000EPiSC_yS9_iiNS7_10__identityEEEvT0_T1_T2_T3_T4_T6_,"a",@progbits
	.sectionflags	@""
	.align	4
.nv.constant0._ZN3cub18CUB_300001_SM_10006detail6reduce28DeviceReduceSingleTileKernelINS2_10policy_hubIiyN4cuda3std3__44plusIiEEE10Policy1000EPiSC_yS9_iiNS7_10__identityEEEvT0_T1_T2_T3_T4_T6_:
	.zero		929


//--------------------- .nv.constant0._ZN3cub18CUB_300001_SM_10006detail6reduce28DeviceReduceSingleTileKernelINS2_10policy_hubIijN4cuda3std3__44plusIiEEE10Policy1000EPiSC_iS9_iiNS7_10__identityEEEvT0_T1_T2_T3_T4_T6_ --------------------------
	.section	.nv.constant0._ZN3cub18CUB_300001_SM_10006detail6reduce28DeviceReduceSingleTileKernelINS2_10policy_hubIijN4cuda3std3__44plusIiEEE10Policy1000EPiSC_iS9_iiNS7_10__identityEEEvT0_T1_T2_T3_T4_T6_,"a",@progbits
	.sectionflags	@""
	.align	4
.nv.constant0._ZN3cub18CUB_300001_SM_10006detail6reduce28DeviceReduceSingleTileKernelINS2_10policy_hubIijN4cuda3std3__44plusIiEEE10Policy1000EPiSC_iS9_iiNS7_10__identityEEEvT0_T1_T2_T3_T4_T6_:
	.zero		925


//--------------------- .nv.constant0._ZN3cub18CUB_300001_SM_10006detail6reduce18DeviceReduceKernelINS2_10policy_hubIijN4cuda3std3__44plusIiEEE10Policy1000EPijS9_iNS7_10__identityEEEvT0_PT3_T1_NS0_13GridEvenShareISH_EET2_T4_ --------------------------
	.section	.nv.constant0._ZN3cub18CUB_300001_SM_10006detail6reduce18DeviceReduceKernelINS2_10policy_hubIijN4cuda3std3__44plusIiEEE10Policy1000EPijS9_iNS7_10__identityEEEvT0_PT3_T1_NS0_13GridEvenShareISH_EET2_T4_,"a",@progbits
	.sectionflags	@""
	.align	4
.nv.constant0._ZN3cub18CUB_300001_SM_10006detail6reduce18DeviceReduceKernelINS2_10policy_hubIijN4cuda3std3__44plusIiEEE10Policy1000EPijS9_iNS7_10__identityEEEvT0_PT3_T1_NS0_13GridEvenShareISH_EET2_T4_:
	.zero		958


//--------------------- .nv.constant0._ZN3cub18CUB_300001_SM_10006detail6reduce28DeviceReduceSingleTileKernelINS2_10policy_hubIijN4cuda3std3__44plusIiEEE10Policy1000EPiSC_jS9_iiNS7_10__identityEEEvT0_T1_T2_T3_T4_T6_ --------------------------
	.section	.nv.constant0._ZN3cub18CUB_300001_SM_10006detail6reduce28DeviceReduceSingleTileKernelINS2_10policy_hubIijN4cuda3std3__44plusIiEEE10Policy1000EPiSC_jS9_iiNS7_10__identityEEEvT0_T1_T2_T3_T4_T6_,"a",@progbits
	.sectionflags	@""
	.align	4
.nv.constant0._ZN3cub18CUB_300001_SM_10006detail6reduce28DeviceReduceSingleTileKernelINS2_10policy_hubIijN4cuda3std3__44plusIiEEE10Policy1000EPiSC_jS9_iiNS7_10__identityEEEvT0_T1_T2_T3_T4_T6_:
	.zero		925


//--------------------- .nv.constant0._ZN3cub18CUB_300001_SM_10006detail11EmptyKernelIvEEvv --------------------------
	.section	.nv.constant0._ZN3cub18CUB_300001_SM_10006detail11EmptyKernelIvEEvv,"a",@progbits
	.sectionflags	@""
	.align	4
.nv.constant0._ZN3cub18CUB_300001_SM_10006detail11EmptyKernelIvEEvv:
	.zero		896


//--------------------- .nv.constant0._Z10reduction6Pii --------------------------
	.section	.nv.constant0._Z10reduction6Pii,"a",@progbits
	.sectionflags	@""
	.align	4
.nv.constant0._Z10reduction6Pii:
	.zero		908


//--------------------- .nv.constant0._Z10reduction5Pii --------------------------
	.section	.nv.constant0._Z10reduction5Pii,"a",@progbits
	.sectionflags	@""
	.align	4
.nv.constant0._Z10reduction5Pii:
	.zero		908


//--------------------- .nv.constant0._Z10reduction4Pii --------------------------
	.section	.nv.constant0._Z10reduction4Pii,"a",@progbits
	.sectionflags	@""
	.align	4
.nv.constant0._Z10reduction4Pii:
	.zero		908


//--------------------- .nv.constant0._Z10reduction3Pii --------------------------
	.section	.nv.constant0._Z10reduction3Pii,"a",@progbits
	.sectionflags	@""
	.align	4
.nv.constant0._Z10reduction3Pii:
	.zero		908


//--------------------- .nv.constant0._Z10reduction2Pii --------------------------
	.section	.nv.constant0._Z10reduction2Pii,"a",@progbits
	.sectionflags	@""
	.align	4
.nv.constant0._Z10reduction2Pii:
	.zero		908


//--------------------- .nv.constant0._Z10reduction1Pii --------------------------
	.section	.nv.constant0._Z10reduction1Pii,"a",@progbits
	.sectionflags	@""
	.align	4
.nv.constant0._Z10reduction1Pii:
	.zero		908


//--------------------- .nv.constant0._Z8init_numPii --------------------------
	.section	.nv.constant0._Z8init_numPii,"a",@progbits
	.sectionflags	@""
	.align	4
.nv.constant0._Z8init_numPii:
	.zero		908


//--------------------- SYMBOLS --------------------------

	.type		.nv.reservedSmem.offset0,@object
	.size		.nv.reservedSmem.offset0,0x4
	.type		.nv.reservedSmem.cap,@object
	.size		.nv.reservedSmem.cap,0x4
